//
// Generated by NVIDIA NVVM Compiler
//
// Compiler Build ID: CL-36424714
// Cuda compilation tools, release 13.0, V13.0.88
// Based on NVVM 20.0.0
//

.version 9.0
.target sm_100
.address_size 64

	// .globl	_Z14find_directioni
.extern .func  (.param .b32 func_retval0) vprintf
(
	.param .b64 vprintf_param_0,
	.param .b64 vprintf_param_1
)
;
.extern .func  (.param .b64 func_retval0) malloc
(
	.param .b64 malloc_param_0
)
;
.extern .func free
(
	.param .b64 free_param_0
)
;
.global .align 8 .u64 decp_data;
.global .align 8 .u64 decp_data_copy;
.global .align 4 .b8 directions1[144] = {0, 0, 0, 0, 1, 0, 0, 0, 0, 0, 0, 0, 0, 0, 0, 0, 255, 255, 255, 255, 0, 0, 0, 0, 1, 0, 0, 0, 0, 0, 0, 0, 0, 0, 0, 0, 255, 255, 255, 255, 0, 0, 0, 0, 0, 0, 0, 0, 255, 255, 255, 255, 1, 0, 0, 0, 0, 0, 0, 0, 1, 0, 0, 0, 255, 255, 255, 255, 0, 0, 0, 0, 0, 0, 0, 0, 0, 0, 0, 0, 255, 255, 255, 255, 0, 0, 0, 0, 255, 255, 255, 255, 1, 0, 0, 0, 0, 0, 0, 0, 0, 0, 0, 0, 1, 0, 0, 0, 0, 0, 0, 0, 1, 0, 0, 0, 255, 255, 255, 255, 255, 255, 255, 255, 0, 0, 0, 0, 1, 0, 0, 0, 1, 0, 0, 0, 0, 0, 0, 0, 255, 255, 255, 255};
.global .align 4 .u32 width;
.global .align 4 .u32 height;
.global .align 4 .u32 depth;
.global .align 4 .u32 num;
.global .align 8 .u64 adjacency;
.global .align 8 .u64 all_max;
.global .align 8 .u64 all_min;
.global .align 8 .u64 unsigned_n;
.global .align 4 .u32 count_max;
.global .align 4 .u32 count_min;
.global .align 4 .u32 count_f_max;
.global .align 4 .u32 count_f_min;
.global .align 8 .u64 maxi;
.global .align 8 .u64 mini;
.global .align 4 .f32 bound;
.global .align 8 .u64 or_maxi;
.global .align 8 .u64 or_mini;
.global .align 8 .u64 lowgradientindices;
.global .align 8 .u64 input_data;
.global .align 8 .u64 de_direction_as;
.global .align 8 .u64 de_direction_ds;
.global .align 4 .u32 maxNeighbors = 12;
.global .align 4 .b8 direction_to_index_mapping[144] = {0, 0, 0, 0, 1, 0, 0, 0, 0, 0, 0, 0, 0, 0, 0, 0, 255, 255, 255, 255, 0, 0, 0, 0, 1, 0, 0, 0, 0, 0, 0, 0, 0, 0, 0, 0, 255, 255, 255, 255, 0, 0, 0, 0, 0, 0, 0, 0, 255, 255, 255, 255, 1, 0, 0, 0, 0, 0, 0, 0, 1, 0, 0, 0, 255, 255, 255, 255, 0, 0, 0, 0, 0, 0, 0, 0, 0, 0, 0, 0, 255, 255, 255, 255, 0, 0, 0, 0, 255, 255, 255, 255, 1, 0, 0, 0, 0, 0, 0, 0, 0, 0, 0, 0, 1, 0, 0, 0, 0, 0, 0, 0, 1, 0, 0, 0, 255, 255, 255, 255, 255, 255, 255, 255, 0, 0, 0, 0, 1, 0, 0, 0, 1, 0, 0, 0, 0, 0, 0, 0, 255, 255, 255, 255};
.global .align 1 .b8 $str[10] = {230, 148, 185, 229, 143, 152, 229, 137, 141};
.global .align 1 .b8 $str$1[8] = {37, 100, 44, 32, 37, 102, 10};
.global .align 1 .b8 $str$2[7] = {37, 100, 32, 37, 102, 10};
.global .align 1 .b8 $str$3[8] = {37, 102, 32, 37, 102, 32, 10};
.global .align 1 .b8 $str$4[10] = {230, 148, 185, 229, 143, 152, 229, 144, 142};

.visible .entry _Z14find_directioni(
	.param .u32 _Z14find_directioni_param_0
)
{
	.reg .pred 	%p<216>;
	.reg .b32 	%r<341>;
	.reg .b32 	%f<49>;
	.reg .b64 	%rd<176>;

	ld.param.u32 	%r85, [_Z14find_directioni_param_0];
	mov.u32 	%r86, %tid.x;
	mov.u32 	%r87, %ctaid.x;
	mov.u32 	%r88, %ntid.x;
	mad.lo.s32 	%r1, %r87, %r88, %r86;
	ld.global.u32 	%r89, [num];
	setp.ge.s32 	%p1, %r1, %r89;
	@%p1 bra 	$L__BB0_126;
	ld.global.u64 	%rd16, [lowgradientindices];
	cvta.to.global.u64 	%rd1, %rd16;
	mul.wide.s32 	%rd17, %r1, 4;
	add.s64 	%rd18, %rd1, %rd17;
	ld.global.u32 	%r90, [%rd18];
	setp.eq.s32 	%p2, %r90, 1;
	@%p2 bra 	$L__BB0_126;
	setp.ne.s32 	%p3, %r85, 0;
	@%p3 bra 	$L__BB0_4;
	ld.global.u64 	%rd175, [decp_data];
	ld.global.u64 	%rd174, [de_direction_as];
	ld.global.u64 	%rd173, [de_direction_ds];
	bra.uni 	$L__BB0_5;
$L__BB0_4:
	ld.global.u64 	%rd175, [input_data];
	ld.global.u64 	%rd174, [or_maxi];
	ld.global.u64 	%rd173, [or_mini];
$L__BB0_5:
	cvta.to.global.u64 	%rd11, %rd175;
	ld.global.u64 	%rd19, [adjacency];
	cvta.to.global.u64 	%rd20, %rd19;
	mul.lo.s32 	%r2, %r1, 12;
	mul.wide.s32 	%rd21, %r2, 4;
	add.s64 	%rd12, %rd20, %rd21;
	ld.global.u32 	%r3, [%rd12];
	setp.eq.s32 	%p4, %r3, -1;
	add.s64 	%rd13, %rd11, %rd17;
	mov.u32 	%r326, %r1;
	@%p4 bra 	$L__BB0_53;
	mul.wide.s32 	%rd23, %r3, 4;
	add.s64 	%rd24, %rd1, %rd23;
	ld.global.u32 	%r91, [%rd24];
	setp.eq.s32 	%p5, %r91, 1;
	mov.u32 	%r326, %r1;
	@%p5 bra 	$L__BB0_9;
	add.s64 	%rd26, %rd11, %rd23;
	ld.global.f32 	%f1, [%rd26];
	ld.global.f32 	%f2, [%rd13];
	setp.gt.f32 	%p6, %f1, %f2;
	mov.u32 	%r326, %r3;
	@%p6 bra 	$L__BB0_9;
	setp.eq.f32 	%p7, %f1, %f2;
	max.s32 	%r92, %r3, %r1;
	selp.b32 	%r326, %r92, %r1, %p7;
$L__BB0_9:
	ld.global.u32 	%r6, [%rd12+4];
	setp.eq.s32 	%p8, %r6, -1;
	@%p8 bra 	$L__BB0_53;
	mul.wide.s32 	%rd27, %r6, 4;
	add.s64 	%rd28, %rd1, %rd27;
	ld.global.u32 	%r93, [%rd28];
	setp.eq.s32 	%p9, %r93, 1;
	mov.u32 	%r316, %r326;
	@%p9 bra 	$L__BB0_13;
	add.s64 	%rd30, %rd11, %rd27;
	ld.global.f32 	%f3, [%rd30];
	mul.wide.s32 	%rd31, %r326, 4;
	add.s64 	%rd32, %rd11, %rd31;
	ld.global.f32 	%f4, [%rd32];
	setp.gt.f32 	%p10, %f3, %f4;
	mov.u32 	%r316, %r6;
	@%p10 bra 	$L__BB0_13;
	setp.eq.f32 	%p11, %f3, %f4;
	max.s32 	%r94, %r6, %r326;
	selp.b32 	%r316, %r94, %r326, %p11;
$L__BB0_13:
	ld.global.u32 	%r9, [%rd12+8];
	setp.eq.s32 	%p12, %r9, -1;
	mov.u32 	%r326, %r316;
	@%p12 bra 	$L__BB0_53;
	mul.wide.s32 	%rd33, %r9, 4;
	add.s64 	%rd34, %rd1, %rd33;
	ld.global.u32 	%r95, [%rd34];
	setp.eq.s32 	%p13, %r95, 1;
	mov.u32 	%r326, %r316;
	@%p13 bra 	$L__BB0_17;
	add.s64 	%rd36, %rd11, %rd33;
	ld.global.f32 	%f5, [%rd36];
	mul.wide.s32 	%rd37, %r316, 4;
	add.s64 	%rd38, %rd11, %rd37;
	ld.global.f32 	%f6, [%rd38];
	setp.gt.f32 	%p14, %f5, %f6;
	mov.u32 	%r326, %r9;
	@%p14 bra 	$L__BB0_17;
	setp.eq.f32 	%p15, %f5, %f6;
	max.s32 	%r96, %r9, %r316;
	selp.b32 	%r326, %r96, %r316, %p15;
$L__BB0_17:
	ld.global.u32 	%r12, [%rd12+12];
	setp.eq.s32 	%p16, %r12, -1;
	@%p16 bra 	$L__BB0_53;
	mul.wide.s32 	%rd39, %r12, 4;
	add.s64 	%rd40, %rd1, %rd39;
	ld.global.u32 	%r97, [%rd40];
	setp.eq.s32 	%p17, %r97, 1;
	mov.u32 	%r318, %r326;
	@%p17 bra 	$L__BB0_21;
	add.s64 	%rd42, %rd11, %rd39;
	ld.global.f32 	%f7, [%rd42];
	mul.wide.s32 	%rd43, %r326, 4;
	add.s64 	%rd44, %rd11, %rd43;
	ld.global.f32 	%f8, [%rd44];
	setp.gt.f32 	%p18, %f7, %f8;
	mov.u32 	%r318, %r12;
	@%p18 bra 	$L__BB0_21;
	setp.eq.f32 	%p19, %f7, %f8;
	max.s32 	%r98, %r12, %r326;
	selp.b32 	%r318, %r98, %r326, %p19;
$L__BB0_21:
	ld.global.u32 	%r15, [%rd12+16];
	setp.eq.s32 	%p20, %r15, -1;
	mov.u32 	%r326, %r318;
	@%p20 bra 	$L__BB0_53;
	mul.wide.s32 	%rd45, %r15, 4;
	add.s64 	%rd46, %rd1, %rd45;
	ld.global.u32 	%r99, [%rd46];
	setp.eq.s32 	%p21, %r99, 1;
	mov.u32 	%r326, %r318;
	@%p21 bra 	$L__BB0_25;
	add.s64 	%rd48, %rd11, %rd45;
	ld.global.f32 	%f9, [%rd48];
	mul.wide.s32 	%rd49, %r318, 4;
	add.s64 	%rd50, %rd11, %rd49;
	ld.global.f32 	%f10, [%rd50];
	setp.gt.f32 	%p22, %f9, %f10;
	mov.u32 	%r326, %r15;
	@%p22 bra 	$L__BB0_25;
	setp.eq.f32 	%p23, %f9, %f10;
	max.s32 	%r100, %r15, %r318;
	selp.b32 	%r326, %r100, %r318, %p23;
$L__BB0_25:
	ld.global.u32 	%r18, [%rd12+20];
	setp.eq.s32 	%p24, %r18, -1;
	@%p24 bra 	$L__BB0_53;
	mul.wide.s32 	%rd51, %r18, 4;
	add.s64 	%rd52, %rd1, %rd51;
	ld.global.u32 	%r101, [%rd52];
	setp.eq.s32 	%p25, %r101, 1;
	mov.u32 	%r320, %r326;
	@%p25 bra 	$L__BB0_29;
	add.s64 	%rd54, %rd11, %rd51;
	ld.global.f32 	%f11, [%rd54];
	mul.wide.s32 	%rd55, %r326, 4;
	add.s64 	%rd56, %rd11, %rd55;
	ld.global.f32 	%f12, [%rd56];
	setp.gt.f32 	%p26, %f11, %f12;
	mov.u32 	%r320, %r18;
	@%p26 bra 	$L__BB0_29;
	setp.eq.f32 	%p27, %f11, %f12;
	max.s32 	%r102, %r18, %r326;
	selp.b32 	%r320, %r102, %r326, %p27;
$L__BB0_29:
	ld.global.u32 	%r21, [%rd12+24];
	setp.eq.s32 	%p28, %r21, -1;
	mov.u32 	%r326, %r320;
	@%p28 bra 	$L__BB0_53;
	mul.wide.s32 	%rd57, %r21, 4;
	add.s64 	%rd58, %rd1, %rd57;
	ld.global.u32 	%r103, [%rd58];
	setp.eq.s32 	%p29, %r103, 1;
	mov.u32 	%r326, %r320;
	@%p29 bra 	$L__BB0_33;
	add.s64 	%rd60, %rd11, %rd57;
	ld.global.f32 	%f13, [%rd60];
	mul.wide.s32 	%rd61, %r320, 4;
	add.s64 	%rd62, %rd11, %rd61;
	ld.global.f32 	%f14, [%rd62];
	setp.gt.f32 	%p30, %f13, %f14;
	mov.u32 	%r326, %r21;
	@%p30 bra 	$L__BB0_33;
	setp.eq.f32 	%p31, %f13, %f14;
	max.s32 	%r104, %r21, %r320;
	selp.b32 	%r326, %r104, %r320, %p31;
$L__BB0_33:
	ld.global.u32 	%r24, [%rd12+28];
	setp.eq.s32 	%p32, %r24, -1;
	@%p32 bra 	$L__BB0_53;
	mul.wide.s32 	%rd63, %r24, 4;
	add.s64 	%rd64, %rd1, %rd63;
	ld.global.u32 	%r105, [%rd64];
	setp.eq.s32 	%p33, %r105, 1;
	mov.u32 	%r322, %r326;
	@%p33 bra 	$L__BB0_37;
	add.s64 	%rd66, %rd11, %rd63;
	ld.global.f32 	%f15, [%rd66];
	mul.wide.s32 	%rd67, %r326, 4;
	add.s64 	%rd68, %rd11, %rd67;
	ld.global.f32 	%f16, [%rd68];
	setp.gt.f32 	%p34, %f15, %f16;
	mov.u32 	%r322, %r24;
	@%p34 bra 	$L__BB0_37;
	setp.eq.f32 	%p35, %f15, %f16;
	max.s32 	%r106, %r24, %r326;
	selp.b32 	%r322, %r106, %r326, %p35;
$L__BB0_37:
	ld.global.u32 	%r27, [%rd12+32];
	setp.eq.s32 	%p36, %r27, -1;
	mov.u32 	%r326, %r322;
	@%p36 bra 	$L__BB0_53;
	mul.wide.s32 	%rd69, %r27, 4;
	add.s64 	%rd70, %rd1, %rd69;
	ld.global.u32 	%r107, [%rd70];
	setp.eq.s32 	%p37, %r107, 1;
	mov.u32 	%r326, %r322;
	@%p37 bra 	$L__BB0_41;
	add.s64 	%rd72, %rd11, %rd69;
	ld.global.f32 	%f17, [%rd72];
	mul.wide.s32 	%rd73, %r322, 4;
	add.s64 	%rd74, %rd11, %rd73;
	ld.global.f32 	%f18, [%rd74];
	setp.gt.f32 	%p38, %f17, %f18;
	mov.u32 	%r326, %r27;
	@%p38 bra 	$L__BB0_41;
	setp.eq.f32 	%p39, %f17, %f18;
	max.s32 	%r108, %r27, %r322;
	selp.b32 	%r326, %r108, %r322, %p39;
$L__BB0_41:
	ld.global.u32 	%r30, [%rd12+36];
	setp.eq.s32 	%p40, %r30, -1;
	@%p40 bra 	$L__BB0_53;
	mul.wide.s32 	%rd75, %r30, 4;
	add.s64 	%rd76, %rd1, %rd75;
	ld.global.u32 	%r109, [%rd76];
	setp.eq.s32 	%p41, %r109, 1;
	mov.u32 	%r324, %r326;
	@%p41 bra 	$L__BB0_45;
	add.s64 	%rd78, %rd11, %rd75;
	ld.global.f32 	%f19, [%rd78];
	mul.wide.s32 	%rd79, %r326, 4;
	add.s64 	%rd80, %rd11, %rd79;
	ld.global.f32 	%f20, [%rd80];
	setp.gt.f32 	%p42, %f19, %f20;
	mov.u32 	%r324, %r30;
	@%p42 bra 	$L__BB0_45;
	setp.eq.f32 	%p43, %f19, %f20;
	max.s32 	%r110, %r30, %r326;
	selp.b32 	%r324, %r110, %r326, %p43;
$L__BB0_45:
	ld.global.u32 	%r33, [%rd12+40];
	setp.eq.s32 	%p44, %r33, -1;
	mov.u32 	%r326, %r324;
	@%p44 bra 	$L__BB0_53;
	mul.wide.s32 	%rd81, %r33, 4;
	add.s64 	%rd82, %rd1, %rd81;
	ld.global.u32 	%r111, [%rd82];
	setp.eq.s32 	%p45, %r111, 1;
	mov.u32 	%r325, %r324;
	@%p45 bra 	$L__BB0_49;
	add.s64 	%rd84, %rd11, %rd81;
	ld.global.f32 	%f21, [%rd84];
	mul.wide.s32 	%rd85, %r324, 4;
	add.s64 	%rd86, %rd11, %rd85;
	ld.global.f32 	%f22, [%rd86];
	setp.gt.f32 	%p46, %f21, %f22;
	mov.u32 	%r325, %r33;
	@%p46 bra 	$L__BB0_49;
	setp.eq.f32 	%p47, %f21, %f22;
	max.s32 	%r112, %r33, %r324;
	selp.b32 	%r325, %r112, %r324, %p47;
$L__BB0_49:
	ld.global.u32 	%r36, [%rd12+44];
	setp.eq.s32 	%p48, %r36, -1;
	mov.u32 	%r326, %r325;
	@%p48 bra 	$L__BB0_53;
	mul.wide.s32 	%rd87, %r36, 4;
	add.s64 	%rd88, %rd1, %rd87;
	ld.global.u32 	%r113, [%rd88];
	setp.eq.s32 	%p49, %r113, 1;
	mov.u32 	%r326, %r325;
	@%p49 bra 	$L__BB0_53;
	add.s64 	%rd90, %rd11, %rd87;
	ld.global.f32 	%f23, [%rd90];
	mul.wide.s32 	%rd91, %r325, 4;
	add.s64 	%rd92, %rd11, %rd91;
	ld.global.f32 	%f24, [%rd92];
	setp.gt.f32 	%p50, %f23, %f24;
	mov.u32 	%r326, %r36;
	@%p50 bra 	$L__BB0_53;
	setp.eq.f32 	%p51, %f23, %f24;
	max.s32 	%r114, %r36, %r325;
	selp.b32 	%r326, %r114, %r325, %p51;
$L__BB0_53:
	ld.global.u32 	%r116, [height];
	div.s32 	%r117, %r326, %r116;
	ld.global.u32 	%r118, [width];
	rem.s32 	%r119, %r117, %r118;
	div.s32 	%r120, %r1, %r116;
	rem.s32 	%r121, %r120, %r118;
	sub.s32 	%r122, %r119, %r121;
	mul.lo.s32 	%r123, %r117, %r116;
	sub.s32 	%r124, %r326, %r123;
	mul.lo.s32 	%r125, %r120, %r116;
	sub.s32 	%r126, %r125, %r1;
	add.s32 	%r40, %r124, %r126;
	mul.lo.s32 	%r127, %r118, %r116;
	div.s32 	%r128, %r326, %r127;
	div.s32 	%r129, %r1, %r127;
	sub.s32 	%r130, %r128, %r129;
	ld.global.u32 	%r131, [direction_to_index_mapping];
	setp.eq.s32 	%p52, %r131, %r40;
	ld.global.u32 	%r132, [direction_to_index_mapping+4];
	setp.eq.s32 	%p53, %r132, %r122;
	and.pred  	%p54, %p52, %p53;
	ld.global.u32 	%r134, [direction_to_index_mapping+8];
	setp.eq.s32 	%p55, %r134, %r130;
	and.pred  	%p56, %p54, %p55;
	mov.b32 	%r327, 1;
	@%p56 bra 	$L__BB0_65;
	ld.global.u32 	%r137, [direction_to_index_mapping+12];
	setp.eq.s32 	%p57, %r137, %r40;
	ld.global.u32 	%r138, [direction_to_index_mapping+16];
	setp.eq.s32 	%p58, %r138, %r122;
	and.pred  	%p59, %p57, %p58;
	ld.global.u32 	%r140, [direction_to_index_mapping+20];
	setp.eq.s32 	%p60, %r140, %r130;
	and.pred  	%p61, %p59, %p60;
	mov.b32 	%r327, 2;
	@%p61 bra 	$L__BB0_65;
	ld.global.u32 	%r143, [direction_to_index_mapping+24];
	setp.eq.s32 	%p62, %r143, %r40;
	ld.global.u32 	%r144, [direction_to_index_mapping+28];
	setp.eq.s32 	%p63, %r144, %r122;
	and.pred  	%p64, %p62, %p63;
	ld.global.u32 	%r146, [direction_to_index_mapping+32];
	setp.eq.s32 	%p65, %r146, %r130;
	and.pred  	%p66, %p64, %p65;
	mov.b32 	%r327, 3;
	@%p66 bra 	$L__BB0_65;
	ld.global.u32 	%r149, [direction_to_index_mapping+36];
	setp.eq.s32 	%p67, %r149, %r40;
	ld.global.u32 	%r150, [direction_to_index_mapping+40];
	setp.eq.s32 	%p68, %r150, %r122;
	and.pred  	%p69, %p67, %p68;
	ld.global.u32 	%r152, [direction_to_index_mapping+44];
	setp.eq.s32 	%p70, %r152, %r130;
	and.pred  	%p71, %p69, %p70;
	mov.b32 	%r327, 4;
	@%p71 bra 	$L__BB0_65;
	ld.global.u32 	%r155, [direction_to_index_mapping+48];
	setp.eq.s32 	%p72, %r155, %r40;
	ld.global.u32 	%r156, [direction_to_index_mapping+52];
	setp.eq.s32 	%p73, %r156, %r122;
	and.pred  	%p74, %p72, %p73;
	ld.global.u32 	%r158, [direction_to_index_mapping+56];
	setp.eq.s32 	%p75, %r158, %r130;
	and.pred  	%p76, %p74, %p75;
	mov.b32 	%r327, 5;
	@%p76 bra 	$L__BB0_65;
	ld.global.u32 	%r161, [direction_to_index_mapping+60];
	setp.eq.s32 	%p77, %r161, %r40;
	ld.global.u32 	%r162, [direction_to_index_mapping+64];
	setp.eq.s32 	%p78, %r162, %r122;
	and.pred  	%p79, %p77, %p78;
	ld.global.u32 	%r164, [direction_to_index_mapping+68];
	setp.eq.s32 	%p80, %r164, %r130;
	and.pred  	%p81, %p79, %p80;
	mov.b32 	%r327, 6;
	@%p81 bra 	$L__BB0_65;
	ld.global.u32 	%r167, [direction_to_index_mapping+72];
	setp.eq.s32 	%p82, %r167, %r40;
	ld.global.u32 	%r168, [direction_to_index_mapping+76];
	setp.eq.s32 	%p83, %r168, %r122;
	and.pred  	%p84, %p82, %p83;
	ld.global.u32 	%r170, [direction_to_index_mapping+80];
	setp.eq.s32 	%p85, %r170, %r130;
	and.pred  	%p86, %p84, %p85;
	mov.b32 	%r327, 7;
	@%p86 bra 	$L__BB0_65;
	ld.global.u32 	%r173, [direction_to_index_mapping+84];
	setp.eq.s32 	%p87, %r173, %r40;
	ld.global.u32 	%r174, [direction_to_index_mapping+88];
	setp.eq.s32 	%p88, %r174, %r122;
	and.pred  	%p89, %p87, %p88;
	ld.global.u32 	%r176, [direction_to_index_mapping+92];
	setp.eq.s32 	%p90, %r176, %r130;
	and.pred  	%p91, %p89, %p90;
	mov.b32 	%r327, 8;
	@%p91 bra 	$L__BB0_65;
	ld.global.u32 	%r179, [direction_to_index_mapping+96];
	setp.eq.s32 	%p92, %r179, %r40;
	ld.global.u32 	%r180, [direction_to_index_mapping+100];
	setp.eq.s32 	%p93, %r180, %r122;
	and.pred  	%p94, %p92, %p93;
	ld.global.u32 	%r182, [direction_to_index_mapping+104];
	setp.eq.s32 	%p95, %r182, %r130;
	and.pred  	%p96, %p94, %p95;
	mov.b32 	%r327, 9;
	@%p96 bra 	$L__BB0_65;
	ld.global.u32 	%r185, [direction_to_index_mapping+108];
	setp.eq.s32 	%p97, %r185, %r40;
	ld.global.u32 	%r186, [direction_to_index_mapping+112];
	setp.eq.s32 	%p98, %r186, %r122;
	and.pred  	%p99, %p97, %p98;
	ld.global.u32 	%r188, [direction_to_index_mapping+116];
	setp.eq.s32 	%p100, %r188, %r130;
	and.pred  	%p101, %p99, %p100;
	mov.b32 	%r327, 10;
	@%p101 bra 	$L__BB0_65;
	ld.global.u32 	%r191, [direction_to_index_mapping+120];
	setp.eq.s32 	%p102, %r191, %r40;
	ld.global.u32 	%r192, [direction_to_index_mapping+124];
	setp.eq.s32 	%p103, %r192, %r122;
	and.pred  	%p104, %p102, %p103;
	ld.global.u32 	%r194, [direction_to_index_mapping+128];
	setp.eq.s32 	%p105, %r194, %r130;
	and.pred  	%p106, %p104, %p105;
	mov.b32 	%r327, 11;
	@%p106 bra 	$L__BB0_65;
	ld.global.u32 	%r196, [direction_to_index_mapping+132];
	setp.eq.s32 	%p107, %r196, %r40;
	ld.global.u32 	%r197, [direction_to_index_mapping+136];
	setp.eq.s32 	%p108, %r197, %r122;
	ld.global.u32 	%r199, [direction_to_index_mapping+140];
	setp.eq.s32 	%p109, %r199, %r130;
	selp.b32 	%r201, 12, -1, %p109;
	selp.b32 	%r202, %r201, -1, %p108;
	selp.b32 	%r327, %r202, -1, %p107;
$L__BB0_65:
	cvta.to.global.u64 	%rd93, %rd174;
	add.s64 	%rd95, %rd93, %rd17;
	st.global.u32 	[%rd95], %r327;
	ld.global.u64 	%rd96, [adjacency];
	cvta.to.global.u64 	%rd97, %rd96;
	ld.global.u64 	%rd98, [lowgradientindices];
	cvta.to.global.u64 	%rd14, %rd98;
	add.s64 	%rd15, %rd97, %rd21;
	ld.global.u32 	%r44, [%rd15];
	setp.eq.s32 	%p110, %r44, -1;
	mov.u32 	%r339, %r1;
	@%p110 bra 	$L__BB0_113;
	mul.wide.s32 	%rd100, %r44, 4;
	add.s64 	%rd101, %rd14, %rd100;
	ld.global.u32 	%r203, [%rd101];
	setp.eq.s32 	%p111, %r203, 1;
	mov.u32 	%r339, %r1;
	@%p111 bra 	$L__BB0_69;
	add.s64 	%rd103, %rd11, %rd100;
	ld.global.f32 	%f25, [%rd103];
	ld.global.f32 	%f26, [%rd13];
	setp.lt.f32 	%p112, %f25, %f26;
	mov.u32 	%r339, %r44;
	@%p112 bra 	$L__BB0_69;
	setp.eq.f32 	%p113, %f25, %f26;
	min.s32 	%r204, %r44, %r1;
	selp.b32 	%r339, %r204, %r1, %p113;
$L__BB0_69:
	ld.global.u32 	%r47, [%rd15+4];
	setp.eq.s32 	%p114, %r47, -1;
	@%p114 bra 	$L__BB0_113;
	mul.wide.s32 	%rd104, %r47, 4;
	add.s64 	%rd105, %rd14, %rd104;
	ld.global.u32 	%r205, [%rd105];
	setp.eq.s32 	%p115, %r205, 1;
	mov.u32 	%r329, %r339;
	@%p115 bra 	$L__BB0_73;
	add.s64 	%rd107, %rd11, %rd104;
	ld.global.f32 	%f27, [%rd107];
	mul.wide.s32 	%rd108, %r339, 4;
	add.s64 	%rd109, %rd11, %rd108;
	ld.global.f32 	%f28, [%rd109];
	setp.lt.f32 	%p116, %f27, %f28;
	mov.u32 	%r329, %r47;
	@%p116 bra 	$L__BB0_73;
	setp.eq.f32 	%p117, %f27, %f28;
	min.s32 	%r206, %r47, %r339;
	selp.b32 	%r329, %r206, %r339, %p117;
$L__BB0_73:
	ld.global.u32 	%r50, [%rd15+8];
	setp.eq.s32 	%p118, %r50, -1;
	mov.u32 	%r339, %r329;
	@%p118 bra 	$L__BB0_113;
	mul.wide.s32 	%rd110, %r50, 4;
	add.s64 	%rd111, %rd14, %rd110;
	ld.global.u32 	%r207, [%rd111];
	setp.eq.s32 	%p119, %r207, 1;
	mov.u32 	%r339, %r329;
	@%p119 bra 	$L__BB0_77;
	add.s64 	%rd113, %rd11, %rd110;
	ld.global.f32 	%f29, [%rd113];
	mul.wide.s32 	%rd114, %r329, 4;
	add.s64 	%rd115, %rd11, %rd114;
	ld.global.f32 	%f30, [%rd115];
	setp.lt.f32 	%p120, %f29, %f30;
	mov.u32 	%r339, %r50;
	@%p120 bra 	$L__BB0_77;
	setp.eq.f32 	%p121, %f29, %f30;
	min.s32 	%r208, %r50, %r329;
	selp.b32 	%r339, %r208, %r329, %p121;
$L__BB0_77:
	ld.global.u32 	%r53, [%rd15+12];
	setp.eq.s32 	%p122, %r53, -1;
	@%p122 bra 	$L__BB0_113;
	mul.wide.s32 	%rd116, %r53, 4;
	add.s64 	%rd117, %rd14, %rd116;
	ld.global.u32 	%r209, [%rd117];
	setp.eq.s32 	%p123, %r209, 1;
	mov.u32 	%r331, %r339;
	@%p123 bra 	$L__BB0_81;
	add.s64 	%rd119, %rd11, %rd116;
	ld.global.f32 	%f31, [%rd119];
	mul.wide.s32 	%rd120, %r339, 4;
	add.s64 	%rd121, %rd11, %rd120;
	ld.global.f32 	%f32, [%rd121];
	setp.lt.f32 	%p124, %f31, %f32;
	mov.u32 	%r331, %r53;
	@%p124 bra 	$L__BB0_81;
	setp.eq.f32 	%p125, %f31, %f32;
	min.s32 	%r210, %r53, %r339;
	selp.b32 	%r331, %r210, %r339, %p125;
$L__BB0_81:
	ld.global.u32 	%r56, [%rd15+16];
	setp.eq.s32 	%p126, %r56, -1;
	mov.u32 	%r339, %r331;
	@%p126 bra 	$L__BB0_113;
	mul.wide.s32 	%rd122, %r56, 4;
	add.s64 	%rd123, %rd14, %rd122;
	ld.global.u32 	%r211, [%rd123];
	setp.eq.s32 	%p127, %r211, 1;
	mov.u32 	%r339, %r331;
	@%p127 bra 	$L__BB0_85;
	add.s64 	%rd125, %rd11, %rd122;
	ld.global.f32 	%f33, [%rd125];
	mul.wide.s32 	%rd126, %r331, 4;
	add.s64 	%rd127, %rd11, %rd126;
	ld.global.f32 	%f34, [%rd127];
	setp.lt.f32 	%p128, %f33, %f34;
	mov.u32 	%r339, %r56;
	@%p128 bra 	$L__BB0_85;
	setp.eq.f32 	%p129, %f33, %f34;
	min.s32 	%r212, %r56, %r331;
	selp.b32 	%r339, %r212, %r331, %p129;
$L__BB0_85:
	ld.global.u32 	%r59, [%rd15+20];
	setp.eq.s32 	%p130, %r59, -1;
	@%p130 bra 	$L__BB0_113;
	mul.wide.s32 	%rd128, %r59, 4;
	add.s64 	%rd129, %rd14, %rd128;
	ld.global.u32 	%r213, [%rd129];
	setp.eq.s32 	%p131, %r213, 1;
	mov.u32 	%r333, %r339;
	@%p131 bra 	$L__BB0_89;
	add.s64 	%rd131, %rd11, %rd128;
	ld.global.f32 	%f35, [%rd131];
	mul.wide.s32 	%rd132, %r339, 4;
	add.s64 	%rd133, %rd11, %rd132;
	ld.global.f32 	%f36, [%rd133];
	setp.lt.f32 	%p132, %f35, %f36;
	mov.u32 	%r333, %r59;
	@%p132 bra 	$L__BB0_89;
	setp.eq.f32 	%p133, %f35, %f36;
	min.s32 	%r214, %r59, %r339;
	selp.b32 	%r333, %r214, %r339, %p133;
$L__BB0_89:
	ld.global.u32 	%r62, [%rd15+24];
	setp.eq.s32 	%p134, %r62, -1;
	mov.u32 	%r339, %r333;
	@%p134 bra 	$L__BB0_113;
	mul.wide.s32 	%rd134, %r62, 4;
	add.s64 	%rd135, %rd14, %rd134;
	ld.global.u32 	%r215, [%rd135];
	setp.eq.s32 	%p135, %r215, 1;
	mov.u32 	%r339, %r333;
	@%p135 bra 	$L__BB0_93;
	add.s64 	%rd137, %rd11, %rd134;
	ld.global.f32 	%f37, [%rd137];
	mul.wide.s32 	%rd138, %r333, 4;
	add.s64 	%rd139, %rd11, %rd138;
	ld.global.f32 	%f38, [%rd139];
	setp.lt.f32 	%p136, %f37, %f38;
	mov.u32 	%r339, %r62;
	@%p136 bra 	$L__BB0_93;
	setp.eq.f32 	%p137, %f37, %f38;
	min.s32 	%r216, %r62, %r333;
	selp.b32 	%r339, %r216, %r333, %p137;
$L__BB0_93:
	ld.global.u32 	%r65, [%rd15+28];
	setp.eq.s32 	%p138, %r65, -1;
	@%p138 bra 	$L__BB0_113;
	mul.wide.s32 	%rd140, %r65, 4;
	add.s64 	%rd141, %rd14, %rd140;
	ld.global.u32 	%r217, [%rd141];
	setp.eq.s32 	%p139, %r217, 1;
	mov.u32 	%r335, %r339;
	@%p139 bra 	$L__BB0_97;
	add.s64 	%rd143, %rd11, %rd140;
	ld.global.f32 	%f39, [%rd143];
	mul.wide.s32 	%rd144, %r339, 4;
	add.s64 	%rd145, %rd11, %rd144;
	ld.global.f32 	%f40, [%rd145];
	setp.lt.f32 	%p140, %f39, %f40;
	mov.u32 	%r335, %r65;
	@%p140 bra 	$L__BB0_97;
	setp.eq.f32 	%p141, %f39, %f40;
	min.s32 	%r218, %r65, %r339;
	selp.b32 	%r335, %r218, %r339, %p141;
$L__BB0_97:
	ld.global.u32 	%r68, [%rd15+32];
	setp.eq.s32 	%p142, %r68, -1;
	mov.u32 	%r339, %r335;
	@%p142 bra 	$L__BB0_113;
	mul.wide.s32 	%rd146, %r68, 4;
	add.s64 	%rd147, %rd14, %rd146;
	ld.global.u32 	%r219, [%rd147];
	setp.eq.s32 	%p143, %r219, 1;
	mov.u32 	%r339, %r335;
	@%p143 bra 	$L__BB0_101;
	add.s64 	%rd149, %rd11, %rd146;
	ld.global.f32 	%f41, [%rd149];
	mul.wide.s32 	%rd150, %r335, 4;
	add.s64 	%rd151, %rd11, %rd150;
	ld.global.f32 	%f42, [%rd151];
	setp.lt.f32 	%p144, %f41, %f42;
	mov.u32 	%r339, %r68;
	@%p144 bra 	$L__BB0_101;
	setp.eq.f32 	%p145, %f41, %f42;
	min.s32 	%r220, %r68, %r335;
	selp.b32 	%r339, %r220, %r335, %p145;
$L__BB0_101:
	ld.global.u32 	%r71, [%rd15+36];
	setp.eq.s32 	%p146, %r71, -1;
	@%p146 bra 	$L__BB0_113;
	mul.wide.s32 	%rd152, %r71, 4;
	add.s64 	%rd153, %rd14, %rd152;
	ld.global.u32 	%r221, [%rd153];
	setp.eq.s32 	%p147, %r221, 1;
	mov.u32 	%r337, %r339;
	@%p147 bra 	$L__BB0_105;
	add.s64 	%rd155, %rd11, %rd152;
	ld.global.f32 	%f43, [%rd155];
	mul.wide.s32 	%rd156, %r339, 4;
	add.s64 	%rd157, %rd11, %rd156;
	ld.global.f32 	%f44, [%rd157];
	setp.lt.f32 	%p148, %f43, %f44;
	mov.u32 	%r337, %r71;
	@%p148 bra 	$L__BB0_105;
	setp.eq.f32 	%p149, %f43, %f44;
	min.s32 	%r222, %r71, %r339;
	selp.b32 	%r337, %r222, %r339, %p149;
$L__BB0_105:
	ld.global.u32 	%r74, [%rd15+40];
	setp.eq.s32 	%p150, %r74, -1;
	mov.u32 	%r339, %r337;
	@%p150 bra 	$L__BB0_113;
	mul.wide.s32 	%rd158, %r74, 4;
	add.s64 	%rd159, %rd14, %rd158;
	ld.global.u32 	%r223, [%rd159];
	setp.eq.s32 	%p151, %r223, 1;
	mov.u32 	%r338, %r337;
	@%p151 bra 	$L__BB0_109;
	add.s64 	%rd161, %rd11, %rd158;
	ld.global.f32 	%f45, [%rd161];
	mul.wide.s32 	%rd162, %r337, 4;
	add.s64 	%rd163, %rd11, %rd162;
	ld.global.f32 	%f46, [%rd163];
	setp.lt.f32 	%p152, %f45, %f46;
	mov.u32 	%r338, %r74;
	@%p152 bra 	$L__BB0_109;
	setp.eq.f32 	%p153, %f45, %f46;
	min.s32 	%r224, %r74, %r337;
	selp.b32 	%r338, %r224, %r337, %p153;
$L__BB0_109:
	ld.global.u32 	%r77, [%rd15+44];
	setp.eq.s32 	%p154, %r77, -1;
	mov.u32 	%r339, %r338;
	@%p154 bra 	$L__BB0_113;
	mul.wide.s32 	%rd164, %r77, 4;
	add.s64 	%rd165, %rd14, %rd164;
	ld.global.u32 	%r225, [%rd165];
	setp.eq.s32 	%p155, %r225, 1;
	mov.u32 	%r339, %r338;
	@%p155 bra 	$L__BB0_113;
	add.s64 	%rd167, %rd11, %rd164;
	ld.global.f32 	%f47, [%rd167];
	mul.wide.s32 	%rd168, %r338, 4;
	add.s64 	%rd169, %rd11, %rd168;
	ld.global.f32 	%f48, [%rd169];
	setp.lt.f32 	%p156, %f47, %f48;
	mov.u32 	%r339, %r77;
	@%p156 bra 	$L__BB0_113;
	setp.eq.f32 	%p157, %f47, %f48;
	min.s32 	%r226, %r77, %r338;
	selp.b32 	%r339, %r226, %r338, %p157;
$L__BB0_113:
	ld.global.u32 	%r228, [height];
	div.s32 	%r229, %r339, %r228;
	ld.global.u32 	%r230, [width];
	rem.s32 	%r231, %r229, %r230;
	div.s32 	%r232, %r1, %r228;
	rem.s32 	%r233, %r232, %r230;
	sub.s32 	%r234, %r231, %r233;
	mul.lo.s32 	%r235, %r229, %r228;
	sub.s32 	%r236, %r339, %r235;
	mul.lo.s32 	%r237, %r232, %r228;
	sub.s32 	%r238, %r237, %r1;
	add.s32 	%r81, %r236, %r238;
	mul.lo.s32 	%r239, %r230, %r228;
	div.s32 	%r240, %r339, %r239;
	div.s32 	%r241, %r1, %r239;
	sub.s32 	%r242, %r240, %r241;
	ld.global.u32 	%r243, [direction_to_index_mapping];
	setp.eq.s32 	%p158, %r243, %r81;
	ld.global.u32 	%r244, [direction_to_index_mapping+4];
	setp.eq.s32 	%p159, %r244, %r234;
	and.pred  	%p160, %p158, %p159;
	ld.global.u32 	%r246, [direction_to_index_mapping+8];
	setp.eq.s32 	%p161, %r246, %r242;
	and.pred  	%p162, %p160, %p161;
	mov.b32 	%r340, 1;
	@%p162 bra 	$L__BB0_125;
	ld.global.u32 	%r249, [direction_to_index_mapping+12];
	setp.eq.s32 	%p163, %r249, %r81;
	ld.global.u32 	%r250, [direction_to_index_mapping+16];
	setp.eq.s32 	%p164, %r250, %r234;
	and.pred  	%p165, %p163, %p164;
	ld.global.u32 	%r252, [direction_to_index_mapping+20];
	setp.eq.s32 	%p166, %r252, %r242;
	and.pred  	%p167, %p165, %p166;
	mov.b32 	%r340, 2;
	@%p167 bra 	$L__BB0_125;
	ld.global.u32 	%r255, [direction_to_index_mapping+24];
	setp.eq.s32 	%p168, %r255, %r81;
	ld.global.u32 	%r256, [direction_to_index_mapping+28];
	setp.eq.s32 	%p169, %r256, %r234;
	and.pred  	%p170, %p168, %p169;
	ld.global.u32 	%r258, [direction_to_index_mapping+32];
	setp.eq.s32 	%p171, %r258, %r242;
	and.pred  	%p172, %p170, %p171;
	mov.b32 	%r340, 3;
	@%p172 bra 	$L__BB0_125;
	ld.global.u32 	%r261, [direction_to_index_mapping+36];
	setp.eq.s32 	%p173, %r261, %r81;
	ld.global.u32 	%r262, [direction_to_index_mapping+40];
	setp.eq.s32 	%p174, %r262, %r234;
	and.pred  	%p175, %p173, %p174;
	ld.global.u32 	%r264, [direction_to_index_mapping+44];
	setp.eq.s32 	%p176, %r264, %r242;
	and.pred  	%p177, %p175, %p176;
	mov.b32 	%r340, 4;
	@%p177 bra 	$L__BB0_125;
	ld.global.u32 	%r267, [direction_to_index_mapping+48];
	setp.eq.s32 	%p178, %r267, %r81;
	ld.global.u32 	%r268, [direction_to_index_mapping+52];
	setp.eq.s32 	%p179, %r268, %r234;
	and.pred  	%p180, %p178, %p179;
	ld.global.u32 	%r270, [direction_to_index_mapping+56];
	setp.eq.s32 	%p181, %r270, %r242;
	and.pred  	%p182, %p180, %p181;
	mov.b32 	%r340, 5;
	@%p182 bra 	$L__BB0_125;
	ld.global.u32 	%r273, [direction_to_index_mapping+60];
	setp.eq.s32 	%p183, %r273, %r81;
	ld.global.u32 	%r274, [direction_to_index_mapping+64];
	setp.eq.s32 	%p184, %r274, %r234;
	and.pred  	%p185, %p183, %p184;
	ld.global.u32 	%r276, [direction_to_index_mapping+68];
	setp.eq.s32 	%p186, %r276, %r242;
	and.pred  	%p187, %p185, %p186;
	mov.b32 	%r340, 6;
	@%p187 bra 	$L__BB0_125;
	ld.global.u32 	%r279, [direction_to_index_mapping+72];
	setp.eq.s32 	%p188, %r279, %r81;
	ld.global.u32 	%r280, [direction_to_index_mapping+76];
	setp.eq.s32 	%p189, %r280, %r234;
	and.pred  	%p190, %p188, %p189;
	ld.global.u32 	%r282, [direction_to_index_mapping+80];
	setp.eq.s32 	%p191, %r282, %r242;
	and.pred  	%p192, %p190, %p191;
	mov.b32 	%r340, 7;
	@%p192 bra 	$L__BB0_125;
	ld.global.u32 	%r285, [direction_to_index_mapping+84];
	setp.eq.s32 	%p193, %r285, %r81;
	ld.global.u32 	%r286, [direction_to_index_mapping+88];
	setp.eq.s32 	%p194, %r286, %r234;
	and.pred  	%p195, %p193, %p194;
	ld.global.u32 	%r288, [direction_to_index_mapping+92];
	setp.eq.s32 	%p196, %r288, %r242;
	and.pred  	%p197, %p195, %p196;
	mov.b32 	%r340, 8;
	@%p197 bra 	$L__BB0_125;
	ld.global.u32 	%r291, [direction_to_index_mapping+96];
	setp.eq.s32 	%p198, %r291, %r81;
	ld.global.u32 	%r292, [direction_to_index_mapping+100];
	setp.eq.s32 	%p199, %r292, %r234;
	and.pred  	%p200, %p198, %p199;
	ld.global.u32 	%r294, [direction_to_index_mapping+104];
	setp.eq.s32 	%p201, %r294, %r242;
	and.pred  	%p202, %p200, %p201;
	mov.b32 	%r340, 9;
	@%p202 bra 	$L__BB0_125;
	ld.global.u32 	%r297, [direction_to_index_mapping+108];
	setp.eq.s32 	%p203, %r297, %r81;
	ld.global.u32 	%r298, [direction_to_index_mapping+112];
	setp.eq.s32 	%p204, %r298, %r234;
	and.pred  	%p205, %p203, %p204;
	ld.global.u32 	%r300, [direction_to_index_mapping+116];
	setp.eq.s32 	%p206, %r300, %r242;
	and.pred  	%p207, %p205, %p206;
	mov.b32 	%r340, 10;
	@%p207 bra 	$L__BB0_125;
	ld.global.u32 	%r303, [direction_to_index_mapping+120];
	setp.eq.s32 	%p208, %r303, %r81;
	ld.global.u32 	%r304, [direction_to_index_mapping+124];
	setp.eq.s32 	%p209, %r304, %r234;
	and.pred  	%p210, %p208, %p209;
	ld.global.u32 	%r306, [direction_to_index_mapping+128];
	setp.eq.s32 	%p211, %r306, %r242;
	and.pred  	%p212, %p210, %p211;
	mov.b32 	%r340, 11;
	@%p212 bra 	$L__BB0_125;
	ld.global.u32 	%r308, [direction_to_index_mapping+132];
	setp.eq.s32 	%p213, %r308, %r81;
	ld.global.u32 	%r309, [direction_to_index_mapping+136];
	setp.eq.s32 	%p214, %r309, %r234;
	ld.global.u32 	%r311, [direction_to_index_mapping+140];
	setp.eq.s32 	%p215, %r311, %r242;
	selp.b32 	%r313, 12, -1, %p215;
	selp.b32 	%r314, %r313, -1, %p214;
	selp.b32 	%r340, %r314, -1, %p213;
$L__BB0_125:
	cvta.to.global.u64 	%rd170, %rd173;
	add.s64 	%rd172, %rd170, %rd17;
	st.global.u32 	[%rd172], %r340;
$L__BB0_126:
	ret;

}
	// .globl	_Z18checkElementKernelPiiiPb
.visible .entry _Z18checkElementKernelPiiiPb(
	.param .u64 .ptr .align 1 _Z18checkElementKernelPiiiPb_param_0,
	.param .u32 _Z18checkElementKernelPiiiPb_param_1,
	.param .u32 _Z18checkElementKernelPiiiPb_param_2,
	.param .u64 .ptr .align 1 _Z18checkElementKernelPiiiPb_param_3
)
{
	.reg .pred 	%p<3>;
	.reg .b16 	%rs<2>;
	.reg .b32 	%r<8>;
	.reg .b64 	%rd<7>;

	ld.param.u64 	%rd1, [_Z18checkElementKernelPiiiPb_param_0];
	ld.param.u32 	%r3, [_Z18checkElementKernelPiiiPb_param_1];
	ld.param.u32 	%r2, [_Z18checkElementKernelPiiiPb_param_2];
	ld.param.u64 	%rd2, [_Z18checkElementKernelPiiiPb_param_3];
	mov.u32 	%r4, %tid.x;
	mov.u32 	%r5, %ctaid.x;
	mov.u32 	%r6, %ntid.x;
	mad.lo.s32 	%r1, %r5, %r6, %r4;
	setp.ge.s32 	%p1, %r1, %r3;
	@%p1 bra 	$L__BB1_3;
	cvta.to.global.u64 	%rd3, %rd1;
	mul.wide.s32 	%rd4, %r1, 4;
	add.s64 	%rd5, %rd3, %rd4;
	ld.global.u32 	%r7, [%rd5];
	setp.ne.s32 	%p2, %r7, %r2;
	@%p2 bra 	$L__BB1_3;
	cvta.to.global.u64 	%rd6, %rd2;
	mov.b16 	%rs1, 1;
	st.global.u8 	[%rd6], %rs1;
$L__BB1_3:
	ret;

}
	// .globl	_Z10iscriticlev
.visible .entry _Z10iscriticlev()
{
	.reg .pred 	%p<229>;
	.reg .b32 	%r<61>;
	.reg .b32 	%f<49>;
	.reg .b64 	%rd<124>;

	mov.u32 	%r25, %tid.x;
	mov.u32 	%r26, %ctaid.x;
	mov.u32 	%r27, %ntid.x;
	mad.lo.s32 	%r1, %r26, %r27, %r25;
	ld.global.u32 	%r28, [num];
	setp.ge.s32 	%p3, %r1, %r28;
	@%p3 bra 	$L__BB2_108;
	ld.global.u64 	%rd1, [lowgradientindices];
	mul.wide.s32 	%rd5, %r1, 4;
	add.s64 	%rd6, %rd1, %rd5;
	ld.u32 	%r29, [%rd6];
	setp.eq.s32 	%p4, %r29, 1;
	@%p4 bra 	$L__BB2_108;
	ld.global.u64 	%rd7, [adjacency];
	mul.lo.s32 	%r30, %r1, 12;
	ld.global.u64 	%rd2, [decp_data];
	add.s64 	%rd3, %rd2, %rd5;
	mul.wide.s32 	%rd9, %r30, 4;
	add.s64 	%rd4, %rd7, %rd9;
	ld.u32 	%r2, [%rd4];
	setp.eq.s32 	%p6, %r2, -1;
	mov.pred 	%p5, 0;
	mov.pred 	%p227, %p5;
	@%p6 bra 	$L__BB2_51;
	mul.wide.s32 	%rd10, %r2, 4;
	add.s64 	%rd11, %rd1, %rd10;
	ld.u32 	%r31, [%rd11];
	setp.eq.s32 	%p7, %r31, 1;
	@%p7 bra 	$L__BB2_6;
	add.s64 	%rd13, %rd2, %rd10;
	ld.f32 	%f1, [%rd13];
	ld.f32 	%f2, [%rd3];
	setp.gt.f32 	%p9, %f1, %f2;
	mov.pred 	%p227, -1;
	@%p9 bra 	$L__BB2_51;
	setp.eq.f32 	%p11, %f1, %f2;
	setp.gt.s32 	%p12, %r2, %r1;
	and.pred  	%p13, %p12, %p11;
	@%p13 bra 	$L__BB2_51;
$L__BB2_6:
	ld.u32 	%r3, [%rd4+4];
	setp.eq.s32 	%p15, %r3, -1;
	mov.pred 	%p227, %p5;
	@%p15 bra 	$L__BB2_51;
	mul.wide.s32 	%rd14, %r3, 4;
	add.s64 	%rd15, %rd1, %rd14;
	ld.u32 	%r32, [%rd15];
	setp.eq.s32 	%p16, %r32, 1;
	@%p16 bra 	$L__BB2_10;
	add.s64 	%rd17, %rd2, %rd14;
	ld.f32 	%f3, [%rd17];
	ld.f32 	%f4, [%rd3];
	setp.gt.f32 	%p18, %f3, %f4;
	mov.pred 	%p227, -1;
	@%p18 bra 	$L__BB2_51;
	setp.eq.f32 	%p20, %f3, %f4;
	setp.gt.s32 	%p21, %r3, %r1;
	and.pred  	%p22, %p21, %p20;
	@%p22 bra 	$L__BB2_51;
$L__BB2_10:
	ld.u32 	%r4, [%rd4+8];
	setp.eq.s32 	%p24, %r4, -1;
	mov.pred 	%p227, %p5;
	@%p24 bra 	$L__BB2_51;
	mul.wide.s32 	%rd18, %r4, 4;
	add.s64 	%rd19, %rd1, %rd18;
	ld.u32 	%r33, [%rd19];
	setp.eq.s32 	%p25, %r33, 1;
	@%p25 bra 	$L__BB2_14;
	add.s64 	%rd21, %rd2, %rd18;
	ld.f32 	%f5, [%rd21];
	ld.f32 	%f6, [%rd3];
	setp.gt.f32 	%p27, %f5, %f6;
	mov.pred 	%p227, -1;
	@%p27 bra 	$L__BB2_51;
	setp.eq.f32 	%p29, %f5, %f6;
	setp.gt.s32 	%p30, %r4, %r1;
	and.pred  	%p31, %p30, %p29;
	@%p31 bra 	$L__BB2_51;
$L__BB2_14:
	ld.u32 	%r5, [%rd4+12];
	setp.eq.s32 	%p33, %r5, -1;
	mov.pred 	%p227, %p5;
	@%p33 bra 	$L__BB2_51;
	mul.wide.s32 	%rd22, %r5, 4;
	add.s64 	%rd23, %rd1, %rd22;
	ld.u32 	%r34, [%rd23];
	setp.eq.s32 	%p34, %r34, 1;
	@%p34 bra 	$L__BB2_18;
	add.s64 	%rd25, %rd2, %rd22;
	ld.f32 	%f7, [%rd25];
	ld.f32 	%f8, [%rd3];
	setp.gt.f32 	%p36, %f7, %f8;
	mov.pred 	%p227, -1;
	@%p36 bra 	$L__BB2_51;
	setp.eq.f32 	%p38, %f7, %f8;
	setp.gt.s32 	%p39, %r5, %r1;
	and.pred  	%p40, %p39, %p38;
	@%p40 bra 	$L__BB2_51;
$L__BB2_18:
	ld.u32 	%r6, [%rd4+16];
	setp.eq.s32 	%p42, %r6, -1;
	mov.pred 	%p227, %p5;
	@%p42 bra 	$L__BB2_51;
	mul.wide.s32 	%rd26, %r6, 4;
	add.s64 	%rd27, %rd1, %rd26;
	ld.u32 	%r35, [%rd27];
	setp.eq.s32 	%p43, %r35, 1;
	@%p43 bra 	$L__BB2_22;
	add.s64 	%rd29, %rd2, %rd26;
	ld.f32 	%f9, [%rd29];
	ld.f32 	%f10, [%rd3];
	setp.gt.f32 	%p45, %f9, %f10;
	mov.pred 	%p227, -1;
	@%p45 bra 	$L__BB2_51;
	setp.eq.f32 	%p47, %f9, %f10;
	setp.gt.s32 	%p48, %r6, %r1;
	and.pred  	%p49, %p48, %p47;
	@%p49 bra 	$L__BB2_51;
$L__BB2_22:
	ld.u32 	%r7, [%rd4+20];
	setp.eq.s32 	%p51, %r7, -1;
	mov.pred 	%p227, %p5;
	@%p51 bra 	$L__BB2_51;
	mul.wide.s32 	%rd30, %r7, 4;
	add.s64 	%rd31, %rd1, %rd30;
	ld.u32 	%r36, [%rd31];
	setp.eq.s32 	%p52, %r36, 1;
	@%p52 bra 	$L__BB2_26;
	add.s64 	%rd33, %rd2, %rd30;
	ld.f32 	%f11, [%rd33];
	ld.f32 	%f12, [%rd3];
	setp.gt.f32 	%p54, %f11, %f12;
	mov.pred 	%p227, -1;
	@%p54 bra 	$L__BB2_51;
	setp.eq.f32 	%p56, %f11, %f12;
	setp.gt.s32 	%p57, %r7, %r1;
	and.pred  	%p58, %p57, %p56;
	@%p58 bra 	$L__BB2_51;
$L__BB2_26:
	ld.u32 	%r8, [%rd4+24];
	setp.eq.s32 	%p60, %r8, -1;
	mov.pred 	%p227, %p5;
	@%p60 bra 	$L__BB2_51;
	mul.wide.s32 	%rd34, %r8, 4;
	add.s64 	%rd35, %rd1, %rd34;
	ld.u32 	%r37, [%rd35];
	setp.eq.s32 	%p61, %r37, 1;
	@%p61 bra 	$L__BB2_30;
	add.s64 	%rd37, %rd2, %rd34;
	ld.f32 	%f13, [%rd37];
	ld.f32 	%f14, [%rd3];
	setp.gt.f32 	%p63, %f13, %f14;
	mov.pred 	%p227, -1;
	@%p63 bra 	$L__BB2_51;
	setp.eq.f32 	%p65, %f13, %f14;
	setp.gt.s32 	%p66, %r8, %r1;
	and.pred  	%p67, %p66, %p65;
	@%p67 bra 	$L__BB2_51;
$L__BB2_30:
	ld.u32 	%r9, [%rd4+28];
	setp.eq.s32 	%p69, %r9, -1;
	mov.pred 	%p227, %p5;
	@%p69 bra 	$L__BB2_51;
	mul.wide.s32 	%rd38, %r9, 4;
	add.s64 	%rd39, %rd1, %rd38;
	ld.u32 	%r38, [%rd39];
	setp.eq.s32 	%p70, %r38, 1;
	@%p70 bra 	$L__BB2_34;
	add.s64 	%rd41, %rd2, %rd38;
	ld.f32 	%f15, [%rd41];
	ld.f32 	%f16, [%rd3];
	setp.gt.f32 	%p72, %f15, %f16;
	mov.pred 	%p227, -1;
	@%p72 bra 	$L__BB2_51;
	setp.eq.f32 	%p74, %f15, %f16;
	setp.gt.s32 	%p75, %r9, %r1;
	and.pred  	%p76, %p75, %p74;
	@%p76 bra 	$L__BB2_51;
$L__BB2_34:
	ld.u32 	%r10, [%rd4+32];
	setp.eq.s32 	%p78, %r10, -1;
	mov.pred 	%p227, %p5;
	@%p78 bra 	$L__BB2_51;
	mul.wide.s32 	%rd42, %r10, 4;
	add.s64 	%rd43, %rd1, %rd42;
	ld.u32 	%r39, [%rd43];
	setp.eq.s32 	%p79, %r39, 1;
	@%p79 bra 	$L__BB2_38;
	add.s64 	%rd45, %rd2, %rd42;
	ld.f32 	%f17, [%rd45];
	ld.f32 	%f18, [%rd3];
	setp.gt.f32 	%p81, %f17, %f18;
	mov.pred 	%p227, -1;
	@%p81 bra 	$L__BB2_51;
	setp.eq.f32 	%p83, %f17, %f18;
	setp.gt.s32 	%p84, %r10, %r1;
	and.pred  	%p85, %p84, %p83;
	@%p85 bra 	$L__BB2_51;
$L__BB2_38:
	ld.u32 	%r11, [%rd4+36];
	setp.eq.s32 	%p87, %r11, -1;
	mov.pred 	%p227, %p5;
	@%p87 bra 	$L__BB2_51;
	mul.wide.s32 	%rd46, %r11, 4;
	add.s64 	%rd47, %rd1, %rd46;
	ld.u32 	%r40, [%rd47];
	setp.eq.s32 	%p88, %r40, 1;
	@%p88 bra 	$L__BB2_42;
	add.s64 	%rd49, %rd2, %rd46;
	ld.f32 	%f19, [%rd49];
	ld.f32 	%f20, [%rd3];
	setp.gt.f32 	%p90, %f19, %f20;
	mov.pred 	%p227, -1;
	@%p90 bra 	$L__BB2_51;
	setp.eq.f32 	%p92, %f19, %f20;
	setp.gt.s32 	%p93, %r11, %r1;
	and.pred  	%p94, %p93, %p92;
	@%p94 bra 	$L__BB2_51;
$L__BB2_42:
	ld.u32 	%r12, [%rd4+40];
	setp.eq.s32 	%p96, %r12, -1;
	mov.pred 	%p227, %p5;
	@%p96 bra 	$L__BB2_51;
	mul.wide.s32 	%rd50, %r12, 4;
	add.s64 	%rd51, %rd1, %rd50;
	ld.u32 	%r41, [%rd51];
	setp.eq.s32 	%p97, %r41, 1;
	@%p97 bra 	$L__BB2_46;
	add.s64 	%rd53, %rd2, %rd50;
	ld.f32 	%f21, [%rd53];
	ld.f32 	%f22, [%rd3];
	setp.gt.f32 	%p99, %f21, %f22;
	mov.pred 	%p227, -1;
	@%p99 bra 	$L__BB2_51;
	setp.eq.f32 	%p101, %f21, %f22;
	setp.gt.s32 	%p102, %r12, %r1;
	and.pred  	%p103, %p102, %p101;
	@%p103 bra 	$L__BB2_51;
$L__BB2_46:
	ld.u32 	%r13, [%rd4+44];
	setp.eq.s32 	%p105, %r13, -1;
	mov.pred 	%p227, %p5;
	@%p105 bra 	$L__BB2_51;
	mul.wide.s32 	%rd54, %r13, 4;
	add.s64 	%rd55, %rd1, %rd54;
	ld.u32 	%r42, [%rd55];
	setp.eq.s32 	%p106, %r42, 1;
	@%p106 bra 	$L__BB2_50;
	add.s64 	%rd57, %rd2, %rd54;
	ld.f32 	%f23, [%rd57];
	ld.f32 	%f24, [%rd3];
	setp.gt.f32 	%p108, %f23, %f24;
	mov.pred 	%p227, -1;
	@%p108 bra 	$L__BB2_51;
	setp.eq.f32 	%p110, %f23, %f24;
	setp.gt.s32 	%p111, %r13, %r1;
	and.pred  	%p112, %p111, %p110;
	@%p112 bra 	$L__BB2_51;
$L__BB2_50:
	mov.pred 	%p227, %p5;
$L__BB2_51:
	setp.eq.s32 	%p115, %r2, -1;
	mov.pred 	%p114, 0;
	mov.pred 	%p228, %p114;
	@%p115 bra 	$L__BB2_100;
	mul.wide.s32 	%rd58, %r2, 4;
	add.s64 	%rd59, %rd1, %rd58;
	ld.u32 	%r43, [%rd59];
	setp.eq.s32 	%p116, %r43, 1;
	@%p116 bra 	$L__BB2_55;
	add.s64 	%rd61, %rd2, %rd58;
	ld.f32 	%f25, [%rd61];
	ld.f32 	%f26, [%rd3];
	setp.lt.f32 	%p118, %f25, %f26;
	mov.pred 	%p228, -1;
	@%p118 bra 	$L__BB2_100;
	setp.eq.f32 	%p120, %f25, %f26;
	setp.lt.s32 	%p121, %r2, %r1;
	and.pred  	%p122, %p121, %p120;
	@%p122 bra 	$L__BB2_100;
$L__BB2_55:
	ld.u32 	%r14, [%rd4+4];
	setp.eq.s32 	%p124, %r14, -1;
	mov.pred 	%p228, %p114;
	@%p124 bra 	$L__BB2_100;
	mul.wide.s32 	%rd62, %r14, 4;
	add.s64 	%rd63, %rd1, %rd62;
	ld.u32 	%r44, [%rd63];
	setp.eq.s32 	%p125, %r44, 1;
	@%p125 bra 	$L__BB2_59;
	add.s64 	%rd65, %rd2, %rd62;
	ld.f32 	%f27, [%rd65];
	ld.f32 	%f28, [%rd3];
	setp.lt.f32 	%p127, %f27, %f28;
	mov.pred 	%p228, -1;
	@%p127 bra 	$L__BB2_100;
	setp.eq.f32 	%p129, %f27, %f28;
	setp.lt.s32 	%p130, %r14, %r1;
	and.pred  	%p131, %p130, %p129;
	@%p131 bra 	$L__BB2_100;
$L__BB2_59:
	ld.u32 	%r15, [%rd4+8];
	setp.eq.s32 	%p133, %r15, -1;
	mov.pred 	%p228, %p114;
	@%p133 bra 	$L__BB2_100;
	mul.wide.s32 	%rd66, %r15, 4;
	add.s64 	%rd67, %rd1, %rd66;
	ld.u32 	%r45, [%rd67];
	setp.eq.s32 	%p134, %r45, 1;
	@%p134 bra 	$L__BB2_63;
	add.s64 	%rd69, %rd2, %rd66;
	ld.f32 	%f29, [%rd69];
	ld.f32 	%f30, [%rd3];
	setp.lt.f32 	%p136, %f29, %f30;
	mov.pred 	%p228, -1;
	@%p136 bra 	$L__BB2_100;
	setp.eq.f32 	%p138, %f29, %f30;
	setp.lt.s32 	%p139, %r15, %r1;
	and.pred  	%p140, %p139, %p138;
	@%p140 bra 	$L__BB2_100;
$L__BB2_63:
	ld.u32 	%r16, [%rd4+12];
	setp.eq.s32 	%p142, %r16, -1;
	mov.pred 	%p228, %p114;
	@%p142 bra 	$L__BB2_100;
	mul.wide.s32 	%rd70, %r16, 4;
	add.s64 	%rd71, %rd1, %rd70;
	ld.u32 	%r46, [%rd71];
	setp.eq.s32 	%p143, %r46, 1;
	@%p143 bra 	$L__BB2_67;
	add.s64 	%rd73, %rd2, %rd70;
	ld.f32 	%f31, [%rd73];
	ld.f32 	%f32, [%rd3];
	setp.lt.f32 	%p145, %f31, %f32;
	mov.pred 	%p228, -1;
	@%p145 bra 	$L__BB2_100;
	setp.eq.f32 	%p147, %f31, %f32;
	setp.lt.s32 	%p148, %r16, %r1;
	and.pred  	%p149, %p148, %p147;
	@%p149 bra 	$L__BB2_100;
$L__BB2_67:
	ld.u32 	%r17, [%rd4+16];
	setp.eq.s32 	%p151, %r17, -1;
	mov.pred 	%p228, %p114;
	@%p151 bra 	$L__BB2_100;
	mul.wide.s32 	%rd74, %r17, 4;
	add.s64 	%rd75, %rd1, %rd74;
	ld.u32 	%r47, [%rd75];
	setp.eq.s32 	%p152, %r47, 1;
	@%p152 bra 	$L__BB2_71;
	add.s64 	%rd77, %rd2, %rd74;
	ld.f32 	%f33, [%rd77];
	ld.f32 	%f34, [%rd3];
	setp.lt.f32 	%p154, %f33, %f34;
	mov.pred 	%p228, -1;
	@%p154 bra 	$L__BB2_100;
	setp.eq.f32 	%p156, %f33, %f34;
	setp.lt.s32 	%p157, %r17, %r1;
	and.pred  	%p158, %p157, %p156;
	@%p158 bra 	$L__BB2_100;
$L__BB2_71:
	ld.u32 	%r18, [%rd4+20];
	setp.eq.s32 	%p160, %r18, -1;
	mov.pred 	%p228, %p114;
	@%p160 bra 	$L__BB2_100;
	mul.wide.s32 	%rd78, %r18, 4;
	add.s64 	%rd79, %rd1, %rd78;
	ld.u32 	%r48, [%rd79];
	setp.eq.s32 	%p161, %r48, 1;
	@%p161 bra 	$L__BB2_75;
	add.s64 	%rd81, %rd2, %rd78;
	ld.f32 	%f35, [%rd81];
	ld.f32 	%f36, [%rd3];
	setp.lt.f32 	%p163, %f35, %f36;
	mov.pred 	%p228, -1;
	@%p163 bra 	$L__BB2_100;
	setp.eq.f32 	%p165, %f35, %f36;
	setp.lt.s32 	%p166, %r18, %r1;
	and.pred  	%p167, %p166, %p165;
	@%p167 bra 	$L__BB2_100;
$L__BB2_75:
	ld.u32 	%r19, [%rd4+24];
	setp.eq.s32 	%p169, %r19, -1;
	mov.pred 	%p228, %p114;
	@%p169 bra 	$L__BB2_100;
	mul.wide.s32 	%rd82, %r19, 4;
	add.s64 	%rd83, %rd1, %rd82;
	ld.u32 	%r49, [%rd83];
	setp.eq.s32 	%p170, %r49, 1;
	@%p170 bra 	$L__BB2_79;
	add.s64 	%rd85, %rd2, %rd82;
	ld.f32 	%f37, [%rd85];
	ld.f32 	%f38, [%rd3];
	setp.lt.f32 	%p172, %f37, %f38;
	mov.pred 	%p228, -1;
	@%p172 bra 	$L__BB2_100;
	setp.eq.f32 	%p174, %f37, %f38;
	setp.lt.s32 	%p175, %r19, %r1;
	and.pred  	%p176, %p175, %p174;
	@%p176 bra 	$L__BB2_100;
$L__BB2_79:
	ld.u32 	%r20, [%rd4+28];
	setp.eq.s32 	%p178, %r20, -1;
	mov.pred 	%p228, %p114;
	@%p178 bra 	$L__BB2_100;
	mul.wide.s32 	%rd86, %r20, 4;
	add.s64 	%rd87, %rd1, %rd86;
	ld.u32 	%r50, [%rd87];
	setp.eq.s32 	%p179, %r50, 1;
	@%p179 bra 	$L__BB2_83;
	add.s64 	%rd89, %rd2, %rd86;
	ld.f32 	%f39, [%rd89];
	ld.f32 	%f40, [%rd3];
	setp.lt.f32 	%p181, %f39, %f40;
	mov.pred 	%p228, -1;
	@%p181 bra 	$L__BB2_100;
	setp.eq.f32 	%p183, %f39, %f40;
	setp.lt.s32 	%p184, %r20, %r1;
	and.pred  	%p185, %p184, %p183;
	@%p185 bra 	$L__BB2_100;
$L__BB2_83:
	ld.u32 	%r21, [%rd4+32];
	setp.eq.s32 	%p187, %r21, -1;
	mov.pred 	%p228, %p114;
	@%p187 bra 	$L__BB2_100;
	mul.wide.s32 	%rd90, %r21, 4;
	add.s64 	%rd91, %rd1, %rd90;
	ld.u32 	%r51, [%rd91];
	setp.eq.s32 	%p188, %r51, 1;
	@%p188 bra 	$L__BB2_87;
	add.s64 	%rd93, %rd2, %rd90;
	ld.f32 	%f41, [%rd93];
	ld.f32 	%f42, [%rd3];
	setp.lt.f32 	%p190, %f41, %f42;
	mov.pred 	%p228, -1;
	@%p190 bra 	$L__BB2_100;
	setp.eq.f32 	%p192, %f41, %f42;
	setp.lt.s32 	%p193, %r21, %r1;
	and.pred  	%p194, %p193, %p192;
	@%p194 bra 	$L__BB2_100;
$L__BB2_87:
	ld.u32 	%r22, [%rd4+36];
	setp.eq.s32 	%p196, %r22, -1;
	mov.pred 	%p228, %p114;
	@%p196 bra 	$L__BB2_100;
	mul.wide.s32 	%rd94, %r22, 4;
	add.s64 	%rd95, %rd1, %rd94;
	ld.u32 	%r52, [%rd95];
	setp.eq.s32 	%p197, %r52, 1;
	@%p197 bra 	$L__BB2_91;
	add.s64 	%rd97, %rd2, %rd94;
	ld.f32 	%f43, [%rd97];
	ld.f32 	%f44, [%rd3];
	setp.lt.f32 	%p199, %f43, %f44;
	mov.pred 	%p228, -1;
	@%p199 bra 	$L__BB2_100;
	setp.eq.f32 	%p201, %f43, %f44;
	setp.lt.s32 	%p202, %r22, %r1;
	and.pred  	%p203, %p202, %p201;
	@%p203 bra 	$L__BB2_100;
$L__BB2_91:
	ld.u32 	%r23, [%rd4+40];
	setp.eq.s32 	%p205, %r23, -1;
	mov.pred 	%p228, %p114;
	@%p205 bra 	$L__BB2_100;
	mul.wide.s32 	%rd98, %r23, 4;
	add.s64 	%rd99, %rd1, %rd98;
	ld.u32 	%r53, [%rd99];
	setp.eq.s32 	%p206, %r53, 1;
	@%p206 bra 	$L__BB2_95;
	add.s64 	%rd101, %rd2, %rd98;
	ld.f32 	%f45, [%rd101];
	ld.f32 	%f46, [%rd3];
	setp.lt.f32 	%p208, %f45, %f46;
	mov.pred 	%p228, -1;
	@%p208 bra 	$L__BB2_100;
	setp.eq.f32 	%p210, %f45, %f46;
	setp.lt.s32 	%p211, %r23, %r1;
	and.pred  	%p212, %p211, %p210;
	@%p212 bra 	$L__BB2_100;
$L__BB2_95:
	ld.u32 	%r24, [%rd4+44];
	setp.eq.s32 	%p214, %r24, -1;
	mov.pred 	%p228, %p114;
	@%p214 bra 	$L__BB2_100;
	mul.wide.s32 	%rd102, %r24, 4;
	add.s64 	%rd103, %rd1, %rd102;
	ld.u32 	%r54, [%rd103];
	setp.eq.s32 	%p215, %r54, 1;
	@%p215 bra 	$L__BB2_99;
	add.s64 	%rd105, %rd2, %rd102;
	ld.f32 	%f47, [%rd105];
	ld.f32 	%f48, [%rd3];
	setp.lt.f32 	%p217, %f47, %f48;
	mov.pred 	%p228, -1;
	@%p217 bra 	$L__BB2_100;
	setp.eq.f32 	%p219, %f47, %f48;
	setp.lt.s32 	%p220, %r24, %r1;
	and.pred  	%p221, %p220, %p219;
	@%p221 bra 	$L__BB2_100;
$L__BB2_99:
	mov.pred 	%p228, %p114;
$L__BB2_100:
	@%p227 bra 	$L__BB2_104;
	ld.global.u64 	%rd106, [or_maxi];
	add.s64 	%rd108, %rd106, %rd5;
	ld.u32 	%r55, [%rd108];
	setp.eq.s32 	%p223, %r55, -1;
	@%p223 bra 	$L__BB2_102;
	bra.uni 	$L__BB2_105;
$L__BB2_102:
	@%p228 bra 	$L__BB2_106;
	ld.global.u64 	%rd112, [or_mini];
	add.s64 	%rd114, %rd112, %rd5;
	ld.u32 	%r57, [%rd114];
	setp.eq.s32 	%p225, %r57, -1;
	@%p225 bra 	$L__BB2_108;
	bra.uni 	$L__BB2_107;
$L__BB2_104:
	ld.global.u64 	%rd109, [or_maxi];
	add.s64 	%rd111, %rd109, %rd5;
	ld.u32 	%r56, [%rd111];
	setp.ne.s32 	%p224, %r56, -1;
	@%p224 bra 	$L__BB2_102;
$L__BB2_105:
	atom.global.add.u32 	%r60, [count_f_max], 1;
	ld.global.u64 	%rd121, [all_max];
	mul.wide.s32 	%rd122, %r60, 4;
	add.s64 	%rd123, %rd121, %rd122;
	st.u32 	[%rd123], %r1;
	bra.uni 	$L__BB2_108;
$L__BB2_106:
	ld.global.u64 	%rd115, [or_mini];
	add.s64 	%rd117, %rd115, %rd5;
	ld.u32 	%r58, [%rd117];
	setp.ne.s32 	%p226, %r58, -1;
	@%p226 bra 	$L__BB2_108;
$L__BB2_107:
	atom.global.add.u32 	%r59, [count_f_min], 1;
	ld.global.u64 	%rd118, [all_min];
	mul.wide.s32 	%rd119, %r59, 4;
	add.s64 	%rd120, %rd118, %rd119;
	st.u32 	[%rd120], %r1;
$L__BB2_108:
	ret;

}
	// .globl	_Z16freeDeviceMemoryv
.visible .entry _Z16freeDeviceMemoryv()
{
	.reg .pred 	%p<2>;
	.reg .b64 	%rd<3>;

	ld.global.u64 	%rd1, [decp_data];
	setp.eq.s64 	%p1, %rd1, 0;
	@%p1 bra 	$L__BB3_2;
	{ // callseq 0, 0
	.param .b64 param0;
	st.param.b64 	[param0], %rd1;
	call.uni 
	free, 
	(
	param0
	);
	} // callseq 0
	mov.b64 	%rd2, 0;
	st.global.u64 	[decp_data], %rd2;
$L__BB3_2:
	ret;

}
	// .globl	_Z17freeDeviceMemory1v
.visible .entry _Z17freeDeviceMemory1v()
{
	.reg .pred 	%p<3>;
	.reg .b64 	%rd<5>;

	ld.global.u64 	%rd1, [de_direction_as];
	setp.eq.s64 	%p1, %rd1, 0;
	@%p1 bra 	$L__BB4_2;
	{ // callseq 1, 0
	.param .b64 param0;
	st.param.b64 	[param0], %rd1;
	call.uni 
	free, 
	(
	param0
	);
	} // callseq 1
	mov.b64 	%rd3, 0;
	st.global.u64 	[de_direction_as], %rd3;
$L__BB4_2:
	ld.global.u64 	%rd2, [de_direction_ds];
	setp.eq.s64 	%p2, %rd2, 0;
	@%p2 bra 	$L__BB4_4;
	{ // callseq 2, 0
	.param .b64 param0;
	st.param.b64 	[param0], %rd2;
	call.uni 
	free, 
	(
	param0
	);
	} // callseq 2
	mov.b64 	%rd4, 0;
	st.global.u64 	[de_direction_ds], %rd4;
$L__BB4_4:
	ret;

}
	// .globl	_Z16computeAdjacencyv
.visible .entry _Z16computeAdjacencyv()
{
	.reg .pred 	%p<36>;
	.reg .b32 	%r<88>;
	.reg .b64 	%rd<30>;

	mov.u32 	%r33, %ctaid.x;
	mov.u32 	%r34, %ntid.x;
	mov.u32 	%r35, %tid.x;
	mad.lo.s32 	%r1, %r33, %r34, %r35;
	ld.global.u32 	%r36, [num];
	setp.ge.s32 	%p5, %r1, %r36;
	@%p5 bra 	$L__BB5_16;
	ld.global.u64 	%rd3, [lowgradientindices];
	cvta.to.global.u64 	%rd4, %rd3;
	mul.wide.s32 	%rd5, %r1, 4;
	add.s64 	%rd6, %rd4, %rd5;
	ld.global.u32 	%r37, [%rd6];
	setp.ne.s32 	%p6, %r37, 0;
	@%p6 bra 	$L__BB5_16;
	ld.global.u32 	%r77, [height];
	div.s32 	%r39, %r1, %r77;
	ld.global.u32 	%r76, [width];
	rem.s32 	%r4, %r39, %r76;
	mul.lo.s32 	%r40, %r39, %r77;
	sub.s32 	%r5, %r1, %r40;
	mul.lo.s32 	%r41, %r76, %r77;
	div.s32 	%r6, %r1, %r41;
	mov.u64 	%rd8, directions1;
	add.s64 	%rd29, %rd8, 12;
	mov.b32 	%r78, 0;
	mov.u32 	%r85, %r78;
$L__BB5_3:
	ld.global.u32 	%r42, [%rd29+-12];
	ld.global.u32 	%r44, [%rd29+-8];
	ld.global.u32 	%r46, [%rd29+-4];
	add.s32 	%r47, %r42, %r5;
	add.s32 	%r48, %r44, %r4;
	add.s32 	%r12, %r46, %r6;
	mad.lo.s32 	%r49, %r76, %r12, %r48;
	mad.lo.s32 	%r13, %r49, %r77, %r47;
	or.b32  	%r50, %r47, %r48;
	setp.ge.s32 	%p8, %r47, %r77;
	setp.lt.s32 	%p9, %r50, 0;
	setp.ge.s32 	%p10, %r48, %r76;
	or.pred  	%p11, %p8, %p10;
	mov.pred 	%p34, 0;
	or.pred  	%p12, %p11, %p9;
	@%p12 bra 	$L__BB5_5;
	mul.lo.s32 	%r51, %r77, %r76;
	ld.global.u32 	%r52, [depth];
	mul.lo.s32 	%r54, %r51, %r52;
	setp.lt.s32 	%p13, %r13, %r54;
	setp.lt.s32 	%p14, %r12, %r52;
	and.pred  	%p34, %p13, %p14;
$L__BB5_5:
	setp.lt.s32 	%p15, %r12, 0;
	not.pred 	%p16, %p34;
	or.pred  	%p17, %p16, %p15;
	@%p17 bra 	$L__BB5_8;
	ld.global.u64 	%rd9, [lowgradientindices];
	cvta.to.global.u64 	%rd10, %rd9;
	mul.wide.s32 	%rd11, %r13, 4;
	add.s64 	%rd12, %rd10, %rd11;
	ld.global.u32 	%r55, [%rd12];
	setp.ne.s32 	%p18, %r55, 0;
	@%p18 bra 	$L__BB5_8;
	ld.global.u64 	%rd13, [adjacency];
	cvta.to.global.u64 	%rd14, %rd13;
	ld.global.u32 	%r56, [maxNeighbors];
	mad.lo.s32 	%r57, %r56, %r1, %r85;
	mul.wide.s32 	%rd15, %r57, 4;
	add.s64 	%rd16, %rd14, %rd15;
	st.global.u32 	[%rd16], %r13;
	add.s32 	%r85, %r85, 1;
	ld.global.u32 	%r77, [height];
	ld.global.u32 	%r76, [width];
$L__BB5_8:
	ld.global.u32 	%r58, [%rd29];
	ld.global.u32 	%r60, [%rd29+4];
	ld.global.u32 	%r62, [%rd29+8];
	add.s32 	%r63, %r58, %r5;
	add.s32 	%r64, %r60, %r4;
	add.s32 	%r20, %r62, %r6;
	mad.lo.s32 	%r65, %r76, %r20, %r64;
	mad.lo.s32 	%r21, %r65, %r77, %r63;
	or.b32  	%r66, %r63, %r64;
	setp.ge.s32 	%p20, %r63, %r77;
	setp.lt.s32 	%p21, %r66, 0;
	setp.ge.s32 	%p22, %r64, %r76;
	or.pred  	%p23, %p20, %p22;
	mov.pred 	%p35, 0;
	or.pred  	%p24, %p23, %p21;
	@%p24 bra 	$L__BB5_10;
	mul.lo.s32 	%r67, %r77, %r76;
	ld.global.u32 	%r68, [depth];
	mul.lo.s32 	%r70, %r67, %r68;
	setp.lt.s32 	%p25, %r21, %r70;
	setp.lt.s32 	%p26, %r20, %r68;
	and.pred  	%p35, %p25, %p26;
$L__BB5_10:
	setp.lt.s32 	%p27, %r20, 0;
	not.pred 	%p28, %p35;
	or.pred  	%p29, %p28, %p27;
	@%p29 bra 	$L__BB5_13;
	ld.global.u64 	%rd17, [lowgradientindices];
	cvta.to.global.u64 	%rd18, %rd17;
	mul.wide.s32 	%rd19, %r21, 4;
	add.s64 	%rd20, %rd18, %rd19;
	ld.global.u32 	%r71, [%rd20];
	setp.ne.s32 	%p30, %r71, 0;
	@%p30 bra 	$L__BB5_13;
	ld.global.u64 	%rd21, [adjacency];
	cvta.to.global.u64 	%rd22, %rd21;
	ld.global.u32 	%r72, [maxNeighbors];
	mad.lo.s32 	%r73, %r72, %r1, %r85;
	mul.wide.s32 	%rd23, %r73, 4;
	add.s64 	%rd24, %rd22, %rd23;
	st.global.u32 	[%rd24], %r21;
	add.s32 	%r85, %r85, 1;
	ld.global.u32 	%r77, [height];
	ld.global.u32 	%r76, [width];
$L__BB5_13:
	add.s32 	%r78, %r78, 2;
	add.s64 	%rd29, %rd29, 24;
	setp.eq.s32 	%p31, %r78, 12;
	@%p31 bra 	$L__BB5_14;
	bra.uni 	$L__BB5_3;
$L__BB5_14:
	ld.global.u32 	%r86, [maxNeighbors];
	setp.ge.s32 	%p32, %r85, %r86;
	@%p32 bra 	$L__BB5_16;
$L__BB5_15:
	ld.global.u64 	%rd25, [adjacency];
	cvta.to.global.u64 	%rd26, %rd25;
	mad.lo.s32 	%r74, %r86, %r1, %r85;
	mul.wide.s32 	%rd27, %r74, 4;
	add.s64 	%rd28, %rd26, %rd27;
	mov.b32 	%r75, -1;
	st.global.u32 	[%rd28], %r75;
	add.s32 	%r85, %r85, 1;
	ld.global.u32 	%r86, [maxNeighbors];
	setp.lt.s32 	%p33, %r85, %r86;
	@%p33 bra 	$L__BB5_15;
$L__BB5_16:
	ret;

}
	// .globl	_Z20allocateDeviceMemoryv
.visible .entry _Z20allocateDeviceMemoryv()
{
	.reg .pred 	%p<2>;
	.reg .b32 	%r<4>;
	.reg .b64 	%rd<7>;

	mov.u32 	%r1, %tid.x;
	setp.ne.s32 	%p1, %r1, 0;
	@%p1 bra 	$L__BB6_2;
	ld.global.u32 	%r2, [num];
	mul.wide.s32 	%rd1, %r2, 4;
	{ // callseq 3, 0
	.param .b64 param0;
	st.param.b64 	[param0], %rd1;
	.param .b64 retval0;
	call.uni (retval0), 
	malloc, 
	(
	param0
	);
	ld.param.b64 	%rd2, [retval0];
	} // callseq 3
	st.global.u64 	[all_max], %rd2;
	ld.global.u32 	%r3, [num];
	mul.wide.s32 	%rd4, %r3, 4;
	{ // callseq 4, 0
	.param .b64 param0;
	st.param.b64 	[param0], %rd4;
	.param .b64 retval0;
	call.uni (retval0), 
	malloc, 
	(
	param0
	);
	ld.param.b64 	%rd5, [retval0];
	} // callseq 4
	st.global.u64 	[all_min], %rd5;
$L__BB6_2:
	ret;

}
	// .globl	_Z18fix_maxi_critical1i
.visible .entry _Z18fix_maxi_critical1i(
	.param .u32 _Z18fix_maxi_critical1i_param_0
)
{
	.local .align 16 .b8 	__local_depot7[16];
	.reg .b64 	%SP;
	.reg .b64 	%SPL;
	.reg .pred 	%p<228>;
	.reg .b32 	%r<212>;
	.reg .b32 	%f<289>;
	.reg .b64 	%rd<239>;
	.reg .b64 	%fd<58>;

	mov.u64 	%SPL, __local_depot7;
	cvta.local.u64 	%SP, %SPL;
	ld.param.u32 	%r58, [_Z18fix_maxi_critical1i_param_0];
	add.u64 	%rd21, %SP, 0;
	add.u64 	%rd1, %SPL, 0;
	mov.u32 	%r59, %ctaid.x;
	mov.u32 	%r60, %ntid.x;
	mov.u32 	%r61, %tid.x;
	mad.lo.s32 	%r62, %r59, %r60, %r61;
	setp.ne.s32 	%p1, %r58, 0;
	ld.global.u32 	%r63, [count_f_max];
	setp.ge.s32 	%p2, %r62, %r63;
	or.pred  	%p3, %p1, %p2;
	@%p3 bra 	$L__BB7_83;
	ld.global.u64 	%rd2, [lowgradientindices];
	ld.global.u64 	%rd22, [all_max];
	mul.wide.s32 	%rd23, %r62, 4;
	add.s64 	%rd24, %rd22, %rd23;
	ld.u32 	%r3, [%rd24];
	mul.wide.s32 	%rd25, %r3, 4;
	add.s64 	%rd26, %rd2, %rd25;
	ld.u32 	%r64, [%rd26];
	setp.ne.s32 	%p4, %r64, 0;
	@%p4 bra 	$L__BB7_83;
	ld.global.u64 	%rd98, [or_maxi];
	add.s64 	%rd100, %rd98, %rd25;
	ld.u32 	%r4, [%rd100];
	setp.eq.s32 	%p88, %r4, -1;
	@%p88 bra 	$L__BB7_71;
	add.s32 	%r5, %r4, -1;
	setp.gt.u32 	%p89, %r5, 11;
	mov.b32 	%r196, -1;
	@%p89 bra 	$L__BB7_5;
	ld.global.u32 	%r121, [height];
	ld.global.u32 	%r122, [width];
	mul.wide.u32 	%rd101, %r5, 12;
	mov.u64 	%rd102, direction_to_index_mapping;
	add.s64 	%rd103, %rd102, %rd101;
	ld.global.u32 	%r123, [%rd103];
	ld.global.u32 	%r124, [%rd103+4];
	ld.global.u32 	%r125, [%rd103+8];
	div.s32 	%r126, %r3, %r121;
	rem.s32 	%r127, %r126, %r122;
	add.s32 	%r128, %r124, %r127;
	mul.lo.s32 	%r129, %r122, %r121;
	div.s32 	%r130, %r3, %r129;
	add.s32 	%r131, %r125, %r130;
	mad.lo.s32 	%r132, %r122, %r131, %r128;
	mul.lo.s32 	%r133, %r126, %r121;
	sub.s32 	%r134, %r3, %r133;
	add.s32 	%r135, %r123, %r134;
	mad.lo.s32 	%r196, %r132, %r121, %r135;
$L__BB7_5:
	ld.global.u64 	%rd104, [adjacency];
	mul.lo.s32 	%r136, %r3, 12;
	ld.global.u64 	%rd3, [input_data];
	add.s64 	%rd4, %rd3, %rd25;
	mul.wide.s32 	%rd106, %r136, 4;
	add.s64 	%rd5, %rd104, %rd106;
	ld.u32 	%r8, [%rd5];
	setp.eq.s32 	%p90, %r8, -1;
	mov.u32 	%r208, %r196;
	@%p90 bra 	$L__BB7_41;
	mul.wide.s32 	%rd107, %r8, 4;
	add.s64 	%rd108, %rd2, %rd107;
	ld.u32 	%r137, [%rd108];
	setp.eq.s32 	%p91, %r137, 1;
	mov.f32 	%f260, 0fFF800000;
	mov.u32 	%r208, %r196;
	@%p91 bra 	$L__BB7_8;
	add.s64 	%rd110, %rd3, %rd107;
	ld.f32 	%f160, [%rd110];
	ld.f32 	%f161, [%rd4];
	setp.lt.f32 	%p92, %f160, %f161;
	setp.ne.f32 	%p93, %f160, 0fFF800000;
	and.pred  	%p94, %p92, %p93;
	setp.ne.s32 	%p95, %r8, %r196;
	selp.b32 	%r208, %r8, %r196, %p94;
	selp.f32 	%f162, %f160, 0fFF800000, %p95;
	selp.f32 	%f260, %f162, 0fFF800000, %p94;
$L__BB7_8:
	ld.u32 	%r11, [%rd5+4];
	setp.eq.s32 	%p96, %r11, -1;
	@%p96 bra 	$L__BB7_41;
	mul.wide.s32 	%rd111, %r11, 4;
	add.s64 	%rd112, %rd2, %rd111;
	ld.u32 	%r138, [%rd112];
	setp.eq.s32 	%p97, %r138, 1;
	@%p97 bra 	$L__BB7_11;
	add.s64 	%rd114, %rd3, %rd111;
	ld.f32 	%f163, [%rd114];
	ld.f32 	%f165, [%rd4];
	setp.lt.f32 	%p98, %f163, %f165;
	setp.gt.f32 	%p99, %f163, %f260;
	and.pred  	%p100, %p98, %p99;
	setp.ne.s32 	%p101, %r11, %r196;
	and.pred  	%p102, %p100, %p101;
	selp.b32 	%r208, %r11, %r208, %p102;
	selp.f32 	%f260, %f163, %f260, %p102;
$L__BB7_11:
	ld.u32 	%r14, [%rd5+8];
	setp.eq.s32 	%p103, %r14, -1;
	@%p103 bra 	$L__BB7_41;
	mul.wide.s32 	%rd115, %r14, 4;
	add.s64 	%rd116, %rd2, %rd115;
	ld.u32 	%r139, [%rd116];
	setp.eq.s32 	%p104, %r139, 1;
	@%p104 bra 	$L__BB7_14;
	add.s64 	%rd118, %rd3, %rd115;
	ld.f32 	%f166, [%rd118];
	ld.f32 	%f168, [%rd4];
	setp.lt.f32 	%p105, %f166, %f168;
	setp.gt.f32 	%p106, %f166, %f260;
	and.pred  	%p107, %p105, %p106;
	setp.ne.s32 	%p108, %r14, %r196;
	and.pred  	%p109, %p107, %p108;
	selp.b32 	%r208, %r14, %r208, %p109;
	selp.f32 	%f260, %f166, %f260, %p109;
$L__BB7_14:
	ld.u32 	%r17, [%rd5+12];
	setp.eq.s32 	%p110, %r17, -1;
	@%p110 bra 	$L__BB7_41;
	mul.wide.s32 	%rd119, %r17, 4;
	add.s64 	%rd120, %rd2, %rd119;
	ld.u32 	%r140, [%rd120];
	setp.eq.s32 	%p111, %r140, 1;
	@%p111 bra 	$L__BB7_17;
	add.s64 	%rd122, %rd3, %rd119;
	ld.f32 	%f169, [%rd122];
	ld.f32 	%f171, [%rd4];
	setp.lt.f32 	%p112, %f169, %f171;
	setp.gt.f32 	%p113, %f169, %f260;
	and.pred  	%p114, %p112, %p113;
	setp.ne.s32 	%p115, %r17, %r196;
	and.pred  	%p116, %p114, %p115;
	selp.b32 	%r208, %r17, %r208, %p116;
	selp.f32 	%f260, %f169, %f260, %p116;
$L__BB7_17:
	ld.u32 	%r20, [%rd5+16];
	setp.eq.s32 	%p117, %r20, -1;
	@%p117 bra 	$L__BB7_41;
	mul.wide.s32 	%rd123, %r20, 4;
	add.s64 	%rd124, %rd2, %rd123;
	ld.u32 	%r141, [%rd124];
	setp.eq.s32 	%p118, %r141, 1;
	@%p118 bra 	$L__BB7_20;
	add.s64 	%rd126, %rd3, %rd123;
	ld.f32 	%f172, [%rd126];
	ld.f32 	%f174, [%rd4];
	setp.lt.f32 	%p119, %f172, %f174;
	setp.gt.f32 	%p120, %f172, %f260;
	and.pred  	%p121, %p119, %p120;
	setp.ne.s32 	%p122, %r20, %r196;
	and.pred  	%p123, %p121, %p122;
	selp.b32 	%r208, %r20, %r208, %p123;
	selp.f32 	%f260, %f172, %f260, %p123;
$L__BB7_20:
	ld.u32 	%r23, [%rd5+20];
	setp.eq.s32 	%p124, %r23, -1;
	@%p124 bra 	$L__BB7_41;
	mul.wide.s32 	%rd127, %r23, 4;
	add.s64 	%rd128, %rd2, %rd127;
	ld.u32 	%r142, [%rd128];
	setp.eq.s32 	%p125, %r142, 1;
	@%p125 bra 	$L__BB7_23;
	add.s64 	%rd130, %rd3, %rd127;
	ld.f32 	%f175, [%rd130];
	ld.f32 	%f177, [%rd4];
	setp.lt.f32 	%p126, %f175, %f177;
	setp.gt.f32 	%p127, %f175, %f260;
	and.pred  	%p128, %p126, %p127;
	setp.ne.s32 	%p129, %r23, %r196;
	and.pred  	%p130, %p128, %p129;
	selp.b32 	%r208, %r23, %r208, %p130;
	selp.f32 	%f260, %f175, %f260, %p130;
$L__BB7_23:
	ld.u32 	%r26, [%rd5+24];
	setp.eq.s32 	%p131, %r26, -1;
	@%p131 bra 	$L__BB7_41;
	mul.wide.s32 	%rd131, %r26, 4;
	add.s64 	%rd132, %rd2, %rd131;
	ld.u32 	%r143, [%rd132];
	setp.eq.s32 	%p132, %r143, 1;
	@%p132 bra 	$L__BB7_26;
	add.s64 	%rd134, %rd3, %rd131;
	ld.f32 	%f178, [%rd134];
	ld.f32 	%f180, [%rd4];
	setp.lt.f32 	%p133, %f178, %f180;
	setp.gt.f32 	%p134, %f178, %f260;
	and.pred  	%p135, %p133, %p134;
	setp.ne.s32 	%p136, %r26, %r196;
	and.pred  	%p137, %p135, %p136;
	selp.b32 	%r208, %r26, %r208, %p137;
	selp.f32 	%f260, %f178, %f260, %p137;
$L__BB7_26:
	ld.u32 	%r29, [%rd5+28];
	setp.eq.s32 	%p138, %r29, -1;
	@%p138 bra 	$L__BB7_41;
	mul.wide.s32 	%rd135, %r29, 4;
	add.s64 	%rd136, %rd2, %rd135;
	ld.u32 	%r144, [%rd136];
	setp.eq.s32 	%p139, %r144, 1;
	@%p139 bra 	$L__BB7_29;
	add.s64 	%rd138, %rd3, %rd135;
	ld.f32 	%f181, [%rd138];
	ld.f32 	%f183, [%rd4];
	setp.lt.f32 	%p140, %f181, %f183;
	setp.gt.f32 	%p141, %f181, %f260;
	and.pred  	%p142, %p140, %p141;
	setp.ne.s32 	%p143, %r29, %r196;
	and.pred  	%p144, %p142, %p143;
	selp.b32 	%r208, %r29, %r208, %p144;
	selp.f32 	%f260, %f181, %f260, %p144;
$L__BB7_29:
	ld.u32 	%r32, [%rd5+32];
	setp.eq.s32 	%p145, %r32, -1;
	@%p145 bra 	$L__BB7_41;
	mul.wide.s32 	%rd139, %r32, 4;
	add.s64 	%rd140, %rd2, %rd139;
	ld.u32 	%r145, [%rd140];
	setp.eq.s32 	%p146, %r145, 1;
	@%p146 bra 	$L__BB7_32;
	add.s64 	%rd142, %rd3, %rd139;
	ld.f32 	%f184, [%rd142];
	ld.f32 	%f186, [%rd4];
	setp.lt.f32 	%p147, %f184, %f186;
	setp.gt.f32 	%p148, %f184, %f260;
	and.pred  	%p149, %p147, %p148;
	setp.ne.s32 	%p150, %r32, %r196;
	and.pred  	%p151, %p149, %p150;
	selp.b32 	%r208, %r32, %r208, %p151;
	selp.f32 	%f260, %f184, %f260, %p151;
$L__BB7_32:
	ld.u32 	%r35, [%rd5+36];
	setp.eq.s32 	%p152, %r35, -1;
	@%p152 bra 	$L__BB7_41;
	mul.wide.s32 	%rd143, %r35, 4;
	add.s64 	%rd144, %rd2, %rd143;
	ld.u32 	%r146, [%rd144];
	setp.eq.s32 	%p153, %r146, 1;
	@%p153 bra 	$L__BB7_35;
	add.s64 	%rd146, %rd3, %rd143;
	ld.f32 	%f187, [%rd146];
	ld.f32 	%f189, [%rd4];
	setp.lt.f32 	%p154, %f187, %f189;
	setp.gt.f32 	%p155, %f187, %f260;
	and.pred  	%p156, %p154, %p155;
	setp.ne.s32 	%p157, %r35, %r196;
	and.pred  	%p158, %p156, %p157;
	selp.b32 	%r208, %r35, %r208, %p158;
	selp.f32 	%f260, %f187, %f260, %p158;
$L__BB7_35:
	ld.u32 	%r38, [%rd5+40];
	setp.eq.s32 	%p159, %r38, -1;
	@%p159 bra 	$L__BB7_41;
	mul.wide.s32 	%rd147, %r38, 4;
	add.s64 	%rd148, %rd2, %rd147;
	ld.u32 	%r147, [%rd148];
	setp.eq.s32 	%p160, %r147, 1;
	@%p160 bra 	$L__BB7_38;
	add.s64 	%rd150, %rd3, %rd147;
	ld.f32 	%f190, [%rd150];
	ld.f32 	%f192, [%rd4];
	setp.lt.f32 	%p161, %f190, %f192;
	setp.gt.f32 	%p162, %f190, %f260;
	and.pred  	%p163, %p161, %p162;
	setp.ne.s32 	%p164, %r38, %r196;
	and.pred  	%p165, %p163, %p164;
	selp.b32 	%r208, %r38, %r208, %p165;
	selp.f32 	%f260, %f190, %f260, %p165;
$L__BB7_38:
	ld.u32 	%r41, [%rd5+44];
	setp.eq.s32 	%p166, %r41, -1;
	@%p166 bra 	$L__BB7_41;
	mul.wide.s32 	%rd151, %r41, 4;
	add.s64 	%rd152, %rd2, %rd151;
	ld.u32 	%r148, [%rd152];
	setp.eq.s32 	%p167, %r148, 1;
	@%p167 bra 	$L__BB7_41;
	add.s64 	%rd154, %rd3, %rd151;
	ld.f32 	%f193, [%rd154];
	ld.f32 	%f195, [%rd4];
	setp.lt.f32 	%p168, %f193, %f195;
	setp.gt.f32 	%p169, %f193, %f260;
	setp.ne.s32 	%p170, %r41, %r196;
	selp.b32 	%r149, %r41, %r208, %p170;
	selp.b32 	%r150, %r149, %r208, %p169;
	selp.b32 	%r208, %r150, %r208, %p168;
$L__BB7_41:
	ld.global.u64 	%rd237, [decp_data];
	mul.wide.s32 	%rd155, %r208, 4;
	add.s64 	%rd156, %rd237, %rd155;
	ld.f32 	%f23, [%rd156];
	ld.global.f32 	%f196, [bound];
	mul.wide.s32 	%rd157, %r196, 4;
	add.s64 	%rd158, %rd3, %rd157;
	ld.f32 	%f197, [%rd158];
	add.s64 	%rd160, %rd237, %rd25;
	ld.f32 	%f28, [%rd160];
	sub.f32 	%f198, %f197, %f28;
	sub.f32 	%f199, %f196, %f198;
	mul.f32 	%f25, %f199, 0f3F000000;
	ld.f32 	%f200, [%rd4];
	sub.f32 	%f201, %f28, %f200;
	add.f32 	%f202, %f201, %f196;
	mul.f32 	%f277, %f202, 0f3F000000;
	setp.ne.s32 	%p171, %r63, 3;
	ld.global.u32 	%r151, [count_f_min];
	setp.ne.s32 	%p172, %r151, 0;
	or.pred  	%p173, %p171, %p172;
	setp.ne.s32 	%p174, %r3, 123716372;
	or.pred  	%p175, %p174, %p173;
	@%p175 bra 	$L__BB7_43;
	mov.u64 	%rd161, $str;
	cvta.global.u64 	%rd162, %rd161;
	{ // callseq 13, 0
	.param .b64 param0;
	st.param.b64 	[param0], %rd162;
	.param .b64 param1;
	st.param.b64 	[param1], 0;
	.param .b32 retval0;
	call.uni (retval0), 
	vprintf, 
	(
	param0, 
	param1
	);
	ld.param.b32 	%r153, [retval0];
	} // callseq 13
	ld.global.u64 	%rd163, [decp_data];
	ld.f32 	%f203, [%rd163+494865488];
	cvt.f64.f32 	%fd34, %f203;
	mov.b32 	%r155, 123716372;
	st.local.u32 	[%rd1], %r155;
	st.local.f64 	[%rd1+8], %fd34;
	mov.u64 	%rd164, $str$1;
	cvta.global.u64 	%rd165, %rd164;
	{ // callseq 14, 0
	.param .b64 param0;
	st.param.b64 	[param0], %rd165;
	.param .b64 param1;
	st.param.b64 	[param1], %rd21;
	.param .b32 retval0;
	call.uni (retval0), 
	vprintf, 
	(
	param0, 
	param1
	);
	ld.param.b32 	%r156, [retval0];
	} // callseq 14
	ld.global.u64 	%rd167, [decp_data];
	add.s64 	%rd169, %rd167, %rd157;
	ld.f32 	%f204, [%rd169];
	cvt.f64.f32 	%fd35, %f204;
	st.local.u32 	[%rd1], %r196;
	st.local.f64 	[%rd1+8], %fd35;
	mov.u64 	%rd170, $str$2;
	cvta.global.u64 	%rd171, %rd170;
	{ // callseq 15, 0
	.param .b64 param0;
	st.param.b64 	[param0], %rd171;
	.param .b64 param1;
	st.param.b64 	[param1], %rd21;
	.param .b32 retval0;
	call.uni (retval0), 
	vprintf, 
	(
	param0, 
	param1
	);
	ld.param.b32 	%r158, [retval0];
	} // callseq 15
	cvt.f64.f32 	%fd36, %f25;
	cvt.f64.f32 	%fd37, %f277;
	st.local.v2.f64 	[%rd1], {%fd36, %fd37};
	mov.u64 	%rd172, $str$3;
	cvta.global.u64 	%rd173, %rd172;
	{ // callseq 16, 0
	.param .b64 param0;
	st.param.b64 	[param0], %rd173;
	.param .b64 param1;
	st.param.b64 	[param1], %rd21;
	.param .b32 retval0;
	call.uni (retval0), 
	vprintf, 
	(
	param0, 
	param1
	);
	ld.param.b32 	%r160, [retval0];
	} // callseq 16
	ld.global.u64 	%rd174, [decp_data];
	ld.f32 	%f205, [%rd174+494865488];
	cvt.f64.f32 	%fd38, %f205;
	sub.f32 	%f206, %f205, %f277;
	cvt.f64.f32 	%fd39, %f206;
	st.local.v2.f64 	[%rd1], {%fd38, %fd39};
	{ // callseq 17, 0
	.param .b64 param0;
	st.param.b64 	[param0], %rd173;
	.param .b64 param1;
	st.param.b64 	[param1], %rd21;
	.param .b32 retval0;
	call.uni (retval0), 
	vprintf, 
	(
	param0, 
	param1
	);
	ld.param.b32 	%r162, [retval0];
	} // callseq 17
	ld.global.u64 	%rd237, [decp_data];
	add.s64 	%rd176, %rd237, %rd25;
	ld.f32 	%f28, [%rd176];
$L__BB7_43:
	add.s64 	%rd9, %rd237, %rd157;
	ld.f32 	%f29, [%rd9];
	setp.lt.f32 	%p176, %f28, %f29;
	@%p176 bra 	$L__BB7_45;
	setp.neu.f32 	%p177, %f28, %f29;
	setp.ge.s32 	%p178, %r3, %r196;
	or.pred  	%p179, %p177, %p178;
	@%p179 bra 	$L__BB7_46;
$L__BB7_45:
	ld.global.u64 	%rd206, [or_maxi];
	add.s64 	%rd208, %rd206, %rd25;
	ld.u32 	%r178, [%rd208];
	ld.global.u64 	%rd209, [de_direction_as];
	add.s64 	%rd210, %rd209, %rd25;
	st.u32 	[%rd210], %r178;
	bra.uni 	$L__BB7_141;
$L__BB7_46:
	add.s64 	%rd10, %rd237, %rd25;
	cvt.f64.f32 	%fd1, %f277;
	setp.ltu.f64 	%p180, %fd1, 0d3EB0C6F7A0B5ED8D;
	@%p180 bra 	$L__BB7_62;
	setp.neu.f32 	%p181, %f28, %f29;
	@%p181 bra 	$L__BB7_52;
	ld.global.u64 	%rd182, [input_data];
	add.s64 	%rd184, %rd182, %rd25;
	ld.f32 	%f215, [%rd184];
	sub.f32 	%f30, %f215, %f28;
	add.f32 	%f216, %f277, %f30;
	abs.f32 	%f217, %f216;
	ld.global.f32 	%f31, [bound];
	setp.leu.f32 	%p201, %f217, %f31;
	setp.ltu.f64 	%p202, %fd1, 0d3EC0C6F7A0B5ED8D;
	or.pred  	%p203, %p201, %p202;
	@%p203 bra 	$L__BB7_50;
$L__BB7_49:
	mul.f32 	%f277, %f277, 0f3F000000;
	add.f32 	%f218, %f277, %f30;
	abs.f32 	%f219, %f218;
	setp.gt.f32 	%p204, %f219, %f31;
	cvt.f64.f32 	%fd46, %f277;
	setp.ge.f64 	%p205, %fd46, 0d3EC0C6F7A0B5ED8D;
	and.pred  	%p206, %p204, %p205;
	@%p206 bra 	$L__BB7_49;
$L__BB7_50:
	add.f32 	%f220, %f277, %f30;
	abs.f32 	%f221, %f220;
	setp.gtu.f32 	%p207, %f221, %f31;
	@%p207 bra 	$L__BB7_60;
	sub.f32 	%f222, %f28, %f277;
	st.f32 	[%rd10], %f222;
	bra.uni 	$L__BB7_60;
$L__BB7_52:
	setp.ltu.f32 	%p182, %f28, %f29;
	@%p182 bra 	$L__BB7_60;
	ld.global.u64 	%rd179, [input_data];
	add.s64 	%rd181, %rd179, %rd25;
	ld.f32 	%f35, [%rd181];
	sub.f32 	%f36, %f35, %f28;
	add.f32 	%f207, %f277, %f36;
	abs.f32 	%f208, %f207;
	ld.global.f32 	%f37, [bound];
	setp.leu.f32 	%p183, %f208, %f37;
	setp.ltu.f64 	%p184, %fd1, 0d3EC0C6F7A0B5ED8D;
	or.pred  	%p185, %p183, %p184;
	@%p185 bra 	$L__BB7_55;
$L__BB7_54:
	mul.f32 	%f277, %f277, 0f3F000000;
	add.f32 	%f209, %f277, %f36;
	abs.f32 	%f210, %f209;
	setp.gt.f32 	%p186, %f210, %f37;
	cvt.f64.f32 	%fd40, %f277;
	setp.ge.f64 	%p187, %fd40, 0d3EC0C6F7A0B5ED8D;
	and.pred  	%p188, %p186, %p187;
	@%p188 bra 	$L__BB7_54;
$L__BB7_55:
	setp.ltu.f32 	%p189, %f28, %f23;
	setp.gtu.f32 	%p190, %f23, %f29;
	or.pred  	%p191, %p189, %p190;
	@%p191 bra 	$L__BB7_58;
	sub.f32 	%f211, %f28, %f277;
	setp.geu.f32 	%p192, %f211, %f23;
	cvt.f64.f32 	%fd42, %f277;
	setp.ltu.f64 	%p193, %fd42, 0d3EC0C6F7A0B5ED8D;
	or.pred  	%p194, %p193, %p192;
	@%p194 bra 	$L__BB7_58;
$L__BB7_57:
	mul.f32 	%f277, %f277, 0f3F000000;
	sub.f32 	%f212, %f28, %f277;
	setp.lt.f32 	%p195, %f212, %f23;
	cvt.f64.f32 	%fd43, %f277;
	setp.ge.f64 	%p196, %fd43, 0d3EC0C6F7A0B5ED8D;
	and.pred  	%p197, %p196, %p195;
	@%p197 bra 	$L__BB7_57;
$L__BB7_58:
	sub.f32 	%f44, %f28, %f277;
	sub.f32 	%f213, %f35, %f44;
	abs.f32 	%f214, %f213;
	setp.gtu.f32 	%p198, %f214, %f37;
	cvt.f64.f32 	%fd44, %f277;
	setp.ltu.f64 	%p199, %fd44, 0d3EB0C6F7A0B5ED8D;
	or.pred  	%p200, %p198, %p199;
	@%p200 bra 	$L__BB7_60;
	st.f32 	[%rd10], %f44;
$L__BB7_60:
	setp.ne.s32 	%p208, %r3, 123716372;
	ld.global.u32 	%r164, [count_f_max];
	setp.ne.s32 	%p209, %r164, 3;
	ld.global.u32 	%r165, [count_f_min];
	setp.ne.s32 	%p210, %r165, 0;
	or.pred  	%p211, %p209, %p210;
	or.pred  	%p212, %p208, %p211;
	@%p212 bra 	$L__BB7_141;
	mov.u64 	%rd185, $str$4;
	cvta.global.u64 	%rd186, %rd185;
	{ // callseq 18, 0
	.param .b64 param0;
	st.param.b64 	[param0], %rd186;
	.param .b64 param1;
	st.param.b64 	[param1], 0;
	.param .b32 retval0;
	call.uni (retval0), 
	vprintf, 
	(
	param0, 
	param1
	);
	ld.param.b32 	%r167, [retval0];
	} // callseq 18
	ld.global.u64 	%rd187, [decp_data];
	ld.f32 	%f223, [%rd187+494865488];
	cvt.f64.f32 	%fd48, %f223;
	mov.b32 	%r169, 123716372;
	st.local.u32 	[%rd1], %r169;
	st.local.f64 	[%rd1+8], %fd48;
	mov.u64 	%rd188, $str$1;
	cvta.global.u64 	%rd189, %rd188;
	{ // callseq 19, 0
	.param .b64 param0;
	st.param.b64 	[param0], %rd189;
	.param .b64 param1;
	st.param.b64 	[param1], %rd21;
	.param .b32 retval0;
	call.uni (retval0), 
	vprintf, 
	(
	param0, 
	param1
	);
	ld.param.b32 	%r170, [retval0];
	} // callseq 19
	ld.global.u64 	%rd191, [decp_data];
	add.s64 	%rd193, %rd191, %rd157;
	ld.f32 	%f224, [%rd193];
	cvt.f64.f32 	%fd49, %f224;
	st.local.u32 	[%rd1], %r196;
	st.local.f64 	[%rd1+8], %fd49;
	mov.u64 	%rd194, $str$2;
	cvta.global.u64 	%rd195, %rd194;
	{ // callseq 20, 0
	.param .b64 param0;
	st.param.b64 	[param0], %rd195;
	.param .b64 param1;
	st.param.b64 	[param1], %rd21;
	.param .b32 retval0;
	call.uni (retval0), 
	vprintf, 
	(
	param0, 
	param1
	);
	ld.param.b32 	%r172, [retval0];
	} // callseq 20
	cvt.f64.f32 	%fd50, %f25;
	cvt.f64.f32 	%fd51, %f277;
	st.local.v2.f64 	[%rd1], {%fd50, %fd51};
	mov.u64 	%rd196, $str$3;
	cvta.global.u64 	%rd197, %rd196;
	{ // callseq 21, 0
	.param .b64 param0;
	st.param.b64 	[param0], %rd197;
	.param .b64 param1;
	st.param.b64 	[param1], %rd21;
	.param .b32 retval0;
	call.uni (retval0), 
	vprintf, 
	(
	param0, 
	param1
	);
	ld.param.b32 	%r174, [retval0];
	} // callseq 21
	ld.global.u64 	%rd198, [decp_data];
	ld.f32 	%f225, [%rd198+494865488];
	cvt.f64.f32 	%fd52, %f225;
	sub.f32 	%f226, %f225, %f277;
	cvt.f64.f32 	%fd53, %f226;
	st.local.v2.f64 	[%rd1], {%fd52, %fd53};
	{ // callseq 22, 0
	.param .b64 param0;
	st.param.b64 	[param0], %rd197;
	.param .b64 param1;
	st.param.b64 	[param1], %rd21;
	.param .b32 retval0;
	call.uni (retval0), 
	vprintf, 
	(
	param0, 
	param1
	);
	ld.param.b32 	%r176, [retval0];
	} // callseq 22
	bra.uni 	$L__BB7_141;
$L__BB7_62:
	setp.leu.f32 	%p213, %f28, %f29;
	@%p213 bra 	$L__BB7_66;
	ld.global.u64 	%rd203, [input_data];
	add.s64 	%rd205, %rd203, %rd25;
	ld.f32 	%f46, [%rd205];
	sub.f32 	%f238, %f46, %f29;
	abs.f32 	%f239, %f238;
	ld.global.f32 	%f47, [bound];
	setp.geu.f32 	%p217, %f239, %f47;
	@%p217 bra 	$L__BB7_65;
	sub.f32 	%f241, %f46, %f47;
	sub.f32 	%f242, %f29, %f241;
	fma.rn.f32 	%f243, %f242, 0fBF000000, %f29;
	st.f32 	[%rd10], %f243;
	bra.uni 	$L__BB7_141;
$L__BB7_65:
	sub.f32 	%f240, %f46, %f47;
	st.f32 	[%rd10], %f240;
	bra.uni 	$L__BB7_141;
$L__BB7_66:
	setp.neu.f32 	%p214, %f28, %f29;
	@%p214 bra 	$L__BB7_141;
	ld.global.f32 	%f48, [bound];
	ld.global.u64 	%rd11, [input_data];
	add.s64 	%rd200, %rd11, %rd25;
	ld.f32 	%f227, [%rd200];
	sub.f32 	%f228, %f227, %f28;
	sub.f32 	%f229, %f48, %f228;
	mul.f32 	%f49, %f229, 0f3F000000;
	add.f32 	%f230, %f49, %f228;
	abs.f32 	%f231, %f230;
	setp.gtu.f32 	%p215, %f231, %f48;
	@%p215 bra 	$L__BB7_69;
	sub.f32 	%f232, %f28, %f49;
	st.f32 	[%rd10], %f232;
	bra.uni 	$L__BB7_141;
$L__BB7_69:
	add.s64 	%rd202, %rd11, %rd157;
	ld.f32 	%f233, [%rd202];
	sub.f32 	%f234, %f233, %f29;
	sub.f32 	%f235, %f234, %f49;
	abs.f32 	%f236, %f235;
	setp.gtu.f32 	%p216, %f236, %f48;
	@%p216 bra 	$L__BB7_141;
	add.f32 	%f237, %f49, %f29;
	st.f32 	[%rd9], %f237;
	bra.uni 	$L__BB7_141;
$L__BB7_71:
	ld.global.u64 	%rd211, [de_direction_as];
	add.s64 	%rd12, %rd211, %rd25;
	ld.u32 	%r44, [%rd12];
	setp.eq.s32 	%p218, %r44, -1;
	mov.u32 	%r209, %r3;
	@%p218 bra 	$L__BB7_74;
	add.s32 	%r45, %r44, -1;
	setp.gt.u32 	%p219, %r45, 11;
	mov.b32 	%r209, -1;
	@%p219 bra 	$L__BB7_74;
	ld.global.u32 	%r180, [height];
	ld.global.u32 	%r181, [width];
	mul.wide.u32 	%rd213, %r45, 12;
	mov.u64 	%rd214, direction_to_index_mapping;
	add.s64 	%rd215, %rd214, %rd213;
	ld.global.u32 	%r182, [%rd215];
	ld.global.u32 	%r183, [%rd215+4];
	ld.global.u32 	%r184, [%rd215+8];
	div.s32 	%r185, %r3, %r180;
	rem.s32 	%r186, %r185, %r181;
	add.s32 	%r187, %r183, %r186;
	mul.lo.s32 	%r188, %r181, %r180;
	div.s32 	%r189, %r3, %r188;
	add.s32 	%r190, %r184, %r189;
	mad.lo.s32 	%r191, %r181, %r190, %r187;
	mul.lo.s32 	%r192, %r185, %r180;
	sub.s32 	%r193, %r3, %r192;
	add.s32 	%r194, %r182, %r193;
	mad.lo.s32 	%r209, %r191, %r180, %r194;
$L__BB7_74:
	ld.global.f32 	%f244, [bound];
	ld.global.u64 	%rd216, [input_data];
	mul.wide.s32 	%rd217, %r209, 4;
	add.s64 	%rd218, %rd216, %rd217;
	ld.f32 	%f245, [%rd218];
	ld.global.u64 	%rd219, [decp_data];
	add.s64 	%rd221, %rd219, %rd25;
	ld.f32 	%f50, [%rd221];
	sub.f32 	%f246, %f245, %f50;
	sub.f32 	%f247, %f244, %f246;
	mul.f32 	%f51, %f247, 0f3F000000;
	add.s64 	%rd222, %rd219, %rd217;
	ld.f32 	%f52, [%rd222];
	setp.gt.f32 	%p220, %f50, %f52;
	@%p220 bra 	$L__BB7_76;
	setp.neu.f32 	%p221, %f50, %f52;
	setp.le.s32 	%p222, %r3, %r209;
	or.pred  	%p223, %p222, %p221;
	@%p223 bra 	$L__BB7_77;
$L__BB7_76:
	mov.b32 	%r195, -1;
	st.u32 	[%rd12], %r195;
$L__BB7_77:
	cvt.f64.f32 	%fd54, %f51;
	setp.ltu.f64 	%p224, %fd54, 0d3EB0C6F7A0B5ED8D;
	@%p224 bra 	$L__BB7_81;
	ld.global.u64 	%rd223, [decp_data];
	add.s64 	%rd225, %rd223, %rd25;
	ld.f32 	%f53, [%rd225];
	add.s64 	%rd13, %rd223, %rd217;
	ld.f32 	%f248, [%rd13];
	setp.gtu.f32 	%p225, %f53, %f248;
	@%p225 bra 	$L__BB7_141;
	ld.global.u64 	%rd227, [input_data];
	add.s64 	%rd229, %rd227, %rd217;
	ld.f32 	%f249, [%rd229];
	sub.f32 	%f250, %f249, %f53;
	add.f32 	%f251, %f51, %f250;
	abs.f32 	%f252, %f251;
	setp.eq.f32 	%p226, %f252, 0f00000000;
	@%p226 bra 	$L__BB7_141;
	sub.f32 	%f253, %f53, %f51;
	st.f32 	[%rd13], %f253;
	bra.uni 	$L__BB7_141;
$L__BB7_81:
	ld.global.u64 	%rd230, [decp_data];
	add.s64 	%rd14, %rd230, %rd25;
	ld.f32 	%f254, [%rd14];
	add.s64 	%rd233, %rd230, %rd217;
	ld.f32 	%f255, [%rd233];
	setp.gtu.f32 	%p227, %f254, %f255;
	@%p227 bra 	$L__BB7_141;
	ld.global.u64 	%rd234, [input_data];
	add.s64 	%rd236, %rd234, %rd25;
	ld.f32 	%f256, [%rd236];
	ld.global.f32 	%f257, [bound];
	add.f32 	%f258, %f256, %f257;
	st.f32 	[%rd14], %f258;
	bra.uni 	$L__BB7_141;
$L__BB7_83:
	setp.eq.s32 	%p5, %r58, 0;
	ld.global.u32 	%r65, [count_f_min];
	setp.ge.s32 	%p6, %r62, %r65;
	or.pred  	%p7, %p5, %p6;
	@%p7 bra 	$L__BB7_141;
	ld.global.u64 	%rd27, [lowgradientindices];
	ld.global.u64 	%rd28, [all_min];
	mul.wide.s32 	%rd29, %r62, 4;
	add.s64 	%rd30, %rd28, %rd29;
	ld.u32 	%r49, [%rd30];
	mul.wide.s32 	%rd31, %r49, 4;
	add.s64 	%rd32, %rd27, %rd31;
	ld.u32 	%r66, [%rd32];
	setp.ne.s32 	%p8, %r66, 0;
	@%p8 bra 	$L__BB7_141;
	ld.global.u64 	%rd33, [or_mini];
	add.s64 	%rd35, %rd33, %rd31;
	ld.u32 	%r50, [%rd35];
	setp.eq.s32 	%p9, %r50, -1;
	@%p9 bra 	$L__BB7_124;
	add.s32 	%r51, %r50, -1;
	setp.gt.u32 	%p10, %r51, 11;
	mov.b32 	%r210, -1;
	@%p10 bra 	$L__BB7_88;
	ld.global.u32 	%r68, [height];
	ld.global.u32 	%r69, [width];
	mul.wide.u32 	%rd36, %r51, 12;
	mov.u64 	%rd37, direction_to_index_mapping;
	add.s64 	%rd38, %rd37, %rd36;
	ld.global.u32 	%r70, [%rd38];
	ld.global.u32 	%r71, [%rd38+4];
	ld.global.u32 	%r72, [%rd38+8];
	div.s32 	%r73, %r49, %r68;
	rem.s32 	%r74, %r73, %r69;
	add.s32 	%r75, %r71, %r74;
	mul.lo.s32 	%r76, %r69, %r68;
	div.s32 	%r77, %r49, %r76;
	add.s32 	%r78, %r72, %r77;
	mad.lo.s32 	%r79, %r69, %r78, %r75;
	mul.lo.s32 	%r80, %r73, %r68;
	sub.s32 	%r81, %r49, %r80;
	add.s32 	%r82, %r70, %r81;
	mad.lo.s32 	%r210, %r79, %r68, %r82;
$L__BB7_88:
	ld.global.f32 	%f54, [bound];
	ld.global.u64 	%rd39, [input_data];
	mul.wide.s32 	%rd40, %r210, 4;
	add.s64 	%rd41, %rd39, %rd40;
	ld.f32 	%f55, [%rd41];
	ld.global.u64 	%rd42, [decp_data];
	add.s64 	%rd15, %rd42, %rd31;
	ld.f32 	%f56, [%rd15];
	sub.f32 	%f57, %f55, %f56;
	sub.f32 	%f91, %f54, %f57;
	mul.f32 	%f279, %f91, 0f3F000000;
	add.s64 	%rd44, %rd39, %rd31;
	ld.f32 	%f59, [%rd44];
	add.f32 	%f60, %f54, %f59;
	sub.f32 	%f92, %f60, %f56;
	mul.f32 	%f61, %f92, 0f3F000000;
	add.s64 	%rd16, %rd42, %rd40;
	ld.f32 	%f62, [%rd16];
	sub.f32 	%f93, %f62, %f55;
	add.f32 	%f94, %f93, %f54;
	mul.f32 	%f285, %f94, 0f3F000000;
	setp.gt.f32 	%p11, %f56, %f62;
	@%p11 bra 	$L__BB7_90;
	setp.neu.f32 	%p12, %f56, %f62;
	setp.le.s32 	%p13, %r49, %r210;
	or.pred  	%p14, %p13, %p12;
	@%p14 bra 	$L__BB7_91;
$L__BB7_90:
	ld.global.u64 	%rd45, [de_direction_ds];
	add.s64 	%rd47, %rd45, %rd31;
	st.u32 	[%rd47], %r50;
	bra.uni 	$L__BB7_141;
$L__BB7_91:
	cvt.f64.f32 	%fd55, %f279;
	cvt.f64.f32 	%fd12, %f61;
	max.f64 	%fd13, %fd55, %fd12;
	cvt.f64.f32 	%fd14, %f285;
	max.f64 	%fd15, %fd13, %fd14;
	setp.ltu.f64 	%p15, %fd15, 0d3EB0C6F7A0B5ED8D;
	@%p15 bra 	$L__BB7_115;
	setp.neu.f32 	%p21, %f56, %f62;
	@%p21 bra 	$L__BB7_101;
	sub.f32 	%f125, %f57, %f279;
	abs.f32 	%f126, %f125;
	setp.leu.f32 	%p51, %f126, %f54;
	setp.ltu.f64 	%p52, %fd55, 0d3EC0C6F7A0B5ED8D;
	or.pred  	%p53, %p51, %p52;
	@%p53 bra 	$L__BB7_95;
$L__BB7_94:
	mul.f32 	%f279, %f279, 0f3F000000;
	sub.f32 	%f127, %f57, %f279;
	abs.f32 	%f128, %f127;
	setp.gt.f32 	%p54, %f128, %f54;
	cvt.f64.f32 	%fd55, %f279;
	setp.ge.f64 	%p55, %fd55, 0d3EC0C6F7A0B5ED8D;
	and.pred  	%p56, %p54, %p55;
	@%p56 bra 	$L__BB7_94;
$L__BB7_95:
	add.f32 	%f129, %f279, %f57;
	abs.f32 	%f130, %f129;
	setp.gtu.f32 	%p57, %f130, %f54;
	setp.ltu.f64 	%p58, %fd55, 0d3EB0C6F7A0B5ED8D;
	or.pred  	%p59, %p57, %p58;
	@%p59 bra 	$L__BB7_97;
	sub.f32 	%f133, %f56, %f279;
	st.f32 	[%rd16], %f133;
	bra.uni 	$L__BB7_141;
$L__BB7_97:
	setp.ltu.f64 	%p60, %fd14, 0d3EB0C6F7A0B5ED8D;
	@%p60 bra 	$L__BB7_99;
	sub.f32 	%f131, %f62, %f285;
	st.f32 	[%rd16], %f131;
	bra.uni 	$L__BB7_141;
$L__BB7_99:
	setp.ltu.f64 	%p61, %fd12, 0d3EB0C6F7A0B5ED8D;
	@%p61 bra 	$L__BB7_141;
	add.f32 	%f132, %f61, %f56;
	st.f32 	[%rd15], %f132;
	bra.uni 	$L__BB7_141;
$L__BB7_101:
	setp.gtu.f32 	%p22, %f56, %f62;
	@%p22 bra 	$L__BB7_141;
	add.f32 	%f108, %f279, %f57;
	abs.f32 	%f109, %f108;
	setp.leu.f32 	%p23, %f109, %f54;
	setp.ltu.f64 	%p24, %fd55, 0d3EC0C6F7A0B5ED8D;
	or.pred  	%p25, %p23, %p24;
	@%p25 bra 	$L__BB7_104;
$L__BB7_103:
	mul.f32 	%f279, %f279, 0f3F000000;
	add.f32 	%f110, %f279, %f57;
	abs.f32 	%f111, %f110;
	setp.gt.f32 	%p26, %f111, %f54;
	cvt.f64.f32 	%fd55, %f279;
	setp.ge.f64 	%p27, %fd55, 0d3EC0C6F7A0B5ED8D;
	and.pred  	%p28, %p26, %p27;
	@%p28 bra 	$L__BB7_103;
$L__BB7_104:
	add.f32 	%f112, %f279, %f57;
	abs.f32 	%f70, %f112;
	setp.gtu.f32 	%p29, %f70, %f54;
	setp.ltu.f64 	%p30, %fd55, 0d3EB0C6F7A0B5ED8D;
	or.pred  	%p31, %p29, %p30;
	@%p31 bra 	$L__BB7_109;
	setp.geu.f32 	%p32, %f70, %f54;
	cvt.f64.f32 	%fd17, %f279;
	setp.gtu.f64 	%p33, %fd17, 0d3EB0C6F7A0B5ED8D;
	or.pred  	%p34, %p32, %p33;
	@%p34 bra 	$L__BB7_107;
$L__BB7_106:
	add.f32 	%f279, %f279, %f279;
	add.f32 	%f113, %f279, %f57;
	abs.f32 	%f114, %f113;
	setp.lt.f32 	%p35, %f114, %f54;
	cvt.f64.f32 	%fd19, %f279;
	setp.le.f64 	%p36, %fd19, 0d3EB0C6F7A0B5ED8D;
	and.pred  	%p37, %p35, %p36;
	@%p37 bra 	$L__BB7_106;
$L__BB7_107:
	add.f32 	%f115, %f279, %f57;
	abs.f32 	%f116, %f115;
	setp.gtu.f32 	%p38, %f116, %f54;
	@%p38 bra 	$L__BB7_141;
	sub.f32 	%f117, %f56, %f279;
	st.f32 	[%rd16], %f117;
	bra.uni 	$L__BB7_141;
$L__BB7_109:
	setp.ltu.f64 	%p39, %fd14, 0d3EB0C6F7A0B5ED8D;
	sub.f32 	%f74, %f55, %f62;
	add.f32 	%f118, %f285, %f74;
	abs.f32 	%f75, %f118;
	setp.gtu.f32 	%p40, %f75, %f54;
	or.pred  	%p41, %p40, %p39;
	@%p41 bra 	$L__BB7_114;
	setp.geu.f32 	%p42, %f75, %f54;
	setp.gtu.f64 	%p43, %fd14, 0d3EB0C6F7A0B5ED8D;
	or.pred  	%p44, %p42, %p43;
	@%p44 bra 	$L__BB7_112;
$L__BB7_111:
	add.f32 	%f285, %f285, %f285;
	add.f32 	%f120, %f285, %f74;
	abs.f32 	%f121, %f120;
	setp.lt.f32 	%p45, %f121, %f54;
	cvt.f64.f32 	%fd14, %f285;
	setp.le.f64 	%p46, %fd14, 0d3EB0C6F7A0B5ED8D;
	and.pred  	%p47, %p45, %p46;
	@%p47 bra 	$L__BB7_111;
$L__BB7_112:
	add.f32 	%f122, %f285, %f74;
	abs.f32 	%f123, %f122;
	setp.gtu.f32 	%p48, %f123, %f54;
	setp.ltu.f64 	%p49, %fd14, 0d3EB0C6F7A0B5ED8D;
	or.pred  	%p50, %p48, %p49;
	@%p50 bra 	$L__BB7_141;
	sub.f32 	%f124, %f62, %f285;
	st.f32 	[%rd16], %f124;
	bra.uni 	$L__BB7_141;
$L__BB7_114:
	sub.f32 	%f119, %f55, %f54;
	st.f32 	[%rd16], %f119;
	bra.uni 	$L__BB7_141;
$L__BB7_115:
	setp.geu.f32 	%p16, %f56, %f62;
	@%p16 bra 	$L__BB7_119;
	abs.f32 	%f104, %f57;
	setp.geu.f32 	%p20, %f104, %f54;
	@%p20 bra 	$L__BB7_118;
	sub.f32 	%f105, %f59, %f54;
	sub.f32 	%f106, %f56, %f105;
	fma.rn.f32 	%f107, %f106, 0fBF000000, %f56;
	st.f32 	[%rd16], %f107;
	bra.uni 	$L__BB7_141;
$L__BB7_118:
	st.f32 	[%rd15], %f60;
	bra.uni 	$L__BB7_141;
$L__BB7_119:
	setp.neu.f32 	%p17, %f56, %f62;
	@%p17 bra 	$L__BB7_141;
	sub.f32 	%f95, %f59, %f56;
	sub.f32 	%f96, %f54, %f95;
	mul.f32 	%f79, %f96, 0f3F000000;
	sub.f32 	%f97, %f95, %f79;
	abs.f32 	%f98, %f97;
	setp.gtu.f32 	%p18, %f98, %f54;
	@%p18 bra 	$L__BB7_122;
	add.f32 	%f99, %f79, %f56;
	st.f32 	[%rd15], %f99;
	bra.uni 	$L__BB7_141;
$L__BB7_122:
	sub.f32 	%f100, %f55, %f62;
	add.f32 	%f101, %f79, %f100;
	abs.f32 	%f102, %f101;
	setp.gtu.f32 	%p19, %f102, %f54;
	@%p19 bra 	$L__BB7_141;
	sub.f32 	%f103, %f62, %f79;
	st.f32 	[%rd16], %f103;
	bra.uni 	$L__BB7_141;
$L__BB7_124:
	ld.global.u64 	%rd48, [de_direction_ds];
	add.s64 	%rd50, %rd48, %rd31;
	ld.u32 	%r54, [%rd50];
	setp.eq.s32 	%p62, %r54, -1;
	mov.u32 	%r211, %r49;
	@%p62 bra 	$L__BB7_127;
	add.s32 	%r55, %r54, -1;
	setp.gt.u32 	%p63, %r55, 11;
	mov.b32 	%r211, -1;
	@%p63 bra 	$L__BB7_127;
	ld.global.u32 	%r84, [height];
	ld.global.u32 	%r85, [width];
	mul.wide.u32 	%rd51, %r55, 12;
	mov.u64 	%rd52, direction_to_index_mapping;
	add.s64 	%rd53, %rd52, %rd51;
	ld.global.u32 	%r86, [%rd53];
	ld.global.u32 	%r87, [%rd53+4];
	ld.global.u32 	%r88, [%rd53+8];
	div.s32 	%r89, %r49, %r84;
	rem.s32 	%r90, %r89, %r85;
	add.s32 	%r91, %r87, %r90;
	mul.lo.s32 	%r92, %r85, %r84;
	div.s32 	%r93, %r49, %r92;
	add.s32 	%r94, %r88, %r93;
	mad.lo.s32 	%r95, %r85, %r94, %r91;
	mul.lo.s32 	%r96, %r89, %r84;
	sub.s32 	%r97, %r49, %r96;
	add.s32 	%r98, %r86, %r97;
	mad.lo.s32 	%r211, %r95, %r84, %r98;
$L__BB7_127:
	ld.global.f32 	%f134, [bound];
	ld.global.u64 	%rd54, [input_data];
	add.s64 	%rd56, %rd54, %rd31;
	ld.f32 	%f135, [%rd56];
	ld.global.u64 	%rd238, [decp_data];
	add.s64 	%rd57, %rd238, %rd31;
	ld.f32 	%f84, [%rd57];
	sub.f32 	%f136, %f135, %f84;
	sub.f32 	%f137, %f134, %f136;
	mul.f32 	%f288, %f137, 0f3F000000;
	mul.wide.s32 	%rd58, %r211, 4;
	add.s64 	%rd59, %rd54, %rd58;
	ld.f32 	%f138, [%rd59];
	sub.f32 	%f139, %f138, %f84;
	sub.f32 	%f82, %f134, %f139;
	setp.ne.s32 	%p64, %r63, 0;
	setp.ne.s32 	%p65, %r65, 4;
	or.pred  	%p66, %p64, %p65;
	setp.ne.s32 	%p67, %r49, 6655977;
	or.pred  	%p68, %p67, %p66;
	@%p68 bra 	$L__BB7_129;
	mul.f32 	%f140, %f82, 0f3F000000;
	mov.u64 	%rd60, $str;
	cvta.global.u64 	%rd61, %rd60;
	{ // callseq 5, 0
	.param .b64 param0;
	st.param.b64 	[param0], %rd61;
	.param .b64 param1;
	st.param.b64 	[param1], 0;
	.param .b32 retval0;
	call.uni (retval0), 
	vprintf, 
	(
	param0, 
	param1
	);
	ld.param.b32 	%r99, [retval0];
	} // callseq 5
	ld.global.u64 	%rd62, [decp_data];
	ld.f32 	%f141, [%rd62+26623908];
	cvt.f64.f32 	%fd23, %f141;
	mov.b32 	%r101, 6655977;
	st.local.u32 	[%rd1], %r101;
	st.local.f64 	[%rd1+8], %fd23;
	mov.u64 	%rd63, $str$1;
	cvta.global.u64 	%rd64, %rd63;
	{ // callseq 6, 0
	.param .b64 param0;
	st.param.b64 	[param0], %rd64;
	.param .b64 param1;
	st.param.b64 	[param1], %rd21;
	.param .b32 retval0;
	call.uni (retval0), 
	vprintf, 
	(
	param0, 
	param1
	);
	ld.param.b32 	%r102, [retval0];
	} // callseq 6
	ld.global.u64 	%rd66, [decp_data];
	add.s64 	%rd68, %rd66, %rd58;
	ld.f32 	%f142, [%rd68];
	cvt.f64.f32 	%fd24, %f142;
	st.local.u32 	[%rd1], %r211;
	st.local.f64 	[%rd1+8], %fd24;
	mov.u64 	%rd69, $str$2;
	cvta.global.u64 	%rd70, %rd69;
	{ // callseq 7, 0
	.param .b64 param0;
	st.param.b64 	[param0], %rd70;
	.param .b64 param1;
	st.param.b64 	[param1], %rd21;
	.param .b32 retval0;
	call.uni (retval0), 
	vprintf, 
	(
	param0, 
	param1
	);
	ld.param.b32 	%r104, [retval0];
	} // callseq 7
	cvt.f64.f32 	%fd25, %f288;
	cvt.f64.f32 	%fd26, %f140;
	st.local.v2.f64 	[%rd1], {%fd25, %fd26};
	mov.u64 	%rd71, $str$3;
	cvta.global.u64 	%rd72, %rd71;
	{ // callseq 8, 0
	.param .b64 param0;
	st.param.b64 	[param0], %rd72;
	.param .b64 param1;
	st.param.b64 	[param1], %rd21;
	.param .b32 retval0;
	call.uni (retval0), 
	vprintf, 
	(
	param0, 
	param1
	);
	ld.param.b32 	%r106, [retval0];
	} // callseq 8
	ld.global.u64 	%rd73, [decp_data];
	ld.f32 	%f143, [%rd73+26623908];
	cvt.f64.f32 	%fd27, %f143;
	sub.f32 	%f144, %f143, %f140;
	cvt.f64.f32 	%fd28, %f144;
	st.local.v2.f64 	[%rd1], {%fd27, %fd28};
	{ // callseq 9, 0
	.param .b64 param0;
	st.param.b64 	[param0], %rd72;
	.param .b64 param1;
	st.param.b64 	[param1], %rd21;
	.param .b32 retval0;
	call.uni (retval0), 
	vprintf, 
	(
	param0, 
	param1
	);
	ld.param.b32 	%r108, [retval0];
	} // callseq 9
	ld.global.u64 	%rd74, [input_data];
	ld.f32 	%f145, [%rd74+26623908];
	cvt.f64.f32 	%fd29, %f145;
	add.s64 	%rd75, %rd74, %rd58;
	ld.f32 	%f146, [%rd75];
	cvt.f64.f32 	%fd30, %f146;
	st.local.v2.f64 	[%rd1], {%fd29, %fd30};
	{ // callseq 10, 0
	.param .b64 param0;
	st.param.b64 	[param0], %rd72;
	.param .b64 param1;
	st.param.b64 	[param1], %rd21;
	.param .b32 retval0;
	call.uni (retval0), 
	vprintf, 
	(
	param0, 
	param1
	);
	ld.param.b32 	%r110, [retval0];
	} // callseq 10
	ld.global.u64 	%rd238, [decp_data];
	add.s64 	%rd77, %rd238, %rd31;
	ld.f32 	%f84, [%rd77];
$L__BB7_129:
	add.s64 	%rd79, %rd238, %rd58;
	ld.f32 	%f85, [%rd79];
	setp.lt.f32 	%p69, %f84, %f85;
	@%p69 bra 	$L__BB7_131;
	setp.neu.f32 	%p70, %f84, %f85;
	setp.ge.s32 	%p71, %r49, %r211;
	or.pred  	%p72, %p71, %p70;
	@%p72 bra 	$L__BB7_132;
$L__BB7_131:
	ld.global.u64 	%rd95, [de_direction_ds];
	add.s64 	%rd97, %rd95, %rd31;
	mov.b32 	%r119, -1;
	st.u32 	[%rd97], %r119;
	bra.uni 	$L__BB7_141;
$L__BB7_132:
	add.s64 	%rd20, %rd238, %rd31;
	cvt.f64.f32 	%fd11, %f288;
	setp.ltu.f64 	%p73, %fd11, 0d3EB0C6F7A0B5ED8D;
	@%p73 bra 	$L__BB7_138;
	setp.ltu.f32 	%p74, %f84, %f85;
	@%p74 bra 	$L__BB7_141;
	ld.global.u64 	%rd81, [input_data];
	add.s64 	%rd83, %rd81, %rd31;
	ld.f32 	%f147, [%rd83];
	sub.f32 	%f86, %f147, %f84;
	add.f32 	%f148, %f288, %f86;
	abs.f32 	%f149, %f148;
	ld.global.f32 	%f87, [bound];
	setp.leu.f32 	%p75, %f149, %f87;
	setp.ltu.f64 	%p76, %fd11, 0d3EC0C6F7A0B5ED8D;
	or.pred  	%p77, %p75, %p76;
	@%p77 bra 	$L__BB7_136;
$L__BB7_135:
	mul.f32 	%f288, %f288, 0f3F000000;
	add.f32 	%f150, %f288, %f86;
	abs.f32 	%f151, %f150;
	setp.gt.f32 	%p78, %f151, %f87;
	cvt.f64.f32 	%fd31, %f288;
	setp.ge.f64 	%p79, %fd31, 0d3EC0C6F7A0B5ED8D;
	and.pred  	%p80, %p78, %p79;
	@%p80 bra 	$L__BB7_135;
$L__BB7_136:
	add.f32 	%f152, %f288, %f86;
	abs.f32 	%f153, %f152;
	setp.gtu.f32 	%p81, %f153, %f87;
	@%p81 bra 	$L__BB7_141;
	sub.f32 	%f154, %f84, %f288;
	st.f32 	[%rd20], %f154;
	bra.uni 	$L__BB7_141;
$L__BB7_138:
	setp.ltu.f32 	%p82, %f84, %f85;
	@%p82 bra 	$L__BB7_141;
	setp.ne.s32 	%p83, %r49, 6655977;
	ld.global.u64 	%rd84, [input_data];
	add.s64 	%rd86, %rd84, %rd31;
	ld.f32 	%f155, [%rd86];
	ld.global.f32 	%f156, [bound];
	sub.f32 	%f157, %f155, %f156;
	st.f32 	[%rd20], %f157;
	ld.global.u32 	%r112, [count_f_max];
	setp.ne.s32 	%p84, %r112, 0;
	ld.global.u32 	%r113, [count_f_min];
	setp.ne.s32 	%p85, %r113, 4;
	or.pred  	%p86, %p84, %p85;
	or.pred  	%p87, %p83, %p86;
	@%p87 bra 	$L__BB7_141;
	mov.u64 	%rd87, $str$4;
	cvta.global.u64 	%rd88, %rd87;
	{ // callseq 11, 0
	.param .b64 param0;
	st.param.b64 	[param0], %rd88;
	.param .b64 param1;
	st.param.b64 	[param1], 0;
	.param .b32 retval0;
	call.uni (retval0), 
	vprintf, 
	(
	param0, 
	param1
	);
	ld.param.b32 	%r115, [retval0];
	} // callseq 11
	ld.global.u64 	%rd89, [decp_data];
	add.s64 	%rd91, %rd89, %rd58;
	ld.f32 	%f158, [%rd91];
	cvt.f64.f32 	%fd33, %f158;
	st.local.u32 	[%rd1], %r211;
	st.local.f64 	[%rd1+8], %fd33;
	mov.u64 	%rd92, $str$2;
	cvta.global.u64 	%rd93, %rd92;
	{ // callseq 12, 0
	.param .b64 param0;
	st.param.b64 	[param0], %rd93;
	.param .b64 param1;
	st.param.b64 	[param1], %rd21;
	.param .b32 retval0;
	call.uni (retval0), 
	vprintf, 
	(
	param0, 
	param1
	);
	ld.param.b32 	%r117, [retval0];
	} // callseq 12
$L__BB7_141:
	ret;

}
	// .globl	_Z9addKernelPi
.visible .entry _Z9addKernelPi(
	.param .u64 .ptr .align 1 _Z9addKernelPi_param_0
)
{
	.reg .pred 	%p<2>;
	.reg .b32 	%r<6>;
	.reg .b64 	%rd<3>;

	ld.param.u64 	%rd1, [_Z9addKernelPi_param_0];
	mov.u32 	%r1, %tid.x;
	mov.u32 	%r2, %ctaid.x;
	mov.u32 	%r3, %ntid.x;
	mad.lo.s32 	%r4, %r2, %r3, %r1;
	setp.gt.s32 	%p1, %r4, 20;
	@%p1 bra 	$L__BB8_2;
	cvta.to.global.u64 	%rd2, %rd1;
	atom.global.add.u32 	%r5, [%rd2], 1;
$L__BB8_2:
	ret;

}
	// .globl	_Z24copyDeviceVarToDeviceMemPiS_
.visible .entry _Z24copyDeviceVarToDeviceMemPiS_(
	.param .u64 .ptr .align 1 _Z24copyDeviceVarToDeviceMemPiS__param_0,
	.param .u64 .ptr .align 1 _Z24copyDeviceVarToDeviceMemPiS__param_1
)
{
	.reg .pred 	%p<2>;
	.reg .b32 	%r<4>;
	.reg .b64 	%rd<9>;

	ld.param.u64 	%rd1, [_Z24copyDeviceVarToDeviceMemPiS__param_0];
	ld.param.u64 	%rd2, [_Z24copyDeviceVarToDeviceMemPiS__param_1];
	mov.u32 	%r1, %tid.x;
	setp.ne.s32 	%p1, %r1, 0;
	@%p1 bra 	$L__BB9_2;
	cvta.to.global.u64 	%rd3, %rd1;
	cvta.to.global.u64 	%rd4, %rd2;
	ld.global.u64 	%rd5, [de_direction_as];
	cvta.to.global.u64 	%rd6, %rd5;
	ld.global.u32 	%r2, [%rd6];
	st.global.u32 	[%rd3], %r2;
	ld.global.u64 	%rd7, [de_direction_ds];
	cvta.to.global.u64 	%rd8, %rd7;
	ld.global.u32 	%r3, [%rd8];
	st.global.u32 	[%rd4], %r3;
$L__BB9_2:
	ret;

}
	// .globl	_Z8getlabelPiS_S_i
.visible .entry _Z8getlabelPiS_S_i(
	.param .u64 .ptr .align 1 _Z8getlabelPiS_S_i_param_0,
	.param .u64 .ptr .align 1 _Z8getlabelPiS_S_i_param_1,
	.param .u64 .ptr .align 1 _Z8getlabelPiS_S_i_param_2,
	.param .u32 _Z8getlabelPiS_S_i_param_3
)
{
	.reg .pred 	%p<20>;
	.reg .b32 	%r<73>;
	.reg .b64 	%rd<53>;

	ld.param.u64 	%rd15, [_Z8getlabelPiS_S_i_param_0];
	ld.param.u64 	%rd13, [_Z8getlabelPiS_S_i_param_1];
	ld.param.u64 	%rd14, [_Z8getlabelPiS_S_i_param_2];
	ld.param.u32 	%r14, [_Z8getlabelPiS_S_i_param_3];
	cvta.to.global.u64 	%rd1, %rd15;
	mov.u32 	%r15, %ctaid.x;
	mov.u32 	%r16, %ntid.x;
	mov.u32 	%r17, %tid.x;
	mad.lo.s32 	%r1, %r15, %r16, %r17;
	ld.global.u32 	%r18, [num];
	setp.ge.s32 	%p1, %r1, %r18;
	@%p1 bra 	$L__BB10_31;
	ld.global.u64 	%rd16, [lowgradientindices];
	cvta.to.global.u64 	%rd17, %rd16;
	mul.wide.s32 	%rd18, %r1, 4;
	add.s64 	%rd19, %rd17, %rd18;
	ld.global.u32 	%r19, [%rd19];
	setp.eq.s32 	%p2, %r19, 1;
	@%p2 bra 	$L__BB10_31;
	setp.ne.s32 	%p3, %r14, 0;
	@%p3 bra 	$L__BB10_4;
	ld.global.u64 	%rd51, [de_direction_as];
	ld.global.u64 	%rd52, [de_direction_ds];
	bra.uni 	$L__BB10_5;
$L__BB10_4:
	ld.global.u64 	%rd51, [or_maxi];
	ld.global.u64 	%rd52, [or_mini];
$L__BB10_5:
	cvta.to.global.u64 	%rd8, %rd52;
	cvta.to.global.u64 	%rd9, %rd51;
	shl.b32 	%r20, %r1, 1;
	mul.wide.s32 	%rd20, %r20, 4;
	add.s64 	%rd10, %rd1, %rd20;
	ld.global.u32 	%r2, [%rd10+4];
	setp.eq.s32 	%p4, %r2, -1;
	@%p4 bra 	$L__BB10_18;
	mul.wide.s32 	%rd21, %r2, 4;
	add.s64 	%rd22, %rd9, %rd21;
	ld.global.u32 	%r3, [%rd22];
	setp.eq.s32 	%p5, %r3, -1;
	@%p5 bra 	$L__BB10_18;
	add.s32 	%r4, %r3, -1;
	setp.gt.u32 	%p6, %r4, 11;
	mov.b32 	%r71, -1;
	@%p6 bra 	$L__BB10_9;
	ld.global.u32 	%r22, [height];
	ld.global.u32 	%r23, [width];
	mul.wide.u32 	%rd23, %r4, 12;
	mov.u64 	%rd24, direction_to_index_mapping;
	add.s64 	%rd25, %rd24, %rd23;
	ld.global.u32 	%r24, [%rd25];
	ld.global.u32 	%r25, [%rd25+4];
	ld.global.u32 	%r26, [%rd25+8];
	div.s32 	%r27, %r2, %r22;
	rem.s32 	%r28, %r27, %r23;
	add.s32 	%r29, %r25, %r28;
	mul.lo.s32 	%r30, %r23, %r22;
	div.s32 	%r31, %r2, %r30;
	add.s32 	%r32, %r26, %r31;
	mad.lo.s32 	%r33, %r23, %r32, %r29;
	mul.lo.s32 	%r34, %r27, %r22;
	sub.s32 	%r35, %r2, %r34;
	add.s32 	%r36, %r24, %r35;
	mad.lo.s32 	%r71, %r33, %r22, %r36;
$L__BB10_9:
	mul.wide.s32 	%rd26, %r71, 4;
	add.s64 	%rd27, %rd9, %rd26;
	ld.global.u32 	%r37, [%rd27];
	setp.eq.s32 	%p7, %r37, -1;
	shl.b32 	%r38, %r71, 1;
	mul.wide.s32 	%rd28, %r38, 4;
	add.s64 	%rd11, %rd1, %rd28;
	@%p7 bra 	$L__BB10_12;
	ld.global.u32 	%r39, [%rd11+4];
	mul.wide.s32 	%rd29, %r39, 4;
	add.s64 	%rd30, %rd9, %rd29;
	ld.global.u32 	%r40, [%rd30];
	setp.eq.s32 	%p8, %r40, -1;
	@%p8 bra 	$L__BB10_12;
	cvta.to.global.u64 	%rd31, %rd14;
	ld.global.u32 	%r41, [%rd31];
	add.s32 	%r42, %r41, 1;
	st.global.u32 	[%rd31], %r42;
$L__BB10_12:
	add.s64 	%rd33, %rd9, %rd18;
	ld.global.u32 	%r43, [%rd33];
	setp.eq.s32 	%p9, %r43, -1;
	@%p9 bra 	$L__BB10_17;
	ld.global.u32 	%r7, [%rd11+4];
	setp.eq.s32 	%p10, %r7, -1;
	@%p10 bra 	$L__BB10_16;
	mul.wide.s32 	%rd34, %r7, 4;
	add.s64 	%rd35, %rd9, %rd34;
	ld.global.u32 	%r44, [%rd35];
	setp.ne.s32 	%p11, %r44, -1;
	@%p11 bra 	$L__BB10_16;
	st.global.u32 	[%rd10+4], %r7;
	bra.uni 	$L__BB10_18;
$L__BB10_16:
	st.global.u32 	[%rd10+4], %r71;
	bra.uni 	$L__BB10_18;
$L__BB10_17:
	mov.b32 	%r45, -1;
	st.global.u32 	[%rd10+4], %r45;
$L__BB10_18:
	ld.global.u32 	%r8, [%rd10];
	setp.eq.s32 	%p12, %r8, -1;
	@%p12 bra 	$L__BB10_31;
	mul.wide.s32 	%rd36, %r8, 4;
	add.s64 	%rd37, %rd8, %rd36;
	ld.global.u32 	%r9, [%rd37];
	setp.eq.s32 	%p13, %r9, -1;
	@%p13 bra 	$L__BB10_31;
	add.s32 	%r10, %r9, -1;
	setp.gt.u32 	%p14, %r10, 11;
	mov.b32 	%r72, -1;
	@%p14 bra 	$L__BB10_22;
	ld.global.u32 	%r47, [height];
	ld.global.u32 	%r48, [width];
	mul.wide.u32 	%rd38, %r10, 12;
	mov.u64 	%rd39, direction_to_index_mapping;
	add.s64 	%rd40, %rd39, %rd38;
	ld.global.u32 	%r49, [%rd40];
	ld.global.u32 	%r50, [%rd40+4];
	ld.global.u32 	%r51, [%rd40+8];
	div.s32 	%r52, %r8, %r47;
	rem.s32 	%r53, %r52, %r48;
	add.s32 	%r54, %r50, %r53;
	mul.lo.s32 	%r55, %r48, %r47;
	div.s32 	%r56, %r8, %r55;
	add.s32 	%r57, %r51, %r56;
	mad.lo.s32 	%r58, %r48, %r57, %r54;
	mul.lo.s32 	%r59, %r52, %r47;
	sub.s32 	%r60, %r8, %r59;
	add.s32 	%r61, %r49, %r60;
	mad.lo.s32 	%r72, %r58, %r47, %r61;
$L__BB10_22:
	mul.wide.s32 	%rd41, %r72, 4;
	add.s64 	%rd42, %rd8, %rd41;
	ld.global.u32 	%r62, [%rd42];
	setp.eq.s32 	%p15, %r62, -1;
	shl.b32 	%r63, %r72, 1;
	mul.wide.s32 	%rd43, %r63, 4;
	add.s64 	%rd12, %rd1, %rd43;
	@%p15 bra 	$L__BB10_25;
	ld.global.u32 	%r64, [%rd12];
	mul.wide.s32 	%rd44, %r64, 4;
	add.s64 	%rd45, %rd8, %rd44;
	ld.global.u32 	%r65, [%rd45];
	setp.eq.s32 	%p16, %r65, -1;
	@%p16 bra 	$L__BB10_25;
	cvta.to.global.u64 	%rd46, %rd13;
	ld.global.u32 	%r66, [%rd46];
	add.s32 	%r67, %r66, 1;
	st.global.u32 	[%rd46], %r67;
$L__BB10_25:
	add.s64 	%rd48, %rd8, %rd18;
	ld.global.u32 	%r68, [%rd48];
	setp.eq.s32 	%p17, %r68, -1;
	@%p17 bra 	$L__BB10_30;
	ld.global.u32 	%r13, [%rd12];
	setp.eq.s32 	%p18, %r13, -1;
	@%p18 bra 	$L__BB10_29;
	mul.wide.s32 	%rd49, %r13, 4;
	add.s64 	%rd50, %rd8, %rd49;
	ld.global.u32 	%r69, [%rd50];
	setp.ne.s32 	%p19, %r69, -1;
	@%p19 bra 	$L__BB10_29;
	st.global.u32 	[%rd10], %r13;
	bra.uni 	$L__BB10_31;
$L__BB10_29:
	st.global.u32 	[%rd10], %r72;
	bra.uni 	$L__BB10_31;
$L__BB10_30:
	mov.b32 	%r70, -1;
	st.global.u32 	[%rd10], %r70;
$L__BB10_31:
	ret;

}
	// .globl	_Z17copyDeviceToArrayPiS_
.visible .entry _Z17copyDeviceToArrayPiS_(
	.param .u64 .ptr .align 1 _Z17copyDeviceToArrayPiS__param_0,
	.param .u64 .ptr .align 1 _Z17copyDeviceToArrayPiS__param_1
)
{
	.reg .pred 	%p<2>;
	.reg .b32 	%r<8>;
	.reg .b64 	%rd<14>;

	ld.param.u64 	%rd1, [_Z17copyDeviceToArrayPiS__param_0];
	ld.param.u64 	%rd2, [_Z17copyDeviceToArrayPiS__param_1];
	mov.u32 	%r2, %ctaid.x;
	mov.u32 	%r3, %ntid.x;
	mov.u32 	%r4, %tid.x;
	mad.lo.s32 	%r1, %r2, %r3, %r4;
	ld.global.u32 	%r5, [num];
	setp.ge.s32 	%p1, %r1, %r5;
	@%p1 bra 	$L__BB11_2;
	cvta.to.global.u64 	%rd3, %rd1;
	cvta.to.global.u64 	%rd4, %rd2;
	ld.global.u64 	%rd5, [de_direction_as];
	cvta.to.global.u64 	%rd6, %rd5;
	mul.wide.s32 	%rd7, %r1, 4;
	add.s64 	%rd8, %rd6, %rd7;
	ld.global.u32 	%r6, [%rd8];
	add.s64 	%rd9, %rd3, %rd7;
	st.global.u32 	[%rd9], %r6;
	ld.global.u64 	%rd10, [de_direction_ds];
	cvta.to.global.u64 	%rd11, %rd10;
	add.s64 	%rd12, %rd11, %rd7;
	ld.global.u32 	%r7, [%rd12];
	add.s64 	%rd13, %rd4, %rd7;
	st.global.u32 	[%rd13], %r7;
$L__BB11_2:
	ret;

}
	// .globl	_Z19initializeWithIndexPiii
.visible .entry _Z19initializeWithIndexPiii(
	.param .u64 .ptr .align 1 _Z19initializeWithIndexPiii_param_0,
	.param .u32 _Z19initializeWithIndexPiii_param_1,
	.param .u32 _Z19initializeWithIndexPiii_param_2
)
{
	.reg .pred 	%p<5>;
	.reg .b32 	%r<12>;
	.reg .b64 	%rd<18>;

	ld.param.u64 	%rd8, [_Z19initializeWithIndexPiii_param_0];
	ld.param.u32 	%r3, [_Z19initializeWithIndexPiii_param_1];
	ld.param.u32 	%r2, [_Z19initializeWithIndexPiii_param_2];
	mov.u32 	%r4, %ctaid.x;
	mov.u32 	%r5, %ntid.x;
	mov.u32 	%r6, %tid.x;
	mad.lo.s32 	%r1, %r4, %r5, %r6;
	setp.ge.s32 	%p1, %r1, %r3;
	@%p1 bra 	$L__BB12_7;
	setp.ne.s32 	%p2, %r2, 0;
	@%p2 bra 	$L__BB12_3;
	ld.global.u64 	%rd16, [de_direction_ds];
	ld.global.u64 	%rd17, [de_direction_as];
	bra.uni 	$L__BB12_4;
$L__BB12_3:
	ld.global.u64 	%rd16, [or_mini];
	ld.global.u64 	%rd17, [or_maxi];
$L__BB12_4:
	cvta.to.global.u64 	%rd9, %rd17;
	cvta.to.global.u64 	%rd10, %rd16;
	mul.wide.s32 	%rd11, %r1, 4;
	add.s64 	%rd12, %rd10, %rd11;
	ld.global.u32 	%r7, [%rd12];
	setp.eq.s32 	%p3, %r7, -1;
	selp.b32 	%r8, -1, %r1, %p3;
	shl.b32 	%r9, %r1, 1;
	cvta.to.global.u64 	%rd13, %rd8;
	mul.wide.s32 	%rd14, %r9, 4;
	add.s64 	%rd7, %rd13, %rd14;
	st.global.u32 	[%rd7], %r8;
	add.s64 	%rd15, %rd9, %rd11;
	ld.global.u32 	%r10, [%rd15];
	setp.eq.s32 	%p4, %r10, -1;
	@%p4 bra 	$L__BB12_6;
	st.global.u32 	[%rd7+4], %r1;
	bra.uni 	$L__BB12_7;
$L__BB12_6:
	mov.b32 	%r11, -1;
	st.global.u32 	[%rd7+4], %r11;
$L__BB12_7:
	ret;

}


// ===== COMPILED SASS (sm_100) =====

	.target	sm_100

	.elftype	@"ET_EXEC"


//--------------------- .note.nv.tkinfo           --------------------------
	.section	.note.nv.tkinfo,"",@"SHT_NOTE"
	.sectionflags	@"SHF_NOTE_NV_TKINFO"
	.tkinfo
        /*0018*/ 	.word	0x00000002
        /*0030*/ 	.string	""
        /*0030*/ 	.string	"ptxas"
        /*0030*/ 	.string	"Cuda compilation tools, release 13.0, V13.0.88"
        /*0030*/ 	.string	"Build cuda_13.0.r13.0/compiler.36424714_0"
        /*0030*/ 	.string	"-arch sm_100 -m 64 "



//--------------------- .note.nv.cuinfo           --------------------------
	.section	.note.nv.cuinfo,"",@"SHT_NOTE"
	.sectionflags	@"SHF_NOTE_NV_CUINFO"
        /*0018*/ 	.short	0x0002
        /*001a*/ 	.short	0x0064
        /*001c*/ 	.short	0x0082
	.zero		2


//--------------------- .nv.info                  --------------------------
	.section	.nv.info,"",@"SHT_CUDA_INFO"
	.align	4


	//----- nvinfo : EIATTR_REGCOUNT
	.align		4
        /*0000*/ 	.byte	0x04, 0x2f
        /*0002*/ 	.short	(.L_32 - .L_31)
	.align		4
.L_31:
        /*0004*/ 	.word	index@(_Z14find_directioni)
        /*0008*/ 	.word	0x00000020


	//----- nvinfo : EIATTR_FRAME_SIZE
	.align		4
.L_32:
        /*000c*/ 	.byte	0x04, 0x11
        /*000e*/ 	.short	(.L_34 - .L_33)
	.align		4
.L_33:
        /*0010*/ 	.word	index@(_Z14find_directioni)
        /*0014*/ 	.word	0x00000000


	//----- nvinfo : EIATTR_REGCOUNT
	.align		4
.L_34:
        /*0018*/ 	.byte	0x04, 0x2f
        /*001a*/ 	.short	(.L_36 - .L_35)
	.align		4
.L_35:
        /*001c*/ 	.word	index@(_Z18checkElementKernelPiiiPb)
        /*0020*/ 	.word	0x00000008


	//----- nvinfo : EIATTR_FRAME_SIZE
	.align		4
.L_36:
        /*0024*/ 	.byte	0x04, 0x11
        /*0026*/ 	.short	(.L_38 - .L_37)
	.align		4
.L_37:
        /*0028*/ 	.word	index@(_Z18checkElementKernelPiiiPb)
        /*002c*/ 	.word	0x00000000


	//----- nvinfo : EIATTR_REGCOUNT
	.align		4
.L_38:
        /*0030*/ 	.byte	0x04, 0x2f
        /*0032*/ 	.short	(.L_40 - .L_39)
	.align		4
.L_39:
        /*0034*/ 	.word	index@(_Z10iscriticlev)
        /*0038*/ 	.word	0x00000014


	//----- nvinfo : EIATTR_FRAME_SIZE
	.align		4
.L_40:
        /*003c*/ 	.byte	0x04, 0x11
        /*003e*/ 	.short	(.L_42 - .L_41)
	.align		4
.L_41:
        /*0040*/ 	.word	index@(_Z10iscriticlev)
        /*0044*/ 	.word	0x00000000


	//----- nvinfo : EIATTR_REGCOUNT
	.align		4
.L_42:
        /*0048*/ 	.byte	0x04, 0x2f
        /*004a*/ 	.short	(.L_44 - .L_43)
	.align		4
.L_43:
        /*004c*/ 	.word	index@(_Z16freeDeviceMemoryv)
        /*0050*/ 	.word	0x00000018


	//----- nvinfo : EIATTR_FRAME_SIZE
	.align		4
.L_44:
        /*0054*/ 	.byte	0x04, 0x11
        /*0056*/ 	.short	(.L_46 - .L_45)
	.align		4
.L_45:
        /*0058*/ 	.word	index@(_Z16freeDeviceMemoryv)
        /*005c*/ 	.word	0x00000000


	//----- nvinfo : EIATTR_REGCOUNT
	.align		4
.L_46:
        /*0060*/ 	.byte	0x04, 0x2f
        /*0062*/ 	.short	(.L_48 - .L_47)
	.align		4
.L_47:
        /*0064*/ 	.word	index@(_Z17freeDeviceMemory1v)
        /*0068*/ 	.word	0x00000018


	//----- nvinfo : EIATTR_FRAME_SIZE
	.align		4
.L_48:
        /*006c*/ 	.byte	0x04, 0x11
        /*006e*/ 	.short	(.L_50 - .L_49)
	.align		4
.L_49:
        /*0070*/ 	.word	index@(_Z17freeDeviceMemory1v)
        /*0074*/ 	.word	0x00000000


	//----- nvinfo : EIATTR_REGCOUNT
	.align		4
.L_50:
        /*0078*/ 	.byte	0x04, 0x2f
        /*007a*/ 	.short	(.L_52 - .L_51)
	.align		4
.L_51:
        /*007c*/ 	.word	index@(_Z16computeAdjacencyv)
        /*0080*/ 	.word	0x0000001f


	//----- nvinfo : EIATTR_FRAME_SIZE
	.align		4
.L_52:
        /*0084*/ 	.byte	0x04, 0x11
        /*0086*/ 	.short	(.L_54 - .L_53)
	.align		4
.L_53:
        /*0088*/ 	.word	index@(_Z16computeAdjacencyv)
        /*008c*/ 	.word	0x00000000


	//----- nvinfo : EIATTR_REGCOUNT
	.align		4
.L_54:
        /*0090*/ 	.byte	0x04, 0x2f
        /*0092*/ 	.short	(.L_56 - .L_55)
	.align		4
.L_55:
        /*0094*/ 	.word	index@(_Z20allocateDeviceMemoryv)
        /*0098*/ 	.word	0x00000018


	//----- nvinfo : EIATTR_FRAME_SIZE
	.align		4
.L_56:
        /*009c*/ 	.byte	0x04, 0x11
        /*009e*/ 	.short	(.L_58 - .L_57)
	.align		4
.L_57:
        /*00a0*/ 	.word	index@(_Z20allocateDeviceMemoryv)
        /*00a4*/ 	.word	0x00000000


	//----- nvinfo : EIATTR_REGCOUNT
	.align		4
.L_58:
        /*00a8*/ 	.byte	0x04, 0x2f
        /*00aa*/ 	.short	(.L_60 - .L_59)
	.align		4
.L_59:
        /*00ac*/ 	.word	index@(_Z18fix_maxi_critical1i)
        /*00b0*/ 	.word	0x0000001e


	//----- nvinfo : EIATTR_FRAME_SIZE
	.align		4
.L_60:
        /*00b4*/ 	.byte	0x04, 0x11
        /*00b6*/ 	.short	(.L_62 - .L_61)
	.align		4
.L_61:
        /*00b8*/ 	.word	index@(_Z18fix_maxi_critical1i)
        /*00bc*/ 	.word	0x00000010


	//----- nvinfo : EIATTR_REGCOUNT
	.align		4
.L_62:
        /*00c0*/ 	.byte	0x04, 0x2f
        /*00c2*/ 	.short	(.L_64 - .L_63)
	.align		4
.L_63:
        /*00c4*/ 	.word	index@(_Z9addKernelPi)
        /*00c8*/ 	.word	0x00000008


	//----- nvinfo : EIATTR_FRAME_SIZE
	.align		4
.L_64:
        /*00cc*/ 	.byte	0x04, 0x11
        /*00ce*/ 	.short	(.L_66 - .L_65)
	.align		4
.L_65:
        /*00d0*/ 	.word	index@(_Z9addKernelPi)
        /*00d4*/ 	.word	0x00000000


	//----- nvinfo : EIATTR_REGCOUNT
	.align		4
.L_66:
        /*00d8*/ 	.byte	0x04, 0x2f
        /*00da*/ 	.short	(.L_68 - .L_67)
	.align		4
.L_67:
        /*00dc*/ 	.word	index@(_Z24copyDeviceVarToDeviceMemPiS_)
        /*00e0*/ 	.word	0x00000010


	//----- nvinfo : EIATTR_FRAME_SIZE
	.align		4
.L_68:
        /*00e4*/ 	.byte	0x04, 0x11
        /*00e6*/ 	.short	(.L_70 - .L_69)
	.align		4
.L_69:
        /*00e8*/ 	.word	index@(_Z24copyDeviceVarToDeviceMemPiS_)
        /*00ec*/ 	.word	0x00000000


	//----- nvinfo : EIATTR_REGCOUNT
	.align		4
.L_70:
        /*00f0*/ 	.byte	0x04, 0x2f
        /*00f2*/ 	.short	(.L_72 - .L_71)
	.align		4
.L_71:
        /*00f4*/ 	.word	index@(_Z8getlabelPiS_S_i)
        /*00f8*/ 	.word	0x0000001e


	//----- nvinfo : EIATTR_FRAME_SIZE
	.align		4
.L_72:
        /*00fc*/ 	.byte	0x04, 0x11
        /*00fe*/ 	.short	(.L_74 - .L_73)
	.align		4
.L_73:
        /*0100*/ 	.word	index@(_Z8getlabelPiS_S_i)
        /*0104*/ 	.word	0x00000000


	//----- nvinfo : EIATTR_REGCOUNT
	.align		4
.L_74:
        /*0108*/ 	.byte	0x04, 0x2f
        /*010a*/ 	.short	(.L_76 - .L_75)
	.align		4
.L_75:
        /*010c*/ 	.word	index@(_Z17copyDeviceToArrayPiS_)
        /*0110*/ 	.word	0x00000012


	//----- nvinfo : EIATTR_FRAME_SIZE
	.align		4
.L_76:
        /*0114*/ 	.byte	0x04, 0x11
        /*0116*/ 	.short	(.L_78 - .L_77)
	.align		4
.L_77:
        /*0118*/ 	.word	index@(_Z17copyDeviceToArrayPiS_)
        /*011c*/ 	.word	0x00000000


	//----- nvinfo : EIATTR_REGCOUNT
	.align		4
.L_78:
        /*0120*/ 	.byte	0x04, 0x2f
        /*0122*/ 	.short	(.L_80 - .L_79)
	.align		4
.L_79:
        /*0124*/ 	.word	index@(_Z19initializeWithIndexPiii)
        /*0128*/ 	.word	0x00000016


	//----- nvinfo : EIATTR_FRAME_SIZE
	.align		4
.L_80:
        /*012c*/ 	.byte	0x04, 0x11
        /*012e*/ 	.short	(.L_82 - .L_81)
	.align		4
.L_81:
        /*0130*/ 	.word	index@(_Z19initializeWithIndexPiii)
        /*0134*/ 	.word	0x00000000


	//----- nvinfo : EIATTR_MIN_STACK_SIZE
	.align		4
.L_82:
        /*0138*/ 	.byte	0x04, 0x12
        /*013a*/ 	.short	(.L_84 - .L_83)
	.align		4
.L_83:
        /*013c*/ 	.word	index@(_Z19initializeWithIndexPiii)
        /*0140*/ 	.word	0x00000000


	//----- nvinfo : EIATTR_MIN_STACK_SIZE
	.align		4
.L_84:
        /*0144*/ 	.byte	0x04, 0x12
        /*0146*/ 	.short	(.L_86 - .L_85)
	.align		4
.L_85:
        /*0148*/ 	.word	index@(_Z17copyDeviceToArrayPiS_)
        /*014c*/ 	.word	0x00000000


	//----- nvinfo : EIATTR_MIN_STACK_SIZE
	.align		4
.L_86:
        /*0150*/ 	.byte	0x04, 0x12
        /*0152*/ 	.short	(.L_88 - .L_87)
	.align		4
.L_87:
        /*0154*/ 	.word	index@(_Z8getlabelPiS_S_i)
        /*0158*/ 	.word	0x00000000


	//----- nvinfo : EIATTR_MIN_STACK_SIZE
	.align		4
.L_88:
        /*015c*/ 	.byte	0x04, 0x12
        /*015e*/ 	.short	(.L_90 - .L_89)
	.align		4
.L_89:
        /*0160*/ 	.word	index@(_Z24copyDeviceVarToDeviceMemPiS_)
        /*0164*/ 	.word	0x00000000


	//----- nvinfo : EIATTR_MIN_STACK_SIZE
	.align		4
.L_90:
        /*0168*/ 	.byte	0x04, 0x12
        /*016a*/ 	.short	(.L_92 - .L_91)
	.align		4
.L_91:
        /*016c*/ 	.word	index@(_Z9addKernelPi)
        /*0170*/ 	.word	0x00000000


	//----- nvinfo : EIATTR_MIN_STACK_SIZE
	.align		4
.L_92:
        /*0174*/ 	.byte	0x04, 0x12
        /*0176*/ 	.short	(.L_94 - .L_93)
	.align		4
.L_93:
        /*0178*/ 	.word	index@(_Z18fix_maxi_critical1i)
        /*017c*/ 	.word	0x00000010


	//----- nvinfo : EIATTR_MIN_STACK_SIZE
	.align		4
.L_94:
        /*0180*/ 	.byte	0x04, 0x12
        /*0182*/ 	.short	(.L_96 - .L_95)
	.align		4
.L_95:
        /*0184*/ 	.word	index@(_Z20allocateDeviceMemoryv)
        /*0188*/ 	.word	0x00000000


	//----- nvinfo : EIATTR_MIN_STACK_SIZE
	.align		4
.L_96:
        /*018c*/ 	.byte	0x04, 0x12
        /*018e*/ 	.short	(.L_98 - .L_97)
	.align		4
.L_97:
        /*0190*/ 	.word	index@(_Z16computeAdjacencyv)
        /*0194*/ 	.word	0x00000000


	//----- nvinfo : EIATTR_MIN_STACK_SIZE
	.align		4
.L_98:
        /*0198*/ 	.byte	0x04, 0x12
        /*019a*/ 	.short	(.L_100 - .L_99)
	.align		4
.L_99:
        /*019c*/ 	.word	index@(_Z17freeDeviceMemory1v)
        /*01a0*/ 	.word	0x00000000


	//----- nvinfo : EIATTR_MIN_STACK_SIZE
	.align		4
.L_100:
        /*01a4*/ 	.byte	0x04, 0x12
        /*01a6*/ 	.short	(.L_102 - .L_101)
	.align		4
.L_101:
        /*01a8*/ 	.word	index@(_Z16freeDeviceMemoryv)
        /*01ac*/ 	.word	0x00000000


	//----- nvinfo : EIATTR_MIN_STACK_SIZE
	.align		4
.L_102:
        /*01b0*/ 	.byte	0x04, 0x12
        /*01b2*/ 	.short	(.L_104 - .L_103)
	.align		4
.L_103:
        /*01b4*/ 	.word	index@(_Z10iscriticlev)
        /*01b8*/ 	.word	0x00000000


	//----- nvinfo : EIATTR_MIN_STACK_SIZE
	.align		4
.L_104:
        /*01bc*/ 	.byte	0x04, 0x12
        /*01be*/ 	.short	(.L_106 - .L_105)
	.align		4
.L_105:
        /*01c0*/ 	.word	index@(_Z18checkElementKernelPiiiPb)
        /*01c4*/ 	.word	0x00000000


	//----- nvinfo : EIATTR_MIN_STACK_SIZE
	.align		4
.L_106:
        /*01c8*/ 	.byte	0x04, 0x12
        /*01ca*/ 	.short	(.L_108 - .L_107)
	.align		4
.L_107:
        /*01cc*/ 	.word	index@(_Z14find_directioni)
        /*01d0*/ 	.word	0x00000000
.L_108:


//--------------------- .nv.compat                --------------------------
	.section	.nv.compat,"",@"SHT_CUDA_COMPAT_INFO"
	.align	4
        /*0000*/ 	.byte	0x02, 0x09, 0x00, 0x00, 0x02, 0x02, 0x01, 0x00, 0x02, 0x05, 0x05, 0x00, 0x03, 0x07, 0x01, 0x01
        /*0010*/ 	.byte	0x02, 0x03, 0x00, 0x00, 0x02, 0x06, 0x01, 0x00, 0x04, 0x0b, 0x08, 0x00, 0x01, 0x00, 0x00, 0x00
        /*0020*/ 	.byte	0x00, 0x00, 0x00, 0x00


//--------------------- .nv.info._Z19initializeWithIndexPiii --------------------------
	.section	.nv.info._Z19initializeWithIndexPiii,"",@"SHT_CUDA_INFO"
	.sectionflags	@""
	.align	4


	//----- nvinfo : EIATTR_CUDA_API_VERSION
	.align		4
        /*0000*/ 	.byte	0x04, 0x37
        /*0002*/ 	.short	(.L_110 - .L_109)
.L_109:
        /*0004*/ 	.word	0x00000082


	//----- nvinfo : EIATTR_KPARAM_INFO
	.align		4
.L_110:
        /*0008*/ 	.byte	0x04, 0x17
        /*000a*/ 	.short	(.L_112 - .L_111)
.L_111:
        /*000c*/ 	.word	0x00000000
        /*0010*/ 	.short	0x0002
        /*0012*/ 	.short	0x000c
        /*0014*/ 	.byte	0x00, 0xf0, 0x11, 0x00


	//----- nvinfo : EIATTR_KPARAM_INFO
	.align		4
.L_112:
        /*0018*/ 	.byte	0x04, 0x17
        /*001a*/ 	.short	(.L_114 - .L_113)
.L_113:
        /*001c*/ 	.word	0x00000000
        /*0020*/ 	.short	0x0001
        /*0022*/ 	.short	0x0008
        /*0024*/ 	.byte	0x00, 0xf0, 0x11, 0x00


	//----- nvinfo : EIATTR_KPARAM_INFO
	.align		4
.L_114:
        /*0028*/ 	.byte	0x04, 0x17
        /*002a*/ 	.short	(.L_116 - .L_115)
.L_115:
        /*002c*/ 	.word	0x00000000
        /*0030*/ 	.short	0x0000
        /*0032*/ 	.short	0x0000
        /*0034*/ 	.byte	0x00, 0xf5, 0x21, 0x00


	//----- nvinfo : EIATTR_SPARSE_MMA_MASK
	.align		4
.L_116:
        /*0038*/ 	.byte	0x03, 0x50
        /*003a*/ 	.short	0x0000


	//----- nvinfo : EIATTR_MAXREG_COUNT
	.align		4
        /*003c*/ 	.byte	0x03, 0x1b
        /*003e*/ 	.short	0x00ff


	//----- nvinfo : EIATTR_MERCURY_ISA_VERSION
	.align		4
        /*0040*/ 	.byte	0x03, 0x5f
        /*0042*/ 	.short	0x0101


	//----- nvinfo : EIATTR_VRC_CTA_INIT_COUNT
	.align		4
        /*0044*/ 	.byte	0x02, 0x4a
	.zero		1
	.zero		1


	//----- nvinfo : EIATTR_EXIT_INSTR_OFFSETS
	.align		4
        /*0048*/ 	.byte	0x04, 0x1c
        /*004a*/ 	.short	(.L_118 - .L_117)


	//   ....[0]....
.L_117:
        /*004c*/ 	.word	0x00000070


	//   ....[1]....
        /*0050*/ 	.word	0x000001f0


	//   ....[2]....
        /*0054*/ 	.word	0x00000220


	//----- nvinfo : EIATTR_CBANK_PARAM_SIZE
	.align		4
.L_118:
        /*0058*/ 	.byte	0x03, 0x19
        /*005a*/ 	.short	0x0010


	//----- nvinfo : EIATTR_PARAM_CBANK
	.align		4
        /*005c*/ 	.byte	0x04, 0x0a
        /*005e*/ 	.short	(.L_120 - .L_119)
	.align		4
.L_119:
        /*0060*/ 	.word	index@(.nv.constant0._Z19initializeWithIndexPiii)
        /*0064*/ 	.short	0x0380
        /*0066*/ 	.short	0x0010


	//----- nvinfo : EIATTR_SW_WAR
	.align		4
.L_120:
        /*0068*/ 	.byte	0x04, 0x36
        /*006a*/ 	.short	(.L_122 - .L_121)
.L_121:
        /*006c*/ 	.word	0x00000008
.L_122:


//--------------------- .nv.info._Z17copyDeviceToArrayPiS_ --------------------------
	.section	.nv.info._Z17copyDeviceToArrayPiS_,"",@"SHT_CUDA_INFO"
	.sectionflags	@""
	.align	4


	//----- nvinfo : EIATTR_CUDA_API_VERSION
	.align		4
        /*0000*/ 	.byte	0x04, 0x37
        /*0002*/ 	.short	(.L_124 - .L_123)
.L_123:
        /*0004*/ 	.word	0x00000082


	//----- nvinfo : EIATTR_KPARAM_INFO
	.align		4
.L_124:
        /*0008*/ 	.byte	0x04, 0x17
        /*000a*/ 	.short	(.L_126 - .L_125)
.L_125:
        /*000c*/ 	.word	0x00000000
        /*0010*/ 	.short	0x0001
        /*0012*/ 	.short	0x0008
        /*0014*/ 	.byte	0x00, 0xf5, 0x21, 0x00


	//----- nvinfo : EIATTR_KPARAM_INFO
	.align		4
.L_126:
        /*0018*/ 	.byte	0x04, 0x17
        /*001a*/ 	.short	(.L_128 - .L_127)
.L_127:
        /*001c*/ 	.word	0x00000000
        /*0020*/ 	.short	0x0000
        /*0022*/ 	.short	0x0000
        /*0024*/ 	.byte	0x00, 0xf5, 0x21, 0x00


	//----- nvinfo : EIATTR_SPARSE_MMA_MASK
	.align		4
.L_128:
        /*0028*/ 	.byte	0x03, 0x50
        /*002a*/ 	.short	0x0000


	//----- nvinfo : EIATTR_MAXREG_COUNT
	.align		4
        /*002c*/ 	.byte	0x03, 0x1b
        /*002e*/ 	.short	0x00ff


	//----- nvinfo : EIATTR_MERCURY_ISA_VERSION
	.align		4
        /*0030*/ 	.byte	0x03, 0x5f
        /*0032*/ 	.short	0x0101


	//----- nvinfo : EIATTR_VRC_CTA_INIT_COUNT
	.align		4
        /*0034*/ 	.byte	0x02, 0x4a
	.zero		1
	.zero		1


	//----- nvinfo : EIATTR_EXIT_INSTR_OFFSETS
	.align		4
        /*0038*/ 	.byte	0x04, 0x1c
        /*003a*/ 	.short	(.L_130 - .L_129)


	//   ....[0]....
.L_129:
        /*003c*/ 	.word	0x00000090


	//   ....[1]....
        /*0040*/ 	.word	0x00000180


	//----- nvinfo : EIATTR_CBANK_PARAM_SIZE
	.align		4
.L_130:
        /*0044*/ 	.byte	0x03, 0x19
        /*0046*/ 	.short	0x0010


	//----- nvinfo : EIATTR_PARAM_CBANK
	.align		4
        /*0048*/ 	.byte	0x04, 0x0a
        /*004a*/ 	.short	(.L_132 - .L_131)
	.align		4
.L_131:
        /*004c*/ 	.word	index@(.nv.constant0._Z17copyDeviceToArrayPiS_)
        /*0050*/ 	.short	0x0380
        /*0052*/ 	.short	0x0010


	//----- nvinfo : EIATTR_SW_WAR
	.align		4
.L_132:
        /*0054*/ 	.byte	0x04, 0x36
        /*0056*/ 	.short	(.L_134 - .L_133)
.L_133:
        /*0058*/ 	.word	0x00000008
.L_134:


//--------------------- .nv.info._Z8getlabelPiS_S_i --------------------------
	.section	.nv.info._Z8getlabelPiS_S_i,"",@"SHT_CUDA_INFO"
	.sectionflags	@""
	.align	4


	//----- nvinfo : EIATTR_CUDA_API_VERSION
	.align		4
        /*0000*/ 	.byte	0x04, 0x37
        /*0002*/ 	.short	(.L_136 - .L_135)
.L_135:
        /*0004*/ 	.word	0x00000082


	//----- nvinfo : EIATTR_KPARAM_INFO
	.align		4
.L_136:
        /*0008*/ 	.byte	0x04, 0x17
        /*000a*/ 	.short	(.L_138 - .L_137)
.L_137:
        /*000c*/ 	.word	0x00000000
        /*0010*/ 	.short	0x0003
        /*0012*/ 	.short	0x0018
        /*0014*/ 	.byte	0x00, 0xf0, 0x11, 0x00


	//----- nvinfo : EIATTR_KPARAM_INFO
	.align		4
.L_138:
        /*0018*/ 	.byte	0x04, 0x17
        /*001a*/ 	.short	(.L_140 - .L_139)
.L_139:
        /*001c*/ 	.word	0x00000000
        /*0020*/ 	.short	0x0002
        /*0022*/ 	.short	0x0010
        /*0024*/ 	.byte	0x00, 0xf5, 0x21, 0x00


	//----- nvinfo : EIATTR_KPARAM_INFO
	.align		4
.L_140:
        /*0028*/ 	.byte	0x04, 0x17
        /*002a*/ 	.short	(.L_142 - .L_141)
.L_141:
        /*002c*/ 	.word	0x00000000
        /*0030*/ 	.short	0x0001
        /*0032*/ 	.short	0x0008
        /*0034*/ 	.byte	0x00, 0xf5, 0x21, 0x00


	//----- nvinfo : EIATTR_KPARAM_INFO
	.align		4
.L_142:
        /*0038*/ 	.byte	0x04, 0x17
        /*003a*/ 	.short	(.L_144 - .L_143)
.L_143:
        /*003c*/ 	.word	0x00000000
        /*0040*/ 	.short	0x0000
        /*0042*/ 	.short	0x0000
        /*0044*/ 	.byte	0x00, 0xf5, 0x21, 0x00


	//----- nvinfo : EIATTR_SPARSE_MMA_MASK
	.align		4
.L_144:
        /*0048*/ 	.byte	0x03, 0x50
        /*004a*/ 	.short	0x0000


	//----- nvinfo : EIATTR_MAXREG_COUNT
	.align		4
        /*004c*/ 	.byte	0x03, 0x1b
        /*004e*/ 	.short	0x00ff


	//----- nvinfo : EIATTR_MERCURY_ISA_VERSION
	.align		4
        /*0050*/ 	.byte	0x03, 0x5f
        /*0052*/ 	.short	0x0101


	//----- nvinfo : EIATTR_VRC_CTA_INIT_COUNT
	.align		4
        /*0054*/ 	.byte	0x02, 0x4a
	.zero		1
	.zero		1


	//----- nvinfo : EIATTR_EXIT_INSTR_OFFSETS
	.align		4
        /*0058*/ 	.byte	0x04, 0x1c
        /*005a*/ 	.short	(.L_146 - .L_145)


	//   ....[0]....
.L_145:
        /*005c*/ 	.word	0x00000090


	//   ....[1]....
        /*0060*/ 	.word	0x000000f0


	//   ....[2]....
        /*0064*/ 	.word	0x00000a90


	//   ....[3]....
        /*0068*/ 	.word	0x00000ad0


	//   ....[4]....
        /*006c*/ 	.word	0x00001280


	//   ....[5]....
        /*0070*/ 	.word	0x000012b0


	//   ....[6]....
        /*0074*/ 	.word	0x000012e0


	//----- nvinfo : EIATTR_CRS_STACK_SIZE
	.align		4
.L_146:
        /*0078*/ 	.byte	0x04, 0x1e
        /*007a*/ 	.short	(.L_148 - .L_147)
.L_147:
        /*007c*/ 	.word	0x00000000


	//----- nvinfo : EIATTR_CBANK_PARAM_SIZE
	.align		4
.L_148:
        /*0080*/ 	.byte	0x03, 0x19
        /*0082*/ 	.short	0x001c


	//----- nvinfo : EIATTR_PARAM_CBANK
	.align		4
        /*0084*/ 	.byte	0x04, 0x0a
        /*0086*/ 	.short	(.L_150 - .L_149)
	.align		4
.L_149:
        /*0088*/ 	.word	index@(.nv.constant0._Z8getlabelPiS_S_i)
        /*008c*/ 	.short	0x0380
        /*008e*/ 	.short	0x001c


	//----- nvinfo : EIATTR_SW_WAR
	.align		4
.L_150:
        /*0090*/ 	.byte	0x04, 0x36
        /*0092*/ 	.short	(.L_152 - .L_151)
.L_151:
        /*0094*/ 	.word	0x00000008
.L_152:


//--------------------- .nv.info._Z24copyDeviceVarToDeviceMemPiS_ --------------------------
	.section	.nv.info._Z24copyDeviceVarToDeviceMemPiS_,"",@"SHT_CUDA_INFO"
	.sectionflags	@""
	.align	4


	//----- nvinfo : EIATTR_CUDA_API_VERSION
	.align		4
        /*0000*/ 	.byte	0x04, 0x37
        /*0002*/ 	.short	(.L_154 - .L_153)
.L_153:
        /*0004*/ 	.word	0x00000082


	//----- nvinfo : EIATTR_KPARAM_INFO
	.align		4
.L_154:
        /*0008*/ 	.byte	0x04, 0x17
        /*000a*/ 	.short	(.L_156 - .L_155)
.L_155:
        /*000c*/ 	.word	0x00000000
        /*0010*/ 	.short	0x0001
        /*0012*/ 	.short	0x0008
        /*0014*/ 	.byte	0x00, 0xf5, 0x21, 0x00


	//----- nvinfo : EIATTR_KPARAM_INFO
	.align		4
.L_156:
        /*0018*/ 	.byte	0x04, 0x17
        /*001a*/ 	.short	(.L_158 - .L_157)
.L_157:
        /*001c*/ 	.word	0x00000000
        /*0020*/ 	.short	0x0000
        /*0022*/ 	.short	0x0000
        /*0024*/ 	.byte	0x00, 0xf5, 0x21, 0x00


	//----- nvinfo : EIATTR_SPARSE_MMA_MASK
	.align		4
.L_158:
        /*0028*/ 	.byte	0x03, 0x50
        /*002a*/ 	.short	0x0000


	//----- nvinfo : EIATTR_MAXREG_COUNT
	.align		4
        /*002c*/ 	.byte	0x03, 0x1b
        /*002e*/ 	.short	0x00ff


	//----- nvinfo : EIATTR_MERCURY_ISA_VERSION
	.align		4
        /*0030*/ 	.byte	0x03, 0x5f
        /*0032*/ 	.short	0x0101


	//----- nvinfo : EIATTR_VRC_CTA_INIT_COUNT
	.align		4
        /*0034*/ 	.byte	0x02, 0x4a
	.zero		1
	.zero		1


	//----- nvinfo : EIATTR_EXIT_INSTR_OFFSETS
	.align		4
        /*0038*/ 	.byte	0x04, 0x1c
        /*003a*/ 	.short	(.L_160 - .L_159)


	//   ....[0]....
.L_159:
        /*003c*/ 	.word	0x00000030


	//   ....[1]....
        /*0040*/ 	.word	0x000000f0


	//----- nvinfo : EIATTR_CBANK_PARAM_SIZE
	.align		4
.L_160:
        /*0044*/ 	.byte	0x03, 0x19
        /*0046*/ 	.short	0x0010


	//----- nvinfo : EIATTR_PARAM_CBANK
	.align		4
        /*0048*/ 	.byte	0x04, 0x0a
        /*004a*/ 	.short	(.L_162 - .L_161)
	.align		4
.L_161:
        /*004c*/ 	.word	index@(.nv.constant0._Z24copyDeviceVarToDeviceMemPiS_)
        /*0050*/ 	.short	0x0380
        /*0052*/ 	.short	0x0010


	//----- nvinfo : EIATTR_SW_WAR
	.align		4
.L_162:
        /*0054*/ 	.byte	0x04, 0x36
        /*0056*/ 	.short	(.L_164 - .L_163)
.L_163:
        /*0058*/ 	.word	0x00000008
.L_164:


//--------------------- .nv.info._Z9addKernelPi   --------------------------
	.section	.nv.info._Z9addKernelPi,"",@"SHT_CUDA_INFO"
	.sectionflags	@""
	.align	4


	//----- nvinfo : EIATTR_CUDA_API_VERSION
	.align		4
        /*0000*/ 	.byte	0x04, 0x37
        /*0002*/ 	.short	(.L_166 - .L_165)
.L_165:
        /*0004*/ 	.word	0x00000082


	//----- nvinfo : EIATTR_KPARAM_INFO
	.align		4
.L_166:
        /*0008*/ 	.byte	0x04, 0x17
        /*000a*/ 	.short	(.L_168 - .L_167)
.L_167:
        /*000c*/ 	.word	0x00000000
        /*0010*/ 	.short	0x0000
        /*0012*/ 	.short	0x0000
        /*0014*/ 	.byte	0x00, 0xf5, 0x21, 0x00


	//----- nvinfo : EIATTR_SPARSE_MMA_MASK
	.align		4
.L_168:
        /*0018*/ 	.byte	0x03, 0x50
        /*001a*/ 	.short	0x0000


	//----- nvinfo : EIATTR_MAXREG_COUNT
	.align		4
        /*001c*/ 	.byte	0x03, 0x1b
        /*001e*/ 	.short	0x00ff


	//----- nvinfo : EIATTR_MERCURY_ISA_VERSION
	.align		4
        /*0020*/ 	.byte	0x03, 0x5f
        /*0022*/ 	.short	0x0101


	//----- nvinfo : EIATTR_INT_WARP_WIDE_INSTR_OFFSETS
	.align		4
        /*0024*/ 	.byte	0x04, 0x31
        /*0026*/ 	.short	(.L_170 - .L_169)


	//   ....[0]....
.L_169:
        /*0028*/ 	.word	0x00000090


	//----- nvinfo : EIATTR_VRC_CTA_INIT_COUNT
	.align		4
.L_170:
        /*002c*/ 	.byte	0x02, 0x4a
	.zero		1
	.zero		1


	//----- nvinfo : EIATTR_EXIT_INSTR_OFFSETS
	.align		4
        /*0030*/ 	.byte	0x04, 0x1c
        /*0032*/ 	.short	(.L_172 - .L_171)


	//   ....[0]....
.L_171:
        /*0034*/ 	.word	0x00000060


	//   ....[1]....
        /*0038*/ 	.word	0x000000f0


	//----- nvinfo : EIATTR_CBANK_PARAM_SIZE
	.align		4
.L_172:
        /*003c*/ 	.byte	0x03, 0x19
        /*003e*/ 	.short	0x0008


	//----- nvinfo : EIATTR_PARAM_CBANK
	.align		4
        /*0040*/ 	.byte	0x04, 0x0a
        /*0042*/ 	.short	(.L_174 - .L_173)
	.align		4
.L_173:
        /*0044*/ 	.word	index@(.nv.constant0._Z9addKernelPi)
        /*0048*/ 	.short	0x0380
        /*004a*/ 	.short	0x0008


	//----- nvinfo : EIATTR_SW_WAR
	.align		4
.L_174:
        /*004c*/ 	.byte	0x04, 0x36
        /*004e*/ 	.short	(.L_176 - .L_175)
.L_175:
        /*0050*/ 	.word	0x00000008
.L_176:


//--------------------- .nv.info._Z18fix_maxi_critical1i --------------------------
	.section	.nv.info._Z18fix_maxi_critical1i,"",@"SHT_CUDA_INFO"
	.sectionflags	@""
	.align	4


	//----- nvinfo : EIATTR_CUDA_API_VERSION
	.align		4
        /*0000*/ 	.byte	0x04, 0x37
        /*0002*/ 	.short	(.L_178 - .L_177)
.L_177:
        /*0004*/ 	.word	0x00000082


	//----- nvinfo : EIATTR_KPARAM_INFO
	.align		4
.L_178:
        /*0008*/ 	.byte	0x04, 0x17
        /*000a*/ 	.short	(.L_180 - .L_179)
.L_179:
        /*000c*/ 	.word	0x00000000
        /*0010*/ 	.short	0x0000
        /*0012*/ 	.short	0x0000
        /*0014*/ 	.byte	0x00, 0xf0, 0x11, 0x00


	//----- nvinfo : EIATTR_SPARSE_MMA_MASK
	.align		4
.L_180:
        /*0018*/ 	.byte	0x03, 0x50
        /*001a*/ 	.short	0x0000


	//----- nvinfo : EIATTR_MAXREG_COUNT
	.align		4
        /*001c*/ 	.byte	0x03, 0x1b
        /*001e*/ 	.short	0x00ff


	//----- nvinfo : EIATTR_EXTERNS
	.align		4
        /*0020*/ 	.byte	0x04, 0x0f
        /*0022*/ 	.short	(.L_182 - .L_181)


	//   ....[0]....
	.align		4
.L_181:
        /*0024*/ 	.word	index@(vprintf)


	//----- nvinfo : EIATTR_MERCURY_ISA_VERSION
	.align		4
.L_182:
        /*0028*/ 	.byte	0x03, 0x5f
        /*002a*/ 	.short	0x0101


	//----- nvinfo : EIATTR_VRC_CTA_INIT_COUNT
	.align		4
        /*002c*/ 	.byte	0x02, 0x4a
	.zero		1
	.zero		1


	//----- nvinfo : EIATTR_SYSCALL_OFFSETS
	.align		4
        /*0030*/ 	.byte	0x04, 0x46
        /*0032*/ 	.short	(.L_184 - .L_183)


	//   ....[0]....
.L_183:
        /*0034*/ 	.word	0x00001530


	//   ....[1]....
        /*0038*/ 	.word	0x00001640


	//   ....[2]....
        /*003c*/ 	.word	0x00001730


	//   ....[3]....
        /*0040*/ 	.word	0x000017e0


	//   ....[4]....
        /*0044*/ 	.word	0x000018f0


	//   ....[5]....
        /*0048*/ 	.word	0x00002050


	//   ....[6]....
        /*004c*/ 	.word	0x00002160


	//   ....[7]....
        /*0050*/ 	.word	0x00002250


	//   ....[8]....
        /*0054*/ 	.word	0x00002300


	//   ....[9]....
        /*0058*/ 	.word	0x00002410


	//   ....[10]....
        /*005c*/ 	.word	0x00004b50


	//   ....[11]....
        /*0060*/ 	.word	0x00004c60


	//   ....[12]....
        /*0064*/ 	.word	0x00004d50


	//   ....[13]....
        /*0068*/ 	.word	0x00004e00


	//   ....[14]....
        /*006c*/ 	.word	0x00004f10


	//   ....[15]....
        /*0070*/ 	.word	0x00005030


	//   ....[16]....
        /*0074*/ 	.word	0x00005510


	//   ....[17]....
        /*0078*/ 	.word	0x00005600


	//----- nvinfo : EIATTR_EXIT_INSTR_OFFSETS
	.align		4
.L_184:
        /*007c*/ 	.byte	0x04, 0x1c
        /*007e*/ 	.short	(.L_186 - .L_185)


	//   ....[0]....
.L_185:
        /*0080*/ 	.word	0x00001a30


	//   ....[1]....
        /*0084*/ 	.word	0x00001fd0


	//   ....[2]....
        /*0088*/ 	.word	0x00002420


	//   ....[3]....
        /*008c*/ 	.word	0x00002510


	//   ....[4]....
        /*0090*/ 	.word	0x00002540


	//   ....[5]....
        /*0094*/ 	.word	0x00002560


	//   ....[6]....
        /*0098*/ 	.word	0x00002630


	//   ....[7]....
        /*009c*/ 	.word	0x00002690


	//   ....[8]....
        /*00a0*/ 	.word	0x000026c0


	//   ....[9]....
        /*00a4*/ 	.word	0x00002f20


	//   ....[10]....
        /*00a8*/ 	.word	0x00002f90


	//   ....[11]....
        /*00ac*/ 	.word	0x00002fc0


	//   ....[12]....
        /*00b0*/ 	.word	0x00003030


	//   ....[13]....
        /*00b4*/ 	.word	0x000030a0


	//   ....[14]....
        /*00b8*/ 	.word	0x00003100


	//   ....[15]....
        /*00bc*/ 	.word	0x000031a0


	//   ....[16]....
        /*00c0*/ 	.word	0x00003a20


	//   ....[17]....
        /*00c4*/ 	.word	0x00003ce0


	//   ....[18]....
        /*00c8*/ 	.word	0x00003d20


	//   ....[19]....
        /*00cc*/ 	.word	0x00003d40


	//   ....[20]....
        /*00d0*/ 	.word	0x00003d70


	//   ....[21]....
        /*00d4*/ 	.word	0x00003d90


	//   ....[22]....
        /*00d8*/ 	.word	0x00003fa0


	//   ....[23]....
        /*00dc*/ 	.word	0x00003fd0


	//   ....[24]....
        /*00e0*/ 	.word	0x00004110


	//   ....[25]....
        /*00e4*/ 	.word	0x00004140


	//   ....[26]....
        /*00e8*/ 	.word	0x00004170


	//   ....[27]....
        /*00ec*/ 	.word	0x000041f0


	//   ....[28]....
        /*00f0*/ 	.word	0x00004210


	//   ....[29]....
        /*00f4*/ 	.word	0x00004220


	//   ....[30]....
        /*00f8*/ 	.word	0x00004290


	//   ....[31]....
        /*00fc*/ 	.word	0x000042d0


	//   ....[32]....
        /*0100*/ 	.word	0x00004300


	//   ....[33]....
        /*0104*/ 	.word	0x00005140


	//   ....[34]....
        /*0108*/ 	.word	0x000051c0


	//   ....[35]....
        /*010c*/ 	.word	0x00005340


	//   ....[36]....
        /*0110*/ 	.word	0x00005370


	//   ....[37]....
        /*0114*/ 	.word	0x00005390


	//   ....[38]....
        /*0118*/ 	.word	0x00005490


	//   ....[39]....
        /*011c*/ 	.word	0x00005610


	//----- nvinfo : EIATTR_CRS_STACK_SIZE
	.align		4
.L_186:
        /*0120*/ 	.byte	0x04, 0x1e
        /*0122*/ 	.short	(.L_188 - .L_187)
.L_187:
        /*0124*/ 	.word	0x00000000


	//----- nvinfo : EIATTR_CBANK_PARAM_SIZE
	.align		4
.L_188:
        /*0128*/ 	.byte	0x03, 0x19
        /*012a*/ 	.short	0x0004


	//----- nvinfo : EIATTR_PARAM_CBANK
	.align		4
        /*012c*/ 	.byte	0x04, 0x0a
        /*012e*/ 	.short	(.L_190 - .L_189)
	.align		4
.L_189:
        /*0130*/ 	.word	index@(.nv.constant0._Z18fix_maxi_critical1i)
        /*0134*/ 	.short	0x0380
        /*0136*/ 	.short	0x0004


	//----- nvinfo : EIATTR_SW_WAR
	.align		4
.L_190:
        /*0138*/ 	.byte	0x04, 0x36
        /*013a*/ 	.short	(.L_192 - .L_191)
.L_191:
        /*013c*/ 	.word	0x00000008
.L_192:


//--------------------- .nv.info._Z20allocateDeviceMemoryv --------------------------
	.section	.nv.info._Z20allocateDeviceMemoryv,"",@"SHT_CUDA_INFO"
	.sectionflags	@""
	.align	4


	//----- nvinfo : EIATTR_CUDA_API_VERSION
	.align		4
        /*0000*/ 	.byte	0x04, 0x37
        /*0002*/ 	.short	(.L_194 - .L_193)
.L_193:
        /*0004*/ 	.word	0x00000082


	//----- nvinfo : EIATTR_SPARSE_MMA_MASK
	.align		4
.L_194:
        /*0008*/ 	.byte	0x03, 0x50
        /*000a*/ 	.short	0x0000


	//----- nvinfo : EIATTR_MAXREG_COUNT
	.align		4
        /*000c*/ 	.byte	0x03, 0x1b
        /*000e*/ 	.short	0x00ff


	//----- nvinfo : EIATTR_EXTERNS
	.align		4
        /*0010*/ 	.byte	0x04, 0x0f
        /*0012*/ 	.short	(.L_196 - .L_195)


	//   ....[0]....
	.align		4
.L_195:
        /*0014*/ 	.word	index@(malloc)


	//----- nvinfo : EIATTR_MERCURY_ISA_VERSION
	.align		4
.L_196:
        /*0018*/ 	.byte	0x03, 0x5f
        /*001a*/ 	.short	0x0101


	//----- nvinfo : EIATTR_VRC_CTA_INIT_COUNT
	.align		4
        /*001c*/ 	.byte	0x02, 0x4a
	.zero		1
	.zero		1


	//----- nvinfo : EIATTR_SYSCALL_OFFSETS
	.align		4
        /*0020*/ 	.byte	0x04, 0x46
        /*0022*/ 	.short	(.L_198 - .L_197)


	//   ....[0]....
.L_197:
        /*0024*/ 	.word	0x000000b0


	//   ....[1]....
        /*0028*/ 	.word	0x00000150


	//----- nvinfo : EIATTR_EXIT_INSTR_OFFSETS
	.align		4
.L_198:
        /*002c*/ 	.byte	0x04, 0x1c
        /*002e*/ 	.short	(.L_200 - .L_199)


	//   ....[0]....
.L_199:
        /*0030*/ 	.word	0x00000030


	//   ....[1]....
        /*0034*/ 	.word	0x00000180


	//----- nvinfo : EIATTR_CRS_STACK_SIZE
	.align		4
.L_200:
        /*0038*/ 	.byte	0x04, 0x1e
        /*003a*/ 	.short	(.L_202 - .L_201)
.L_201:
        /*003c*/ 	.word	0x00000000


	//----- nvinfo : EIATTR_SW_WAR
	.align		4
.L_202:
        /*0040*/ 	.byte	0x04, 0x36
        /*0042*/ 	.short	(.L_204 - .L_203)
.L_203:
        /*0044*/ 	.word	0x00000008
.L_204:


//--------------------- .nv.info._Z16computeAdjacencyv --------------------------
	.section	.nv.info._Z16computeAdjacencyv,"",@"SHT_CUDA_INFO"
	.sectionflags	@""
	.align	4


	//----- nvinfo : EIATTR_CUDA_API_VERSION
	.align		4
        /*0000*/ 	.byte	0x04, 0x37
        /*0002*/ 	.short	(.L_206 - .L_205)
.L_205:
        /*0004*/ 	.word	0x00000082


	//----- nvinfo : EIATTR_SPARSE_MMA_MASK
	.align		4
.L_206:
        /*0008*/ 	.byte	0x03, 0x50
        /*000a*/ 	.short	0x0000


	//----- nvinfo : EIATTR_MAXREG_COUNT
	.align		4
        /*000c*/ 	.byte	0x03, 0x1b
        /*000e*/ 	.short	0x00ff


	//----- nvinfo : EIATTR_MERCURY_ISA_VERSION
	.align		4
        /*0010*/ 	.byte	0x03, 0x5f
        /*0012*/ 	.short	0x0101


	//----- nvinfo : EIATTR_VRC_CTA_INIT_COUNT
	.align		4
        /*0014*/ 	.byte	0x02, 0x4a
	.zero		1
	.zero		1


	//----- nvinfo : EIATTR_EXIT_INSTR_OFFSETS
	.align		4
        /*0018*/ 	.byte	0x04, 0x1c
        /*001a*/ 	.short	(.L_208 - .L_207)


	//   ....[0]....
.L_207:
        /*001c*/ 	.word	0x00000090


	//   ....[1]....
        /*0020*/ 	.word	0x000000f0


	//   ....[2]....
        /*0024*/ 	.word	0x000010e0


	//   ....[3]....
        /*0028*/ 	.word	0x000011a0


	//----- nvinfo : EIATTR_CRS_STACK_SIZE
	.align		4
.L_208:
        /*002c*/ 	.byte	0x04, 0x1e
        /*002e*/ 	.short	(.L_210 - .L_209)
.L_209:
        /*0030*/ 	.word	0x00000000


	//----- nvinfo : EIATTR_SW_WAR
	.align		4
.L_210:
        /*0034*/ 	.byte	0x04, 0x36
        /*0036*/ 	.short	(.L_212 - .L_211)
.L_211:
        /*0038*/ 	.word	0x00000008
.L_212:


//--------------------- .nv.info._Z17freeDeviceMemory1v --------------------------
	.section	.nv.info._Z17freeDeviceMemory1v,"",@"SHT_CUDA_INFO"
	.sectionflags	@""
	.align	4


	//----- nvinfo : EIATTR_CUDA_API_VERSION
	.align		4
        /*0000*/ 	.byte	0x04, 0x37
        /*0002*/ 	.short	(.L_214 - .L_213)
.L_213:
        /*0004*/ 	.word	0x00000082


	//----- nvinfo : EIATTR_SPARSE_MMA_MASK
	.align		4
.L_214:
        /*0008*/ 	.byte	0x03, 0x50
        /*000a*/ 	.short	0x0000


	//----- nvinfo : EIATTR_MAXREG_COUNT
	.align		4
        /*000c*/ 	.byte	0x03, 0x1b
        /*000e*/ 	.short	0x00ff


	//----- nvinfo : EIATTR_EXTERNS
	.align		4
        /*0010*/ 	.byte	0x04, 0x0f
        /*0012*/ 	.short	(.L_216 - .L_215)


	//   ....[0]....
	.align		4
.L_215:
        /*0014*/ 	.word	index@(free)


	//----- nvinfo : EIATTR_MERCURY_ISA_VERSION
	.align		4
.L_216:
        /*0018*/ 	.byte	0x03, 0x5f
        /*001a*/ 	.short	0x0101


	//----- nvinfo : EIATTR_VRC_CTA_INIT_COUNT
	.align		4
        /*001c*/ 	.byte	0x02, 0x4a
	.zero		1
	.zero		1


	//----- nvinfo : EIATTR_SYSCALL_OFFSETS
	.align		4
        /*0020*/ 	.byte	0x04, 0x46
        /*0022*/ 	.short	(.L_218 - .L_217)


	//   ....[0]....
.L_217:
        /*0024*/ 	.word	0x000000a0


	//   ....[1]....
        /*0028*/ 	.word	0x00000150


	//----- nvinfo : EIATTR_EXIT_INSTR_OFFSETS
	.align		4
.L_218:
        /*002c*/ 	.byte	0x04, 0x1c
        /*002e*/ 	.short	(.L_220 - .L_219)


	//   ....[0]....
.L_219:
        /*0030*/ 	.word	0x00000110


	//   ....[1]....
        /*0034*/ 	.word	0x00000180


	//----- nvinfo : EIATTR_SW_WAR
	.align		4
.L_220:
        /*0038*/ 	.byte	0x04, 0x36
        /*003a*/ 	.short	(.L_222 - .L_221)
.L_221:
        /*003c*/ 	.word	0x00000008
.L_222:


//--------------------- .nv.info._Z16freeDeviceMemoryv --------------------------
	.section	.nv.info._Z16freeDeviceMemoryv,"",@"SHT_CUDA_INFO"
	.sectionflags	@""
	.align	4


	//----- nvinfo : EIATTR_CUDA_API_VERSION
	.align		4
        /*0000*/ 	.byte	0x04, 0x37
        /*0002*/ 	.short	(.L_224 - .L_223)
.L_223:
        /*0004*/ 	.word	0x00000082


	//----- nvinfo : EIATTR_SPARSE_MMA_MASK
	.align		4
.L_224:
        /*0008*/ 	.byte	0x03, 0x50
        /*000a*/ 	.short	0x0000


	//----- nvinfo : EIATTR_MAXREG_COUNT
	.align		4
        /*000c*/ 	.byte	0x03, 0x1b
        /*000e*/ 	.short	0x00ff


	//----- nvinfo : EIATTR_EXTERNS
	.align		4
        /*0010*/ 	.byte	0x04, 0x0f
        /*0012*/ 	.short	(.L_226 - .L_225)


	//   ....[0]....
	.align		4
.L_225:
        /*0014*/ 	.word	index@(free)


	//----- nvinfo : EIATTR_MERCURY_ISA_VERSION
	.align		4
.L_226:
        /*0018*/ 	.byte	0x03, 0x5f
        /*001a*/ 	.short	0x0101


	//----- nvinfo : EIATTR_VRC_CTA_INIT_COUNT
	.align		4
        /*001c*/ 	.byte	0x02, 0x4a
	.zero		1
	.zero		1


	//----- nvinfo : EIATTR_SYSCALL_OFFSETS
	.align		4
        /*0020*/ 	.byte	0x04, 0x46
        /*0022*/ 	.short	(.L_228 - .L_227)


	//   ....[0]....
.L_227:
        /*0024*/ 	.word	0x000000a0


	//----- nvinfo : EIATTR_EXIT_INSTR_OFFSETS
	.align		4
.L_228:
        /*0028*/ 	.byte	0x04, 0x1c
        /*002a*/ 	.short	(.L_230 - .L_229)


	//   ....[0]....
.L_229:
        /*002c*/ 	.word	0x00000060


	//   ....[1]....
        /*0030*/ 	.word	0x000000d0


	//----- nvinfo : EIATTR_SW_WAR
	.align		4
.L_230:
        /*0034*/ 	.byte	0x04, 0x36
        /*0036*/ 	.short	(.L_232 - .L_231)
.L_231:
        /*0038*/ 	.word	0x00000008
.L_232:


//--------------------- .nv.info._Z10iscriticlev  --------------------------
	.section	.nv.info._Z10iscriticlev,"",@"SHT_CUDA_INFO"
	.sectionflags	@""
	.align	4


	//----- nvinfo : EIATTR_CUDA_API_VERSION
	.align		4
        /*0000*/ 	.byte	0x04, 0x37
        /*0002*/ 	.short	(.L_234 - .L_233)
.L_233:
        /*0004*/ 	.word	0x00000082


	//----- nvinfo : EIATTR_SPARSE_MMA_MASK
	.align		4
.L_234:
        /*0008*/ 	.byte	0x03, 0x50
        /*000a*/ 	.short	0x0000


	//----- nvinfo : EIATTR_MAXREG_COUNT
	.align		4
        /*000c*/ 	.byte	0x03, 0x1b
        /*000e*/ 	.short	0x00ff


	//----- nvinfo : EIATTR_MERCURY_ISA_VERSION
	.align		4
        /*0010*/ 	.byte	0x03, 0x5f
        /*0012*/ 	.short	0x0101


	//----- nvinfo : EIATTR_INT_WARP_WIDE_INSTR_OFFSETS
	.align		4
        /*0014*/ 	.byte	0x04, 0x31
        /*0016*/ 	.short	(.L_236 - .L_235)


	//   ....[0]....
.L_235:
        /*0018*/ 	.word	0x00001ef0


	//   ....[1]....
        /*001c*/ 	.word	0x00001fa0


	//   ....[2]....
        /*0020*/ 	.word	0x00002110


	//   ....[3]....
        /*0024*/ 	.word	0x000021c0


	//----- nvinfo : EIATTR_VRC_CTA_INIT_COUNT
	.align		4
.L_236:
        /*0028*/ 	.byte	0x02, 0x4a
	.zero		1
	.zero		1


	//----- nvinfo : EIATTR_EXIT_INSTR_OFFSETS
	.align		4
        /*002c*/ 	.byte	0x04, 0x1c
        /*002e*/ 	.short	(.L_238 - .L_237)


	//   ....[0]....
.L_237:
        /*0030*/ 	.word	0x00000090


	//   ....[1]....
        /*0034*/ 	.word	0x000000f0


	//   ....[2]....
        /*0038*/ 	.word	0x00001fe0


	//   ....[3]....
        /*003c*/ 	.word	0x00002070


	//   ....[4]....
        /*0040*/ 	.word	0x000020e0


	//   ....[5]....
        /*0044*/ 	.word	0x00002200


	//----- nvinfo : EIATTR_CRS_STACK_SIZE
	.align		4
.L_238:
        /*0048*/ 	.byte	0x04, 0x1e
        /*004a*/ 	.short	(.L_240 - .L_239)
.L_239:
        /*004c*/ 	.word	0x00000000


	//----- nvinfo : EIATTR_SW_WAR
	.align		4
.L_240:
        /*0050*/ 	.byte	0x04, 0x36
        /*0052*/ 	.short	(.L_242 - .L_241)
.L_241:
        /*0054*/ 	.word	0x00000008
.L_242:


//--------------------- .nv.info._Z18checkElementKernelPiiiPb --------------------------
	.section	.nv.info._Z18checkElementKernelPiiiPb,"",@"SHT_CUDA_INFO"
	.sectionflags	@""
	.align	4


	//----- nvinfo : EIATTR_CUDA_API_VERSION
	.align		4
        /*0000*/ 	.byte	0x04, 0x37
        /*0002*/ 	.short	(.L_244 - .L_243)
.L_243:
        /*0004*/ 	.word	0x00000082


	//----- nvinfo : EIATTR_KPARAM_INFO
	.align		4
.L_244:
        /*0008*/ 	.byte	0x04, 0x17
        /*000a*/ 	.short	(.L_246 - .L_245)
.L_245:
        /*000c*/ 	.word	0x00000000
        /*0010*/ 	.short	0x0003
        /*0012*/ 	.short	0x0010
        /*0014*/ 	.byte	0x00, 0xf5, 0x21, 0x00


	//----- nvinfo : EIATTR_KPARAM_INFO
	.align		4
.L_246:
        /*0018*/ 	.byte	0x04, 0x17
        /*001a*/ 	.short	(.L_248 - .L_247)
.L_247:
        /*001c*/ 	.word	0x00000000
        /*0020*/ 	.short	0x0002
        /*0022*/ 	.short	0x000c
        /*0024*/ 	.byte	0x00, 0xf0, 0x11, 0x00


	//----- nvinfo : EIATTR_KPARAM_INFO
	.align		4
.L_248:
        /*0028*/ 	.byte	0x04, 0x17
        /*002a*/ 	.short	(.L_250 - .L_249)
.L_249:
        /*002c*/ 	.word	0x00000000
        /*0030*/ 	.short	0x0001
        /*0032*/ 	.short	0x0008
        /*0034*/ 	.byte	0x00, 0xf0, 0x11, 0x00


	//----- nvinfo : EIATTR_KPARAM_INFO
	.align		4
.L_250:
        /*0038*/ 	.byte	0x04, 0x17
        /*003a*/ 	.short	(.L_252 - .L_251)
.L_251:
        /*003c*/ 	.word	0x00000000
        /*0040*/ 	.short	0x0000
        /*0042*/ 	.short	0x0000
        /*0044*/ 	.byte	0x00, 0xf5, 0x21, 0x00


	//----- nvinfo : EIATTR_SPARSE_MMA_MASK
	.align		4
.L_252:
        /*0048*/ 	.byte	0x03, 0x50
        /*004a*/ 	.short	0x0000


	//----- nvinfo : EIATTR_MAXREG_COUNT
	.align		4
        /*004c*/ 	.byte	0x03, 0x1b
        /*004e*/ 	.short	0x00ff


	//----- nvinfo : EIATTR_MERCURY_ISA_VERSION
	.align		4
        /*0050*/ 	.byte	0x03, 0x5f
        /*0052*/ 	.short	0x0101


	//----- nvinfo : EIATTR_VRC_CTA_INIT_COUNT
	.align		4
        /*0054*/ 	.byte	0x02, 0x4a
	.zero		1
	.zero		1


	//----- nvinfo : EIATTR_EXIT_INSTR_OFFSETS
	.align		4
        /*0058*/ 	.byte	0x04, 0x1c
        /*005a*/ 	.short	(.L_254 - .L_253)


	//   ....[0]....
.L_253:
        /*005c*/ 	.word	0x00000070


	//   ....[1]....
        /*0060*/ 	.word	0x000000e0


	//   ....[2]....
        /*0064*/ 	.word	0x00000120


	//----- nvinfo : EIATTR_CBANK_PARAM_SIZE
	.align		4
.L_254:
        /*0068*/ 	.byte	0x03, 0x19
        /*006a*/ 	.short	0x0018


	//----- nvinfo : EIATTR_PARAM_CBANK
	.align		4
        /*006c*/ 	.byte	0x04, 0x0a
        /*006e*/ 	.short	(.L_256 - .L_255)
	.align		4
.L_255:
        /*0070*/ 	.word	index@(.nv.constant0._Z18checkElementKernelPiiiPb)
        /*0074*/ 	.short	0x0380
        /*0076*/ 	.short	0x0018


	//----- nvinfo : EIATTR_SW_WAR
	.align		4
.L_256:
        /*0078*/ 	.byte	0x04, 0x36
        /*007a*/ 	.short	(.L_258 - .L_257)
.L_257:
        /*007c*/ 	.word	0x00000008
.L_258:


//--------------------- .nv.info._Z14find_directioni --------------------------
	.section	.nv.info._Z14find_directioni,"",@"SHT_CUDA_INFO"
	.sectionflags	@""
	.align	4


	//----- nvinfo : EIATTR_CUDA_API_VERSION
	.align		4
        /*0000*/ 	.byte	0x04, 0x37
        /*0002*/ 	.short	(.L_260 - .L_259)
.L_259:
        /*0004*/ 	.word	0x00000082


	//----- nvinfo : EIATTR_KPARAM_INFO
	.align		4
.L_260:
        /*0008*/ 	.byte	0x04, 0x17
        /*000a*/ 	.short	(.L_262 - .L_261)
.L_261:
        /*000c*/ 	.word	0x00000000
        /*0010*/ 	.short	0x0000
        /*0012*/ 	.short	0x0000
        /*0014*/ 	.byte	0x00, 0xf0, 0x11, 0x00


	//----- nvinfo : EIATTR_SPARSE_MMA_MASK
	.align		4
.L_262:
        /*0018*/ 	.byte	0x03, 0x50
        /*001a*/ 	.short	0x0000


	//----- nvinfo : EIATTR_MAXREG_COUNT
	.align		4
        /*001c*/ 	.byte	0x03, 0x1b
        /*001e*/ 	.short	0x00ff


	//----- nvinfo : EIATTR_MERCURY_ISA_VERSION
	.align		4
        /*0020*/ 	.byte	0x03, 0x5f
        /*0022*/ 	.short	0x0101


	//----- nvinfo : EIATTR_VRC_CTA_INIT_COUNT
	.align		4
        /*0024*/ 	.byte	0x02, 0x4a
	.zero		1
	.zero		1


	//----- nvinfo : EIATTR_EXIT_INSTR_OFFSETS
	.align		4
        /*0028*/ 	.byte	0x04, 0x1c
        /*002a*/ 	.short	(.L_264 - .L_263)


	//   ....[0]....
.L_263:
        /*002c*/ 	.word	0x00000090


	//   ....[1]....
        /*0030*/ 	.word	0x000000f0


	//   ....[2]....
        /*0034*/ 	.word	0x00003a50


	//----- nvinfo : EIATTR_CRS_STACK_SIZE
	.align		4
.L_264:
        /*0038*/ 	.byte	0x04, 0x1e
        /*003a*/ 	.short	(.L_266 - .L_265)
.L_265:
        /*003c*/ 	.word	0x00000000


	//----- nvinfo : EIATTR_CBANK_PARAM_SIZE
	.align		4
.L_266:
        /*0040*/ 	.byte	0x03, 0x19
        /*0042*/ 	.short	0x0004


	//----- nvinfo : EIATTR_PARAM_CBANK
	.align		4
        /*0044*/ 	.byte	0x04, 0x0a
        /*0046*/ 	.short	(.L_268 - .L_267)
	.align		4
.L_267:
        /*0048*/ 	.word	index@(.nv.constant0._Z14find_directioni)
        /*004c*/ 	.short	0x0380
        /*004e*/ 	.short	0x0004


	//----- nvinfo : EIATTR_SW_WAR
	.align		4
.L_268:
        /*0050*/ 	.byte	0x04, 0x36
        /*0052*/ 	.short	(.L_270 - .L_269)
.L_269:
        /*0054*/ 	.word	0x00000008
.L_270:


//--------------------- .nv.callgraph             --------------------------
	.section	.nv.callgraph,"",@"SHT_CUDA_CALLGRAPH"
	.align	4
	.sectionentsize	8
	.align		4
        /*0000*/ 	.word	0x00000000
	.align		4
        /*0004*/ 	.word	0xffffffff
	.align		4
        /*0008*/ 	.word	index@(_Z18fix_maxi_critical1i)
	.align		4
        /*000c*/ 	.word	index@(vprintf)
	.align		4
        /*0010*/ 	.word	index@(_Z20allocateDeviceMemoryv)
	.align		4
        /*0014*/ 	.word	index@(malloc)
	.align		4
        /*0018*/ 	.word	index@(_Z17freeDeviceMemory1v)
	.align		4
        /*001c*/ 	.word	index@(free)
	.align		4
        /*0020*/ 	.word	index@(_Z16freeDeviceMemoryv)
	.align		4
        /*0024*/ 	.word	index@(free)
	.align		4
        /*0028*/ 	.word	0x00000000
	.align		4
        /*002c*/ 	.word	0xfffffffe
	.align		4
        /*0030*/ 	.word	0x00000000
	.align		4
        /*0034*/ 	.word	0xfffffffd
	.align		4
        /*0038*/ 	.word	0x00000000
	.align		4
        /*003c*/ 	.word	0xfffffffc


//--------------------- .nv.constant4             --------------------------
	.section	.nv.constant4,"a",@progbits
	.align	8
	.align		8
.nv.constant4:
        /*0000*/ 	.dword	decp_data
	.align		8
        /*0008*/ 	.dword	decp_data_copy
	.align		8
        /*0010*/ 	.dword	directions1
	.align		8
        /*0018*/ 	.dword	width
	.align		8
        /*0020*/ 	.dword	height
	.align		8
        /*0028*/ 	.dword	depth
	.align		8
        /*0030*/ 	.dword	num
	.align		8
        /*0038*/ 	.dword	adjacency
	.align		8
        /*0040*/ 	.dword	all_max
	.align		8
        /*0048*/ 	.dword	all_min
	.align		8
        /*0050*/ 	.dword	unsigned_n
	.align		8
        /*0058*/ 	.dword	count_max
	.align		8
        /*0060*/ 	.dword	count_min
	.align		8
        /*0068*/ 	.dword	count_f_max
	.align		8
        /*0070*/ 	.dword	count_f_min
	.align		8
        /*0078*/ 	.dword	maxi
	.align		8
        /*0080*/ 	.dword	mini
	.align		8
        /*0088*/ 	.dword	bound
	.align		8
        /*0090*/ 	.dword	or_maxi
	.align		8
        /*0098*/ 	.dword	or_mini
	.align		8
        /*00a0*/ 	.dword	lowgradientindices
	.align		8
        /*00a8*/ 	.dword	input_data
	.align		8
        /*00b0*/ 	.dword	de_direction_as
	.align		8
        /*00b8*/ 	.dword	de_direction_ds
	.align		8
        /*00c0*/ 	.dword	maxNeighbors
	.align		8
        /*00c8*/ 	.dword	direction_to_index_mapping
	.align		8
        /*00d0*/ 	.dword	$str
	.align		8
        /*00d8*/ 	.dword	$str$1
	.align		8
        /*00e0*/ 	.dword	$str$2
	.align		8
        /*00e8*/ 	.dword	$str$3
	.align		8
        /*00f0*/ 	.dword	$str$4
	.align		8
        /*00f8*/ 	.dword	vprintf
	.align		8
        /*0100*/ 	.dword	malloc
	.align		8
        /*0108*/ 	.dword	free


//--------------------- .text._Z19initializeWithIndexPiii --------------------------
	.section	.text._Z19initializeWithIndexPiii,"ax",@progbits
	.align	128
        .global         _Z19initializeWithIndexPiii
        .type           _Z19initializeWithIndexPiii,@function
        .size           _Z19initializeWithIndexPiii,(.L_x_231 - _Z19initializeWithIndexPiii)
        .other          _Z19initializeWithIndexPiii,@"STO_CUDA_ENTRY STV_DEFAULT"
_Z19initializeWithIndexPiii:
.text._Z19initializeWithIndexPiii:
[----:B------:R-:W-:Y:S01]  /*0000*/  LDC R1, c[0x0][0x37c] ;  /* 0x0000df00ff017b82 */ /* 0x000fe20000000800 */
[----:B------:R-:W0:Y:S07]  /*0010*/  S2R R0, SR_TID.X ;  /* 0x0000000000007919 */ /* 0x000e2e0000002100 */
[----:B------:R-:W0:Y:S01]  /*0020*/  S2UR UR4, SR_CTAID.X ;  /* 0x00000000000479c3 */ /* 0x000e220000002500 */
[----:B------:R-:W1:Y:S07]  /*0030*/  LDCU UR5, c[0x0][0x388] ;  /* 0x00007100ff0577ac */ /* 0x000e6e0008000800 */
[----:B------:R-:W0:Y:S02]  /*0040*/  LDC R17, c[0x0][0x360] ;  /* 0x0000d800ff117b82 */ /* 0x000e240000000800 */
[----:B0-----:R-:W-:-:S05]  /*0050*/  IMAD R17, R17, UR4, R0 ;  /* 0x0000000411117c24 */ /* 0x001fca000f8e0200 */
[----:B-1----:R-:W-:-:S13]  /*0060*/  ISETP.GE.AND P0, PT, R17, UR5, PT ;  /* 0x0000000511007c0c */ /* 0x002fda000bf06270 */
[----:B------:R-:W-:Y:S05]  /*0070*/  @P0 EXIT ;  /* 0x000000000000094d */ /* 0x000fea0003800000 */
[----:B------:R-:W0:Y:S01]  /*0080*/  LDCU UR4, c[0x0][0x38c] ;  /* 0x00007180ff0477ac */ /* 0x000e220008000800 */
[----:B------:R-:W1:Y:S01]  /*0090*/  LDC.64 R14, c[0x0][0x380] ;  /* 0x0000e000ff0e7b82 */ /* 0x000e620000000a00 */
[----:B0-----:R-:W-:Y:S01]  /*00a0*/  ISETP.NE.AND P0, PT, RZ, UR4, PT ;  /* 0x00000004ff007c0c */ /* 0x001fe2000bf05270 */
[----:B------:R-:W0:-:S12]  /*00b0*/  LDCU.64 UR4, c[0x0][0x358] ;  /* 0x00006b00ff0477ac */ /* 0x000e180008000a00 */
[----:B------:R-:W0:Y:S02]  /*00c0*/  @!P0 LDC.64 R2, c[0x4][0xb8] ;  /* 0x01002e00ff028b82 */ /* 0x000e240000000a00 */
[----:B0-----:R-:W2:Y:S06]  /*00d0*/  @!P0 LDG.E.64 R6, desc[UR4][R2.64] ;  /* 0x0000000402068981 */ /* 0x001eac000c1e1b00 */
[----:B------:R-:W0:Y:S08]  /*00e0*/  @P0 LDC.64 R10, c[0x4][0x98] ;  /* 0x01002600ff0a0b82 */ /* 0x000e300000000a00 */
[----:B------:R-:W3:Y:S02]  /*00f0*/  @!P0 LDC.64 R4, c[0x4][0xb0] ;  /* 0x01002c00ff048b82 */ /* 0x000ee40000000a00 */
[----:B---3--:R-:W3:Y:S04]  /*0100*/  @!P0 LDG.E.64 R8, desc[UR4][R4.64] ;  /* 0x0000000404088981 */ /* 0x008ee8000c1e1b00 */
[----:B0-----:R-:W2:Y:S02]  /*0110*/  @P0 LDG.E.64 R6, desc[UR4][R10.64] ;  /* 0x000000040a060981 */ /* 0x001ea4000c1e1b00 */
[----:B------:R-:W0:Y:S02]  /*0120*/  @P0 LDC.64 R12, c[0x4][0x90] ;  /* 0x01002400ff0c0b82 */ /* 0x000e240000000a00 */
[----:B0-----:R-:W3:Y:S01]  /*0130*/  @P0 LDG.E.64 R8, desc[UR4][R12.64] ;  /* 0x000000040c080981 */ /* 0x001ee2000c1e1b00 */
[----:B--2---:R-:W-:-:S06]  /*0140*/  IMAD.WIDE R6, R17, 0x4, R6 ;  /* 0x0000000411067825 */ /* 0x004fcc00078e0206 */
[----:B------:R-:W2:Y:S01]  /*0150*/  LDG.E R6, desc[UR4][R6.64] ;  /* 0x0000000406067981 */ /* 0x000ea2000c1e1900 */
[----:B------:R-:W-:-:S04]  /*0160*/  IMAD.SHL.U32 R19, R17, 0x2, RZ ;  /* 0x0000000211137824 */ /* 0x000fc800078e00ff */
[----:B-1----:R-:W-:-:S04]  /*0170*/  IMAD.WIDE R2, R19, 0x4, R14 ;  /* 0x0000000413027825 */ /* 0x002fc800078e020e */
[----:B---3--:R-:W-:Y:S01]  /*0180*/  IMAD.WIDE R8, R17, 0x4, R8 ;  /* 0x0000000411087825 */ /* 0x008fe200078e0208 */
[----:B--2---:R-:W-:-:S04]  /*0190*/  ISETP.NE.AND P0, PT, R6, -0x1, PT ;  /* 0xffffffff0600780c */ /* 0x004fc80003f05270 */
[----:B------:R-:W-:-:S05]  /*01a0*/  SEL R15, R17, 0xffffffff, P0 ;  /* 0xffffffff110f7807 */ /* 0x000fca0000000000 */
[----:B------:R0:W-:Y:S04]  /*01b0*/  STG.E desc[UR4][R2.64], R15 ;  /* 0x0000000f02007986 */ /* 0x0001e8000c101904 */
[----:B------:R-:W2:Y:S02]  /*01c0*/  LDG.E R8, desc[UR4][R8.64] ;  /* 0x0000000408087981 */ /* 0x000ea4000c1e1900 */
[----:B--2---:R-:W-:-:S13]  /*01d0*/  ISETP.NE.AND P0, PT, R8, -0x1, PT ;  /* 0xffffffff0800780c */ /* 0x004fda0003f05270 */
[----:B------:R0:W-:Y:S01]  /*01e0*/  @P0 STG.E desc[UR4][R2.64+0x4], R17 ;  /* 0x0000041102000986 */ /* 0x0001e2000c101904 */
[----:B------:R-:W-:Y:S05]  /*01f0*/  @P0 EXIT ;  /* 0x000000000000094d */ /* 0x000fea0003800000 */
[----:B------:R-:W-:-:S05]  /*0200*/  MOV R5, 0xffffffff ;  /* 0xffffffff00057802 */ /* 0x000fca0000000f00 */
[----:B------:R-:W-:Y:S01]  /*0210*/  STG.E desc[UR4][R2.64+0x4], R5 ;  /* 0x0000040502007986 */ /* 0x000fe2000c101904 */
[----:B------:R-:W-:Y:S05]  /*0220*/  EXIT ;  /* 0x000000000000794d */ /* 0x000fea0003800000 */
.L_x_0:
[----:B------:R-:W-:-:S00]  /*0230*/  BRA `(.L_x_0) ;  /* 0xfffffffc00fc7947 */ /* 0x000fc0000383ffff */
[----:B------:R-:W-:-:S00]  /*0240*/  NOP ;  /* 0x0000000000007918 */ /* 0x000fc00000000000 */
        /* <DEDUP_REMOVED lines=11> */
.L_x_231:


//--------------------- .text._Z17copyDeviceToArrayPiS_ --------------------------
	.section	.text._Z17copyDeviceToArrayPiS_,"ax",@progbits
	.align	128
        .global         _Z17copyDeviceToArrayPiS_
        .type           _Z17copyDeviceToArrayPiS_,@function
        .size           _Z17copyDeviceToArrayPiS_,(.L_x_232 - _Z17copyDeviceToArrayPiS_)
        .other          _Z17copyDeviceToArrayPiS_,@"STO_CUDA_ENTRY STV_DEFAULT"
_Z17copyDeviceToArrayPiS_:
.text._Z17copyDeviceToArrayPiS_:
[----:B------:R-:W-:Y:S08]  /*0000*/  LDC R1, c[0x0][0x37c] ;  /* 0x0000df00ff017b82 */ /* 0x000ff00000000800 */
[----:B------:R-:W0:Y:S01]  /*0010*/  LDC.64 R2, c[0x4][0x30] ;  /* 0x01000c00ff027b82 */ /* 0x000e220000000a00 */
[----:B------:R-:W0:Y:S02]  /*0020*/  LDCU.64 UR4, c[0x0][0x358] ;  /* 0x00006b00ff0477ac */ /* 0x000e240008000a00 */
[----:B0-----:R-:W2:Y:S05]  /*0030*/  LDG.E R2, desc[UR4][R2.64] ;  /* 0x0000000402027981 */ /* 0x001eaa000c1e1900 */
[----:B------:R-:W0:Y:S01]  /*0040*/  S2UR UR6, SR_CTAID.X ;  /* 0x00000000000679c3 */ /* 0x000e220000002500 */
[----:B------:R-:W0:Y:S07]  /*0050*/  S2R R0, SR_TID.X ;  /* 0x0000000000007919 */ /* 0x000e2e0000002100 */
[----:B------:R-:W0:Y:S02]  /*0060*/  LDC R15, c[0x0][0x360] ;  /* 0x0000d800ff0f7b82 */ /* 0x000e240000000800 */
[----:B0-----:R-:W-:-:S05]  /*0070*/  IMAD R15, R15, UR6, R0 ;  /* 0x000000060f0f7c24 */ /* 0x001fca000f8e0200 */
[----:B--2---:R-:W-:-:S13]  /*0080*/  ISETP.GE.AND P0, PT, R15, R2, PT ;  /* 0x000000020f00720c */ /* 0x004fda0003f06270 */
[----:B------:R-:W-:Y:S05]  /*0090*/  @P0 EXIT ;  /* 0x000000000000094d */ /* 0x000fea0003800000 */
[----:B------:R-:W0:Y:S08]  /*00a0*/  LDC.64 R2, c[0x4][0xb0] ;  /* 0x01002c00ff027b82 */ /* 0x000e300000000a00 */
[----:B------:R-:W1:Y:S08]  /*00b0*/  LDC.64 R6, c[0x0][0x380] ;  /* 0x0000e000ff067b82 */ /* 0x000e700000000a00 */
[----:B------:R-:W2:Y:S01]  /*00c0*/  LDC.64 R8, c[0x4][0xb8] ;  /* 0x01002e00ff087b82 */ /* 0x000ea20000000a00 */
[----:B0-----:R-:W3:Y:S07]  /*00d0*/  LDG.E.64 R2, desc[UR4][R2.64] ;  /* 0x0000000402027981 */ /* 0x001eee000c1e1b00 */
[----:B------:R-:W0:Y:S01]  /*00e0*/  LDC.64 R12, c[0x0][0x388] ;  /* 0x0000e200ff0c7b82 */ /* 0x000e220000000a00 */
[----:B---3--:R-:W-:-:S06]  /*00f0*/  IMAD.WIDE R4, R15, 0x4, R2 ;  /* 0x000000040f047825 */ /* 0x008fcc00078e0202 */
[----:B------:R-:W3:Y:S01]  /*0100*/  LDG.E R5, desc[UR4][R4.64] ;  /* 0x0000000404057981 */ /* 0x000ee2000c1e1900 */
[----:B-1----:R-:W-:-:S05]  /*0110*/  IMAD.WIDE R6, R15, 0x4, R6 ;  /* 0x000000040f067825 */ /* 0x002fca00078e0206 */
[----:B---3--:R-:W-:Y:S04]  /*0120*/  STG.E desc[UR4][R6.64], R5 ;  /* 0x0000000506007986 */ /* 0x008fe8000c101904 */
[----:B--2---:R-:W2:Y:S02]  /*0130*/  LDG.E.64 R8, desc[UR4][R8.64] ;  /* 0x0000000408087981 */ /* 0x004ea4000c1e1b00 */
[----:B--2---:R-:W-:-:S06]  /*0140*/  IMAD.WIDE R10, R15, 0x4, R8 ;  /* 0x000000040f0a7825 */ /* 0x004fcc00078e0208 */
[----:B------:R-:W2:Y:S01]  /*0150*/  LDG.E R11, desc[UR4][R10.64] ;  /* 0x000000040a0b7981 */ /* 0x000ea2000c1e1900 */
[----:B0-----:R-:W-:-:S05]  /*0160*/  IMAD.WIDE R2, R15, 0x4, R12 ;  /* 0x000000040f027825 */ /* 0x001fca00078e020c */
[----:B--2---:R-:W-:Y:S01]  /*0170*/  STG.E desc[UR4][R2.64], R11 ;  /* 0x0000000b02007986 */ /* 0x004fe2000c101904 */
[----:B------:R-:W-:Y:S05]  /*0180*/  EXIT ;  /* 0x000000000000794d */ /* 0x000fea0003800000 */
.L_x_1:
        /* <DEDUP_REMOVED lines=15> */
.L_x_232:


//--------------------- .text._Z8getlabelPiS_S_i  --------------------------
	.section	.text._Z8getlabelPiS_S_i,"ax",@progbits
	.align	128
        .global         _Z8getlabelPiS_S_i
        .type           _Z8getlabelPiS_S_i,@function
        .size           _Z8getlabelPiS_S_i,(.L_x_233 - _Z8getlabelPiS_S_i)
        .other          _Z8getlabelPiS_S_i,@"STO_CUDA_ENTRY STV_DEFAULT"
_Z8getlabelPiS_S_i:
.text._Z8getlabelPiS_S_i:
        /* <DEDUP_REMOVED lines=10> */
[----:B------:R-:W0:Y:S02]  /*00a0*/  LDC.64 R2, c[0x4][0xa0] ;  /* 0x01002800ff027b82 */ /* 0x000e240000000a00 */
[----:B0-----:R-:W2:Y:S02]  /*00b0*/  LDG.E.64 R2, desc[UR4][R2.64] ;  /* 0x0000000402027981 */ /* 0x001ea4000c1e1b00 */
[----:B--2---:R-:W-:-:S06]  /*00c0*/  IMAD.WIDE R4, R15, 0x4, R2 ;  /* 0x000000040f047825 */ /* 0x004fcc00078e0202 */
[----:B------:R-:W2:Y:S02]  /*00d0*/  LDG.E R4, desc[UR4][R4.64] ;  /* 0x0000000404047981 */ /* 0x000ea4000c1e1900 */
[----:B--2---:R-:W-:-:S13]  /*00e0*/  ISETP.NE.AND P0, PT, R4, 0x1, PT ;  /* 0x000000010400780c */ /* 0x004fda0003f05270 */
[----:B------:R-:W-:Y:S05]  /*00f0*/  @!P0 EXIT ;  /* 0x000000000000894d */ /* 0x000fea0003800000 */
[----:B------:R-:W0:Y:S01]  /*0100*/  LDCU UR6, c[0x0][0x398] ;  /* 0x00007300ff0677ac */ /* 0x000e220008000800 */
[----:B------:R-:W1:Y:S01]  /*0110*/  LDC.64 R4, c[0x0][0x380] ;  /* 0x0000e000ff047b82 */ /* 0x000e620000000a00 */
[----:B0-----:R-:W-:-:S13]  /*0120*/  ISETP.NE.AND P0, PT, RZ, UR6, PT ;  /* 0x00000006ff007c0c */ /* 0x001fda000bf05270 */
[----:B------:R-:W0:Y:S08]  /*0130*/  @!P0 LDC.64 R10, c[0x4][0xb0] ;  /* 0x01002c00ff0a8b82 */ /* 0x000e300000000a00 */
[----:B------:R-:W2:Y:S01]  /*0140*/  @!P0 LDC.64 R12, c[0x4][0xb8] ;  /* 0x01002e00ff0c8b82 */ /* 0x000ea20000000a00 */
[----:B------:R-:W-:-:S04]  /*0150*/  IMAD.SHL.U32 R7, R15, 0x2, RZ ;  /* 0x000000020f077824 */ /* 0x000fc800078e00ff */
[----:B-1----:R-:W-:-:S05]  /*0160*/  IMAD.WIDE R6, R7, 0x4, R4 ;  /* 0x0000000407067825 */ /* 0x002fca00078e0204 */
[----:B------:R-:W3:Y:S04]  /*0170*/  LDG.E R17, desc[UR4][R6.64+0x4] ;  /* 0x0000040406117981 */ /* 0x000ee8000c1e1900 */
[----:B0-----:R0:W5:Y:S04]  /*0180*/  @!P0 LDG.E.64 R8, desc[UR4][R10.64] ;  /* 0x000000040a088981 */ /* 0x001168000c1e1b00 */
[----:B--2---:R0:W5:Y:S01]  /*0190*/  @!P0 LDG.E.64 R2, desc[UR4][R12.64] ;  /* 0x000000040c028981 */ /* 0x004162000c1e1b00 */
[----:B------:R-:W1:Y:S08]  /*01a0*/  @P0 LDC.64 R18, c[0x4][0x90] ;  /* 0x01002400ff120b82 */ /* 0x000e700000000a00 */
[----:B------:R-:W2:Y:S01]  /*01b0*/  @P0 LDC.64 R20, c[0x4][0x98] ;  /* 0x01002600ff140b82 */ /* 0x000ea20000000a00 */
[----:B------:R-:W-:Y:S01]  /*01c0*/  BSSY.RECONVERGENT B0, `(.L_x_2) ;  /* 0x0000089000007945 */ /* 0x000fe20003800200 */
[----:B-1----:R0:W5:Y:S04]  /*01d0*/  @P0 LDG.E.64 R8, desc[UR4][R18.64] ;  /* 0x0000000412080981 */ /* 0x002168000c1e1b00 */
[----:B--2---:R0:W5:Y:S01]  /*01e0*/  @P0 LDG.E.64 R2, desc[UR4][R20.64] ;  /* 0x0000000414020981 */ /* 0x004162000c1e1b00 */
[----:B---3--:R-:W-:-:S13]  /*01f0*/  ISETP.NE.AND P0, PT, R17, -0x1, PT ;  /* 0xffffffff1100780c */ /* 0x008fda0003f05270 */
[----:B0-----:R-:W-:Y:S05]  /*0200*/  @!P0 BRA `(.L_x_3) ;  /* 0x0000000800108947 */ /* 0x001fea0003800000 */
[----:B-----5:R-:W-:-:S06]  /*0210*/  IMAD.WIDE R10, R17, 0x4, R8 ;  /* 0x00000004110a7825 */ /* 0x020fcc00078e0208 */
[----:B------:R-:W2:Y:S02]  /*0220*/  LDG.E R10, desc[UR4][R10.64] ;  /* 0x000000040a0a7981 */ /* 0x000ea4000c1e1900 */
[----:B--2---:R-:W-:-:S13]  /*0230*/  ISETP.NE.AND P0, PT, R10, -0x1, PT ;  /* 0xffffffff0a00780c */ /* 0x004fda0003f05270 */
[----:B------:R-:W-:Y:S05]  /*0240*/  @!P0 BRA `(.L_x_3) ;  /* 0x0000000800008947 */ /* 0x000fea0003800000 */
[----:B------:R-:W-:Y:S01]  /*0250*/  VIADD R25, R10, 0xffffffff ;  /* 0xffffffff0a197836 */ /* 0x000fe20000000000 */
[----:B------:R-:W-:Y:S01]  /*0260*/  BSSY.RECONVERGENT B1, `(.L_x_4) ;  /* 0x000005b000017945 */ /* 0x000fe20003800200 */
[----:B------:R-:W-:-:S03]  /*0270*/  MOV R13, 0xffffffff ;  /* 0xffffffff000d7802 */ /* 0x000fc60000000f00 */
[----:B------:R-:W-:-:S13]  /*0280*/  ISETP.GT.U32.AND P0, PT, R25, 0xb, PT ;  /* 0x0000000b1900780c */ /* 0x000fda0003f04070 */
[----:B------:R-:W-:Y:S05]  /*0290*/  @P0 BRA `(.L_x_5) ;  /* 0x00000004005c0947 */ /* 0x000fea0003800000 */
[----:B------:R-:W0:Y:S08]  /*02a0*/  LDC.64 R10, c[0x4][0x20] ;  /* 0x01000800ff0a7b82 */ /* 0x000e300000000a00 */
[----:B------:R-:W1:Y:S08]  /*02b0*/  LDC.64 R20, c[0x4][0x18] ;  /* 0x01000600ff147b82 */ /* 0x000e700000000a00 */
[----:B------:R-:W2:Y:S01]  /*02c0*/  LDC.64 R22, c[0x4][0xc8] ;  /* 0x01003200ff167b82 */ /* 0x000ea20000000a00 */
[----:B0-----:R-:W3:Y:S04]  /*02d0*/  LDG.E R0, desc[UR4][R10.64] ;  /* 0x000000040a007981 */ /* 0x001ee8000c1e1900 */
[----:B-1----:R-:W4:Y:S01]  /*02e0*/  LDG.E R19, desc[UR4][R20.64] ;  /* 0x0000000414137981 */ /* 0x002f22000c1e1900 */
[----:B--2---:R-:W-:-:S05]  /*02f0*/  IMAD.WIDE.U32 R22, R25, 0xc, R22 ;  /* 0x0000000c19167825 */ /* 0x004fca00078e0016 */
[----:B------:R-:W2:Y:S04]  /*0300*/  LDG.E R16, desc[UR4][R22.64+0x8] ;  /* 0x0000080416107981 */ /* 0x000ea8000c1e1900 */
[----:B------:R-:W5:Y:S04]  /*0310*/  LDG.E R18, desc[UR4][R22.64+0x4] ;  /* 0x0000040416127981 */ /* 0x000f68000c1e1900 */
[----:B------:R0:W2:Y:S01]  /*0320*/  LDG.E R14, desc[UR4][R22.64] ;  /* 0x00000004160e7981 */ /* 0x0000a2000c1e1900 */
[----:B---3--:R-:W-:-:S04]  /*0330*/  IABS R12, R0 ;  /* 0x00000000000c7213 */ /* 0x008fc80000000000 */
[----:B------:R-:W1:Y:S08]  /*0340*/  I2F.RP R24, R12 ;  /* 0x0000000c00187306 */ /* 0x000e700000209400 */
[----:B-1----:R-:W1:Y:S01]  /*0350*/  MUFU.RCP R24, R24 ;  /* 0x0000001800187308 */ /* 0x002e620000001000 */
[-C--:B----4-:R-:W-:Y:S01]  /*0360*/  IABS R21, R19.reuse ;  /* 0x0000001300157213 */ /* 0x090fe20000000000 */
[----:B------:R-:W-:-:S02]  /*0370*/  IMAD R20, R0, R19, RZ ;  /* 0x0000001300147224 */ /* 0x000fc400078e02ff */
[----:B-1----:R-:W-:-:S04]  /*0380*/  VIADD R10, R24, 0xffffffe ;  /* 0x0ffffffe180a7836 */ /* 0x002fc80000000000 */
[----:B------:R1:W3:Y:S01]  /*0390*/  F2I.FTZ.U32.TRUNC.NTZ R11, R10 ;  /* 0x0000000a000b7305 */ /* 0x0002e2000021f000 */
[----:B0-----:R-:W-:-:S07]  /*03a0*/  IABS R22, R20 ;  /* 0x0000001400167213 */ /* 0x001fce0000000000 */
[----:B------:R-:W0:Y:S01]  /*03b0*/  I2F.RP R13, R21 ;  /* 0x00000015000d7306 */ /* 0x000e220000209400 */
[----:B-1----:R-:W-:Y:S02]  /*03c0*/  HFMA2 R10, -RZ, RZ, 0, 0 ;  /* 0x00000000ff0a7431 */ /* 0x002fe400000001ff */
[----:B---3--:R-:W-:-:S05]  /*03d0*/  IMAD.MOV R23, RZ, RZ, -R11 ;  /* 0x000000ffff177224 */ /* 0x008fca00078e0a0b */
[----:B------:R-:W1:Y:S01]  /*03e0*/  I2F.RP R25, R22 ;  /* 0x0000001600197306 */ /* 0x000e620000209400 */
[----:B------:R-:W-:-:S04]  /*03f0*/  IMAD R23, R23, R12, RZ ;  /* 0x0000000c17177224 */ /* 0x000fc800078e02ff */
[----:B------:R-:W-:-:S03]  /*0400*/  IMAD.HI.U32 R24, R11, R23, R10 ;  /* 0x000000170b187227 */ /* 0x000fc600078e000a */
[----:B0-----:R-:W0:Y:S01]  /*0410*/  MUFU.RCP R10, R13 ;  /* 0x0000000d000a7308 */ /* 0x001e220000001000 */
[----:B------:R-:W-:Y:S02]  /*0420*/  IABS R23, R17 ;  /* 0x0000001100177213 */ /* 0x000fe40000000000 */
[----:B------:R-:W-:-:S03]  /*0430*/  IABS R11, R0 ;  /* 0x00000000000b7213 */ /* 0x000fc60000000000 */
[----:B------:R-:W-:Y:S02]  /*0440*/  IMAD.HI.U32 R24, R24, R23, RZ ;  /* 0x0000001718187227 */ /* 0x000fe400078e00ff */
[----:B-1----:R-:W1:Y:S02]  /*0450*/  MUFU.RCP R25, R25 ;  /* 0x0000001900197308 */ /* 0x002e640000001000 */
[----:B------:R-:W-:-:S04]  /*0460*/  IMAD.MOV R27, RZ, RZ, -R11 ;  /* 0x000000ffff1b7224 */ /* 0x000fc800078e0a0b */
[----:B------:R-:W-:Y:S02]  /*0470*/  IMAD R27, R24, R27, R23 ;  /* 0x0000001b181b7224 */ /* 0x000fe400078e0217 */
[----:B0-----:R-:W-:-:S03]  /*0480*/  VIADD R11, R10, 0xffffffe ;  /* 0x0ffffffe0a0b7836 */ /* 0x001fc60000000000 */
[----:B------:R-:W-:-:S03]  /*0490*/  ISETP.GT.U32.AND P1, PT, R12, R27, PT ;  /* 0x0000001b0c00720c */ /* 0x000fc60003f24070 */
[----:B------:R-:W0:Y:S01]  /*04a0*/  F2I.FTZ.U32.TRUNC.NTZ R11, R11 ;  /* 0x0000000b000b7305 */ /* 0x000e22000021f000 */
[----:B-1----:R-:W-:Y:S01]  /*04b0*/  VIADD R13, R25, 0xffffffe ;  /* 0x0ffffffe190d7836 */ /* 0x002fe20000000000 */
[----:B------:R-:W-:-:S06]  /*04c0*/  LOP3.LUT R10, R17, R0, RZ, 0x3c, !PT ;  /* 0x00000000110a7212 */ /* 0x000fcc00078e3cff */
[----:B------:R-:W1:Y:S02]  /*04d0*/  F2I.FTZ.U32.TRUNC.NTZ R13, R13 ;  /* 0x0000000d000d7305 */ /* 0x000e64000021f000 */
[----:B------:R-:W-:-:S04]  /*04e0*/  @!P1 IADD3 R27, PT, PT, R27, -R12, RZ ;  /* 0x8000000c1b1b9210 */ /* 0x000fc80007ffe0ff */
[----:B------:R-:W-:Y:S01]  /*04f0*/  ISETP.GE.U32.AND P0, PT, R27, R12, PT ;  /* 0x0000000c1b00720c */ /* 0x000fe20003f06070 */
[----:B0-----:R-:W-:Y:S01]  /*0500*/  IMAD.MOV R12, RZ, RZ, -R11 ;  /* 0x000000ffff0c7224 */ /* 0x001fe200078e0a0b */
[----:B------:R-:W-:Y:S02]  /*0510*/  ISETP.GE.AND P2, PT, R10, RZ, PT ;  /* 0x000000ff0a00720c */ /* 0x000fe40003f46270 */
[----:B------:R-:W-:Y:S02]  /*0520*/  @!P1 IADD3 R24, PT, PT, R24, 0x1, RZ ;  /* 0x0000000118189810 */ /* 0x000fe40007ffe0ff */
[----:B------:R-:W-:Y:S01]  /*0530*/  ISETP.NE.AND P1, PT, R0, RZ, PT ;  /* 0x000000ff0000720c */ /* 0x000fe20003f25270 */
[----:B------:R-:W-:Y:S02]  /*0540*/  IMAD R25, R12, R21, RZ ;  /* 0x000000150c197224 */ /* 0x000fe400078e02ff */
[----:B------:R-:W-:-:S04]  /*0550*/  IMAD.MOV.U32 R10, RZ, RZ, RZ ;  /* 0x000000ffff0a7224 */ /* 0x000fc800078e00ff */
[----:B------:R-:W-:Y:S01]  /*0560*/  IMAD.HI.U32 R10, R11, R25, R10 ;  /* 0x000000190b0a7227 */ /* 0x000fe200078e000a */
[----:B-1----:R-:W-:-:S03]  /*0570*/  IADD3 R11, PT, PT, RZ, -R13, RZ ;  /* 0x8000000dff0b7210 */ /* 0x002fc60007ffe0ff */
[----:B------:R-:W-:Y:S02]  /*0580*/  @P0 VIADD R24, R24, 0x1 ;  /* 0x0000000118180836 */ /* 0x000fe40000000000 */
[----:B------:R-:W-:Y:S02]  /*0590*/  IMAD R11, R11, R22, RZ ;  /* 0x000000160b0b7224 */ /* 0x000fe400078e02ff */
[----:B------:R-:W-:Y:S01]  /*05a0*/  @!P2 IMAD.MOV R24, RZ, RZ, -R24 ;  /* 0x000000ffff18a224 */ /* 0x000fe200078e0a18 */
[----:B------:R-:W-:Y:S01]  /*05b0*/  @!P1 LOP3.LUT R24, RZ, R0, RZ, 0x33, !PT ;  /* 0x00000000ff189212 */ /* 0x000fe200078e33ff */
[----:B------:R-:W-:-:S04]  /*05c0*/  IMAD.MOV.U32 R12, RZ, RZ, RZ ;  /* 0x000000ffff0c7224 */ /* 0x000fc800078e00ff */
[----:B------:R-:W-:Y:S01]  /*05d0*/  IMAD.HI.U32 R12, R13, R11, R12 ;  /* 0x0000000b0d0c7227 */ /* 0x000fe200078e000c */
[----:B------:R-:W-:Y:S02]  /*05e0*/  IABS R13, R19 ;  /* 0x00000013000d7213 */ /* 0x000fe40000000000 */
[----:B------:R-:W-:Y:S02]  /*05f0*/  IABS R11, R24 ;  /* 0x00000018000b7213 */ /* 0x000fe40000000000 */
[----:B------:R-:W-:Y:S02]  /*0600*/  IABS R25, R20 ;  /* 0x0000001400197213 */ /* 0x000fe40000000000 */
[----:B------:R-:W-:Y:S01]  /*0610*/  IADD3 R13, PT, PT, RZ, -R13, RZ ;  /* 0x8000000dff0d7210 */ /* 0x000fe20007ffe0ff */
[----:B------:R-:W-:-:S04]  /*0620*/  IMAD.HI.U32 R10, R10, R11, RZ ;  /* 0x0000000b0a0a7227 */ /* 0x000fc800078e00ff */
[----:B------:R-:W-:Y:S02]  /*0630*/  IMAD.MOV R25, RZ, RZ, -R25 ;  /* 0x000000ffff197224 */ /* 0x000fe400078e0a19 */
[----:B------:R-:W-:Y:S02]  /*0640*/  IMAD R10, R10, R13, R11 ;  /* 0x0000000d0a0a7224 */ /* 0x000fe400078e020b */
[----:B------:R-:W-:Y:S02]  /*0650*/  IMAD.MOV.U32 R11, RZ, RZ, R25 ;  /* 0x000000ffff0b7224 */ /* 0x000fe400078e0019 */
[----:B------:R-:W-:Y:S01]  /*0660*/  IMAD.HI.U32 R12, R12, R23, RZ ;  /* 0x000000170c0c7227 */ /* 0x000fe200078e00ff */
[----:B------:R-:W-:-:S03]  /*0670*/  ISETP.GT.U32.AND P0, PT, R21, R10, PT ;  /* 0x0000000a1500720c */ /* 0x000fc60003f04070 */
[----:B------:R-:W-:-:S05]  /*0680*/  IMAD R23, R12, R11, R23 ;  /* 0x0000000b0c177224 */ /* 0x000fca00078e0217 */
[----:B------:R-:W-:-:S05]  /*0690*/  ISETP.GT.U32.AND P3, PT, R22, R23, PT ;  /* 0x000000171600720c */ /* 0x000fca0003f64070 */
[----:B------:R-:W-:-:S04]  /*06a0*/  @!P0 IADD3 R10, PT, PT, R10, -R21, RZ ;  /* 0x800000150a0a8210 */ /* 0x000fc80007ffe0ff */
[----:B------:R-:W-:-:S04]  /*06b0*/  ISETP.GT.U32.AND P4, PT, R21, R10, PT ;  /* 0x0000000a1500720c */ /* 0x000fc80003f84070 */
[----:B------:R-:W-:Y:S01]  /*06c0*/  @!P3 IMAD.IADD R23, R23, 0x1, -R22 ;  /* 0x000000011717b824 */ /* 0x000fe200078e0a16 */
[----:B------:R-:W-:-:S04]  /*06d0*/  LOP3.LUT R11, R17, R20, RZ, 0x3c, !PT ;  /* 0x00000014110b7212 */ /* 0x000fc800078e3cff */
[----:B------:R-:W-:Y:S01]  /*06e0*/  ISETP.GE.U32.AND P2, PT, R23, R22, PT ;  /* 0x000000161700720c */ /* 0x000fe20003f46070 */
[----:B------:R-:W-:Y:S01]  /*06f0*/  @!P3 VIADD R12, R12, 0x1 ;  /* 0x000000010c0cb836 */ /* 0x000fe20000000000 */
[----:B------:R-:W-:Y:S02]  /*0700*/  ISETP.GE.AND P1, PT, R24, RZ, PT ;  /* 0x000000ff1800720c */ /* 0x000fe40003f26270 */
[----:B------:R-:W-:Y:S02]  /*0710*/  ISETP.GE.AND P0, PT, R11, RZ, PT ;  /* 0x000000ff0b00720c */ /* 0x000fe40003f06270 */
[----:B------:R-:W-:Y:S02]  /*0720*/  @!P4 IADD3 R10, PT, PT, R10, -R21, RZ ;  /* 0x800000150a0ac210 */ /* 0x000fe40007ffe0ff */
[----:B------:R-:W-:Y:S02]  /*0730*/  ISETP.NE.AND P3, PT, R19, RZ, PT ;  /* 0x000000ff1300720c */ /* 0x000fe40003f65270 */
[----:B------:R-:W-:-:S03]  /*0740*/  ISETP.NE.AND P4, PT, R20, RZ, PT ;  /* 0x000000ff1400720c */ /* 0x000fc60003f85270 */
[----:B------:R-:W-:Y:S02]  /*0750*/  @P2 VIADD R12, R12, 0x1 ;  /* 0x000000010c0c2836 */ /* 0x000fe40000000000 */
[----:B------:R-:W-:-:S03]  /*0760*/  @!P1 IMAD.MOV R10, RZ, RZ, -R10 ;  /* 0x000000ffff0a9224 */ /* 0x000fc600078e0a0a */
[----:B------:R-:W-:Y:S01]  /*0770*/  @!P0 IADD3 R12, PT, PT, -R12, RZ, RZ ;  /* 0x000000ff0c0c8210 */ /* 0x000fe20007ffe1ff */
[----:B------:R-:W-:Y:S02]  /*0780*/  IMAD.MOV R24, RZ, RZ, -R24 ;  /* 0x000000ffff187224 */ /* 0x000fe400078e0a18 */
[----:B------:R-:W-:Y:S02]  /*0790*/  @!P3 LOP3.LUT R10, RZ, R19, RZ, 0x33, !PT ;  /* 0x00000013ff0ab212 */ /* 0x000fe400078e33ff */
[----:B------:R-:W-:Y:S01]  /*07a0*/  @!P4 LOP3.LUT R12, RZ, R20, RZ, 0x33, !PT ;  /* 0x00000014ff0cc212 */ /* 0x000fe200078e33ff */
[----:B------:R-:W-:Y:S02]  /*07b0*/  IMAD R17, R0, R24, R17 ;  /* 0x0000001800117224 */ /* 0x000fe400078e0211 */
[----:B-----5:R-:W-:Y:S01]  /*07c0*/  IMAD.IADD R13, R18, 0x1, R10 ;  /* 0x00000001120d7824 */ /* 0x020fe200078e020a */
[----:B--2---:R-:W-:Y:S01]  /*07d0*/  IADD3 R16, PT, PT, R16, R12, RZ ;  /* 0x0000000c10107210 */ /* 0x004fe20007ffe0ff */
[----:B------:R-:W-:-:S04]  /*07e0*/  IMAD.IADD R14, R14, 0x1, R17 ;  /* 0x000000010e0e7824 */ /* 0x000fc800078e0211 */
[----:B------:R-:W-:-:S04]  /*07f0*/  IMAD R13, R19, R16, R13 ;  /* 0x00000010130d7224 */ /* 0x000fc800078e020d */
[----:B------:R-:W-:-:S07]  /*0800*/  IMAD R13, R0, R13, R14 ;  /* 0x0000000d000d7224 */ /* 0x000fce00078e020e */
.L_x_5:
[----:B------:R-:W-:Y:S05]  /*0810*/  BSYNC.RECONVERGENT B1 ;  /* 0x0000000000017941 */ /* 0x000fea0003800200 */
.L_x_4:
[----:B------:R-:W-:-:S06]  /*0820*/  IMAD.WIDE R18, R13, 0x4, R8 ;  /* 0x000000040d127825 */ /* 0x000fcc00078e0208 */
[----:B------:R-:W2:Y:S01]  /*0830*/  LDG.E R18, desc[UR4][R18.64] ;  /* 0x0000000412127981 */ /* 0x000ea2000c1e1900 */
[----:B------:R-:W-:Y:S01]  /*0840*/  IMAD.SHL.U32 R17, R13, 0x2, RZ ;  /* 0x000000020d117824 */ /* 0x000fe200078e00ff */
[----:B------:R-:W-:Y:S01]  /*0850*/  BSSY.RECONVERGENT B1, `(.L_x_6) ;  /* 0x000000d000017945 */ /* 0x000fe20003800200 */
[----:B------:R-:W-:-:S04]  /*0860*/  IMAD.WIDE R10, R15, 0x4, R8 ;  /* 0x000000040f0a7825 */ /* 0x000fc800078e0208 */
[----:B------:R-:W-:Y:S01]  /*0870*/  IMAD.WIDE R16, R17, 0x4, R4 ;  /* 0x0000000411107825 */ /* 0x000fe200078e0204 */
[----:B--2---:R-:W-:-:S13]  /*0880*/  ISETP.NE.AND P0, PT, R18, -0x1, PT ;  /* 0xffffffff1200780c */ /* 0x004fda0003f05270 */
[----:B------:R-:W-:Y:S05]  /*0890*/  @!P0 BRA `(.L_x_7) ;  /* 0x0000000000208947 */ /* 0x000fea0003800000 */
[----:B------:R-:W2:Y:S02]  /*08a0*/  LDG.E R19, desc[UR4][R16.64+0x4] ;  /* 0x0000040410137981 */ /* 0x000ea4000c1e1900 */
[----:B--2---:R-:W-:-:S06]  /*08b0*/  IMAD.WIDE R18, R19, 0x4, R8 ;  /* 0x0000000413127825 */ /* 0x004fcc00078e0208 */
[----:B------:R-:W2:Y:S02]  /*08c0*/  LDG.E R18, desc[UR4][R18.64] ;  /* 0x0000000412127981 */ /* 0x000ea4000c1e1900 */
[----:B--2---:R-:W-:-:S13]  /*08d0*/  ISETP.NE.AND P0, PT, R18, -0x1, PT ;  /* 0xffffffff1200780c */ /* 0x004fda0003f05270 */
[----:B------:R-:W0:Y:S02]  /*08e0*/  @P0 LDC.64 R20, c[0x0][0x390] ;  /* 0x0000e400ff140b82 */ /* 0x000e240000000a00 */
[----:B0-----:R-:W2:Y:S02]  /*08f0*/  @P0 LDG.E R0, desc[UR4][R20.64] ;  /* 0x0000000414000981 */ /* 0x001ea4000c1e1900 */
[----:B--2---:R-:W-:-:S05]  /*0900*/  @P0 IADD3 R23, PT, PT, R0, 0x1, RZ ;  /* 0x0000000100170810 */ /* 0x004fca0007ffe0ff */
[----:B------:R0:W-:Y:S02]  /*0910*/  @P0 STG.E desc[UR4][R20.64], R23 ;  /* 0x0000001714000986 */ /* 0x0001e4000c101904 */
.L_x_7:
[----:B------:R-:W-:Y:S05]  /*0920*/  BSYNC.RECONVERGENT B1 ;  /* 0x0000000000017941 */ /* 0x000fea0003800200 */
.L_x_6:
[----:B------:R-:W2:Y:S02]  /*0930*/  LDG.E R10, desc[UR4][R10.64] ;  /* 0x000000040a0a7981 */ /* 0x000ea4000c1e1900 */
[----:B--2---:R-:W-:-:S13]  /*0940*/  ISETP.NE.AND P0, PT, R10, -0x1, PT ;  /* 0xffffffff0a00780c */ /* 0x004fda0003f05270 */
[----:B------:R-:W-:Y:S05]  /*0950*/  @!P0 BRA `(.L_x_8) ;  /* 0x0000000000348947 */ /* 0x000fea0003800000 */
[----:B------:R-:W2:Y:S01]  /*0960*/  LDG.E R17, desc[UR4][R16.64+0x4] ;  /* 0x0000040410117981 */ /* 0x000ea2000c1e1900 */
[----:B------:R-:W-:Y:S01]  /*0970*/  BSSY.RELIABLE B1, `(.L_x_9) ;  /* 0x0000009000017945 */ /* 0x000fe20003800100 */
[----:B--2---:R-:W-:-:S13]  /*0980*/  ISETP.NE.AND P0, PT, R17, -0x1, PT ;  /* 0xffffffff1100780c */ /* 0x004fda0003f05270 */
[----:B------:R-:W-:Y:S05]  /*0990*/  @!P0 BRA `(.L_x_10) ;  /* 0x0000000000188947 */ /* 0x000fea0003800000 */
[----:B------:R-:W-:-:S06]  /*09a0*/  IMAD.WIDE R8, R17, 0x4, R8 ;  /* 0x0000000411087825 */ /* 0x000fcc00078e0208 */
[----:B------:R-:W2:Y:S02]  /*09b0*/  LDG.E R8, desc[UR4][R8.64] ;  /* 0x0000000408087981 */ /* 0x000ea4000c1e1900 */
[----:B--2---:R-:W-:-:S13]  /*09c0*/  ISETP.NE.AND P0, PT, R8, -0x1, PT ;  /* 0xffffffff0800780c */ /* 0x004fda0003f05270 */
[----:B------:R1:W-:Y:S01]  /*09d0*/  @!P0 STG.E desc[UR4][R6.64+0x4], R17 ;  /* 0x0000041106008986 */ /* 0x0003e2000c101904 */
[----:B------:R-:W-:Y:S05]  /*09e0*/  @!P0 BREAK.RELIABLE B1 ;  /* 0x0000000000018942 */ /* 0x000fea0003800100 */
[----:B------:R-:W-:Y:S05]  /*09f0*/  @!P0 BRA `(.L_x_3) ;  /* 0x0000000000148947 */ /* 0x000fea0003800000 */
.L_x_10:
[----:B------:R-:W-:Y:S05]  /*0a00*/  BSYNC.RELIABLE B1 ;  /* 0x0000000000017941 */ /* 0x000fea0003800100 */
.L_x_9:
[----:B------:R2:W-:Y:S01]  /*0a10*/  STG.E desc[UR4][R6.64+0x4], R13 ;  /* 0x0000040d06007986 */ /* 0x0005e2000c101904 */
[----:B------:R-:W-:Y:S05]  /*0a20*/  BRA `(.L_x_3) ;  /* 0x0000000000087947 */ /* 0x000fea0003800000 */
.L_x_8:
[----:B------:R-:W-:-:S05]  /*0a30*/  IMAD.MOV.U32 R9, RZ, RZ, -0x1 ;  /* 0xffffffffff097424 */ /* 0x000fca00078e00ff */
[----:B------:R3:W-:Y:S02]  /*0a40*/  STG.E desc[UR4][R6.64+0x4], R9 ;  /* 0x0000040906007986 */ /* 0x0007e4000c101904 */
.L_x_3:
[----:B------:R-:W-:Y:S05]  /*0a50*/  BSYNC.RECONVERGENT B0 ;  /* 0x0000000000007941 */ /* 0x000fea0003800200 */
.L_x_2:
[----:B------:R-:W-:Y:S05]  /*0a60*/  WARPSYNC.ALL ;  /* 0x0000000000007948 */ /* 0x000fea0003800000 */
[----:B--2---:R-:W2:Y:S02]  /*0a70*/  LDG.E R13, desc[UR4][R6.64] ;  /* 0x00000004060d7981 */ /* 0x004ea4000c1e1900 */
[----:B--2---:R-:W-:-:S13]  /*0a80*/  ISETP.NE.AND P0, PT, R13, -0x1, PT ;  /* 0xffffffff0d00780c */ /* 0x004fda0003f05270 */
[----:B------:R-:W-:Y:S05]  /*0a90*/  @!P0 EXIT ;  /* 0x000000000000894d */ /* 0x000fea0003800000 */
[----:B---3-5:R-:W-:-:S06]  /*0aa0*/  IMAD.WIDE R8, R13, 0x4, R2 ;  /* 0x000000040d087825 */ /* 0x028fcc00078e0202 */
[----:B------:R-:W2:Y:S02]  /*0ab0*/  LDG.E R8, desc[UR4][R8.64] ;  /* 0x0000000408087981 */ /* 0x000ea4000c1e1900 */
[----:B--2---:R-:W-:-:S13]  /*0ac0*/  ISETP.NE.AND P0, PT, R8, -0x1, PT ;  /* 0xffffffff0800780c */ /* 0x004fda0003f05270 */
[----:B------:R-:W-:Y:S05]  /*0ad0*/  @!P0 EXIT ;  /* 0x000000000000894d */ /* 0x000fea0003800000 */
[----:B------:R-:W-:Y:S01]  /*0ae0*/  VIADD R11, R8, 0xffffffff ;  /* 0xffffffff080b7836 */ /* 0x000fe20000000000 */
[----:B------:R-:W-:Y:S01]  /*0af0*/  BSSY.RECONVERGENT B0, `(.L_x_11) ;  /* 0x000005c000007945 */ /* 0x000fe20003800200 */
[----:B------:R-:W-:-:S03]  /*0b00*/  MOV R9, 0xffffffff ;  /* 0xffffffff00097802 */ /* 0x000fc60000000f00 */
[----:B------:R-:W-:-:S13]  /*0b10*/  ISETP.GT.U32.AND P0, PT, R11, 0xb, PT ;  /* 0x0000000b0b00780c */ /* 0x000fda0003f04070 */
[----:B------:R-:W-:Y:S05]  /*0b20*/  @P0 BRA `(.L_x_12) ;  /* 0x0000000400600947 */ /* 0x000fea0003800000 */
[----:B------:R-:W2:Y:S08]  /*0b30*/  LDC.64 R8, c[0x4][0x20] ;  /* 0x01000800ff087b82 */ /* 0x000eb00000000a00 */
[----:B------:R-:W1:Y:S08]  /*0b40*/  LDC.64 R18, c[0x4][0x18] ;  /* 0x01000600ff127b82 */ /* 0x000e700000000a00 */
[----:B0-----:R-:W0:Y:S01]  /*0b50*/  LDC.64 R20, c[0x4][0xc8] ;  /* 0x01003200ff147b82 */ /* 0x001e220000000a00 */
[----:B--2---:R-:W2:Y:S04]  /*0b60*/  LDG.E R0, desc[UR4][R8.64] ;  /* 0x0000000408007981 */ /* 0x004ea8000c1e1900 */
[----:B-1----:R-:W3:Y:S01]  /*0b70*/  LDG.E R17, desc[UR4][R18.64] ;  /* 0x0000000412117981 */ /* 0x002ee2000c1e1900 */
[----:B0-----:R-:W-:-:S05]  /*0b80*/  IMAD.WIDE.U32 R20, R11, 0xc, R20 ;  /* 0x0000000c0b147825 */ /* 0x001fca00078e0014 */
[----:B------:R-:W4:Y:S04]  /*0b90*/  LDG.E R14, desc[UR4][R20.64+0x8] ;  /* 0x00000804140e7981 */ /* 0x000f28000c1e1900 */
[----:B------:R-:W5:Y:S04]  /*0ba0*/  LDG.E R12, desc[UR4][R20.64+0x4] ;  /* 0x00000404140c7981 */ /* 0x000f68000c1e1900 */
[----:B------:R0:W4:Y:S01]  /*0bb0*/  LDG.E R16, desc[UR4][R20.64] ;  /* 0x0000000414107981 */ /* 0x000122000c1e1900 */
[----:B------:R-:W-:Y:S02]  /*0bc0*/  IABS R23, R13 ;  /* 0x0000000d00177213 */ /* 0x000fe40000000000 */
[----:B--2---:R-:W-:-:S04]  /*0bd0*/  IABS R10, R0 ;  /* 0x00000000000a7213 */ /* 0x004fc80000000000 */
[----:B------:R-:W1:Y:S08]  /*0be0*/  I2F.RP R22, R10 ;  /* 0x0000000a00167306 */ /* 0x000e700000209400 */
[----:B-1----:R-:W1:Y:S02]  /*0bf0*/  MUFU.RCP R22, R22 ;  /* 0x0000001600167308 */ /* 0x002e640000001000 */
[----:B-1----:R-:W-:-:S06]  /*0c00*/  VIADD R8, R22, 0xffffffe ;  /* 0x0ffffffe16087836 */ /* 0x002fcc0000000000 */
[----:B------:R1:W0:Y:S01]  /*0c10*/  F2I.FTZ.U32.TRUNC.NTZ R9, R8 ;  /* 0x0000000800097305 */ /* 0x000222000021f000 */
[-C--:B---3--:R-:W-:Y:S01]  /*0c20*/  IABS R19, R17.reuse ;  /* 0x0000001100137213 */ /* 0x088fe20000000000 */
[----:B------:R-:W-:Y:S02]  /*0c30*/  IMAD R18, R0, R17, RZ ;  /* 0x0000001100127224 */ /* 0x000fe400078e02ff */
[----:B-1----:R-:W-:-:S04]  /*0c40*/  HFMA2 R8, -RZ, RZ, 0, 0 ;  /* 0x00000000ff087431 */ /* 0x002fc800000001ff */
[----:B------:R-:W1:Y:S01]  /*0c50*/  I2F.RP R11, R19 ;  /* 0x00000013000b7306 */ /* 0x000e620000209400 */
[----:B0-----:R-:W-:Y:S01]  /*0c60*/  IMAD.MOV R21, RZ, RZ, -R9 ;  /* 0x000000ffff157224 */ /* 0x001fe200078e0a09 */
[----:B------:R-:W-:-:S03]  /*0c70*/  IABS R20, R18 ;  /* 0x0000001200147213 */ /* 0x000fc60000000000 */
[----:B------:R-:W-:-:S03]  /*0c80*/  IMAD R21, R21, R10, RZ ;  /* 0x0000000a15157224 */ /* 0x000fc600078e02ff */
[----:B------:R-:W0:Y:S01]  /*0c90*/  I2F.RP R22, R20 ;  /* 0x0000001400167306 */ /* 0x000e220000209400 */
[----:B------:R-:W-:Y:S01]  /*0ca0*/  IABS R24, R0 ;  /* 0x0000000000187213 */ /* 0x000fe20000000000 */
[----:B------:R-:W-:-:S04]  /*0cb0*/  IMAD.HI.U32 R8, R9, R21, R8 ;  /* 0x0000001509087227 */ /* 0x000fc800078e0008 */
[----:B------:R-:W-:Y:S02]  /*0cc0*/  IMAD.MOV.U32 R21, RZ, RZ, R23 ;  /* 0x000000ffff157224 */ /* 0x000fe400078e0017 */
[----:B------:R-:W-:Y:S02]  /*0cd0*/  IMAD.MOV R23, RZ, RZ, -R24 ;  /* 0x000000ffff177224 */ /* 0x000fe400078e0a18 */
[----:B------:R-:W-:Y:S01]  /*0ce0*/  IMAD.HI.U32 R8, R8, R21, RZ ;  /* 0x0000001508087227 */ /* 0x000fe200078e00ff */
[----:B-1----:R-:W1:Y:S03]  /*0cf0*/  MUFU.RCP R11, R11 ;  /* 0x0000000b000b7308 */ /* 0x002e660000001000 */
[----:B------:R-:W-:-:S05]  /*0d00*/  IMAD R23, R8, R23, R21 ;  /* 0x0000001708177224 */ /* 0x000fca00078e0215 */
[----:B------:R-:W-:Y:S01]  /*0d10*/  ISETP.GT.U32.AND P1, PT, R10, R23, PT ;  /* 0x000000170a00720c */ /* 0x000fe20003f24070 */
[----:B0-----:R-:W0:Y:S01]  /*0d20*/  MUFU.RCP R22, R22 ;  /* 0x0000001600167308 */ /* 0x001e220000001000 */
[----:B-1----:R-:W-:-:S11]  /*0d30*/  IADD3 R9, PT, PT, R11, 0xffffffe, RZ ;  /* 0x0ffffffe0b097810 */ /* 0x002fd60007ffe0ff */
[----:B------:R-:W-:Y:S01]  /*0d40*/  @!P1 IMAD.IADD R23, R23, 0x1, -R10 ;  /* 0x0000000117179824 */ /* 0x000fe200078e0a0a */
[----:B------:R-:W1:Y:S01]  /*0d50*/  F2I.FTZ.U32.TRUNC.NTZ R9, R9 ;  /* 0x0000000900097305 */ /* 0x000e62000021f000 */
[----:B0-----:R-:W-:-:S03]  /*0d60*/  VIADD R24, R22, 0xffffffe ;  /* 0x0ffffffe16187836 */ /* 0x001fc60000000000 */
[----:B------:R-:W-:-:S04]  /*0d70*/  ISETP.GE.U32.AND P0, PT, R23, R10, PT ;  /* 0x0000000a1700720c */ /* 0x000fc80003f06070 */
[----:B------:R-:W0:Y:S01]  /*0d80*/  F2I.FTZ.U32.TRUNC.NTZ R11, R24 ;  /* 0x00000018000b7305 */ /* 0x000e22000021f000 */
[----:B------:R-:W-:Y:S01]  /*0d90*/  LOP3.LUT R10, R13, R0, RZ, 0x3c, !PT ;  /* 0x000000000d0a7212 */ /* 0x000fe200078e3cff */
[----:B------:R-:W-:Y:S01]  /*0da0*/  @!P1 VIADD R8, R8, 0x1 ;  /* 0x0000000108089836 */ /* 0x000fe20000000000 */
[----:B------:R-:W-:Y:S02]  /*0db0*/  ISETP.NE.AND P1, PT, R0, RZ, PT ;  /* 0x000000ff0000720c */ /* 0x000fe40003f25270 */
[----:B------:R-:W-:Y:S02]  /*0dc0*/  ISETP.GE.AND P2, PT, R10, RZ, PT ;  /* 0x000000ff0a00720c */ /* 0x000fe40003f46270 */
[----:B-1----:R-:W-:Y:S02]  /*0dd0*/  IADD3 R10, PT, PT, RZ, -R9, RZ ;  /* 0x80000009ff0a7210 */ /* 0x002fe40007ffe0ff */
[----:B------:R-:W-:-:S04]  /*0de0*/  @P0 VIADD R8, R8, 0x1 ;  /* 0x0000000108080836 */ /* 0x000fc80000000000 */
[----:B------:R-:W-:Y:S01]  /*0df0*/  IMAD.MOV.U32 R22, RZ, RZ, R8 ;  /* 0x000000ffff167224 */ /* 0x000fe200078e0008 */
[----:B------:R-:W-:Y:S01]  /*0e00*/  MOV R8, RZ ;  /* 0x000000ff00087202 */ /* 0x000fe20000000f00 */
[----:B------:R-:W-:Y:S01]  /*0e10*/  IMAD R23, R10, R19, RZ ;  /* 0x000000130a177224 */ /* 0x000fe200078e02ff */
[----:B0-----:R-:W-:Y:S01]  /*0e20*/  IADD3 R25, PT, PT, RZ, -R11, RZ ;  /* 0x8000000bff197210 */ /* 0x001fe20007ffe0ff */
[----:B------:R-:W-:Y:S02]  /*0e30*/  IMAD.MOV.U32 R10, RZ, RZ, RZ ;  /* 0x000000ffff0a7224 */ /* 0x000fe400078e00ff */
[----:B------:R-:W-:-:S04]  /*0e40*/  IMAD.HI.U32 R8, R9, R23, R8 ;  /* 0x0000001709087227 */ /* 0x000fc800078e0008 */
[----:B------:R-:W-:Y:S01]  /*0e50*/  @!P2 IMAD.MOV R22, RZ, RZ, -R22 ;  /* 0x000000ffff16a224 */ /* 0x000fe200078e0a16 */
[----:B------:R-:W-:Y:S01]  /*0e60*/  @!P1 LOP3.LUT R22, RZ, R0, RZ, 0x33, !PT ;  /* 0x00000000ff169212 */ /* 0x000fe200078e33ff */
[----:B------:R-:W-:Y:S01]  /*0e70*/  IMAD R9, R25, R20, RZ ;  /* 0x0000001419097224 */ /* 0x000fe200078e02ff */
[----:B------:R-:W-:-:S03]  /*0e80*/  IABS R23, R17 ;  /* 0x0000001100177213 */ /* 0x000fc60000000000 */
[----:B------:R-:W-:Y:S01]  /*0e90*/  IMAD.HI.U32 R10, R11, R9, R10 ;  /* 0x000000090b0a7227 */ /* 0x000fe200078e000a */
[----:B------:R-:W-:-:S03]  /*0ea0*/  IABS R9, R22 ;  /* 0x0000001600097213 */ /* 0x000fc60000000000 */
[----:B------:R-:W-:Y:S02]  /*0eb0*/  IMAD.MOV R11, RZ, RZ, -R23 ;  /* 0x000000ffff0b7224 */ /* 0x000fe400078e0a17 */
[----:B------:R-:W-:Y:S01]  /*0ec0*/  IMAD.HI.U32 R8, R8, R9, RZ ;  /* 0x0000000908087227 */ /* 0x000fe200078e00ff */
[----:B------:R-:W-:-:S03]  /*0ed0*/  IABS R23, R18 ;  /* 0x0000001200177213 */ /* 0x000fc60000000000 */
[----:B------:R-:W-:Y:S01]  /*0ee0*/  IMAD R8, R8, R11, R9 ;  /* 0x0000000b08087224 */ /* 0x000fe200078e0209 */
[----:B------:R-:W-:Y:S01]  /*0ef0*/  IADD3 R23, PT, PT, RZ, -R23, RZ ;  /* 0x80000017ff177210 */ /* 0x000fe20007ffe0ff */
[----:B------:R-:W-:-:S03]  /*0f00*/  IMAD.HI.U32 R10, R10, R21, RZ ;  /* 0x000000150a0a7227 */ /* 0x000fc600078e00ff */
[----:B------:R-:W-:Y:S01]  /*0f10*/  ISETP.GT.U32.AND P0, PT, R19, R8, PT ;  /* 0x000000081300720c */ /* 0x000fe20003f04070 */
[----:B------:R-:W-:-:S05]  /*0f20*/  IMAD R21, R10, R23, R21 ;  /* 0x000000170a157224 */ /* 0x000fca00078e0215 */
[----:B------:R-:W-:-:S07]  /*0f30*/  ISETP.GT.U32.AND P3, PT, R20, R21, PT ;  /* 0x000000151400720c */ /* 0x000fce0003f64070 */
[----:B------:R-:W-:-:S05]  /*0f40*/  @!P0 IMAD.IADD R8, R8, 0x1, -R19 ;  /* 0x0000000108088824 */ /* 0x000fca00078e0a13 */
[----:B------:R-:W-:Y:S02]  /*0f50*/  ISETP.GT.U32.AND P4, PT, R19, R8, PT ;  /* 0x000000081300720c */ /* 0x000fe40003f84070 */
[----:B------:R-:W-:Y:S02]  /*0f60*/  @!P3 IADD3 R21, PT, PT, R21, -R20, RZ ;  /* 0x800000141515b210 */ /* 0x000fe40007ffe0ff */
[----:B------:R-:W-:Y:S02]  /*0f70*/  LOP3.LUT R9, R13, R18, RZ, 0x3c, !PT ;  /* 0x000000120d097212 */ /* 0x000fe400078e3cff */
[----:B------:R-:W-:Y:S01]  /*0f80*/  ISETP.GE.U32.AND P2, PT, R21, R20, PT ;  /* 0x000000141500720c */ /* 0x000fe20003f46070 */
[----:B------:R-:W-:Y:S01]  /*0f90*/  @!P3 VIADD R10, R10, 0x1 ;  /* 0x000000010a0ab836 */ /* 0x000fe20000000000 */
[----:B------:R-:W-:Y:S02]  /*0fa0*/  ISETP.GE.AND P1, PT, R22, RZ, PT ;  /* 0x000000ff1600720c */ /* 0x000fe40003f26270 */
[----:B------:R-:W-:-:S02]  /*0fb0*/  ISETP.GE.AND P0, PT, R9, RZ, PT ;  /* 0x000000ff0900720c */ /* 0x000fc40003f06270 */
[----:B------:R-:W-:Y:S02]  /*0fc0*/  ISETP.NE.AND P3, PT, R17, RZ, PT ;  /* 0x000000ff1100720c */ /* 0x000fe40003f65270 */
[----:B------:R-:W-:Y:S02]  /*0fd0*/  @!P4 IADD3 R8, PT, PT, R8, -R19, RZ ;  /* 0x800000130808c210 */ /* 0x000fe40007ffe0ff */
[----:B------:R-:W-:-:S03]  /*0fe0*/  ISETP.NE.AND P4, PT, R18, RZ, PT ;  /* 0x000000ff1200720c */ /* 0x000fc60003f85270 */
[----:B------:R-:W-:Y:S01]  /*0ff0*/  @P2 VIADD R10, R10, 0x1 ;  /* 0x000000010a0a2836 */ /* 0x000fe20000000000 */
[----:B------:R-:W-:Y:S02]  /*1000*/  IADD3 R22, PT, PT, -R22, RZ, RZ ;  /* 0x000000ff16167210 */ /* 0x000fe40007ffe1ff */
[----:B------:R-:W-:Y:S01]  /*1010*/  @!P1 IADD3 R8, PT, PT, -R8, RZ, RZ ;  /* 0x000000ff08089210 */ /* 0x000fe20007ffe1ff */
[----:B------:R-:W-:Y:S02]  /*1020*/  @!P0 IMAD.MOV R10, RZ, RZ, -R10 ;  /* 0x000000ffff0a8224 */ /* 0x000fe400078e0a0a */
[----:B------:R-:W-:-:S04]  /*1030*/  @!P3 LOP3.LUT R8, RZ, R17, RZ, 0x33, !PT ;  /* 0x00000011ff08b212 */ /* 0x000fc800078e33ff */
[----:B------:R-:W-:Y:S01]  /*1040*/  @!P4 LOP3.LUT R10, RZ, R18, RZ, 0x33, !PT ;  /* 0x00000012ff0ac212 */ /* 0x000fe200078e33ff */
[----:B------:R-:W-:Y:S02]  /*1050*/  IMAD R13, R0, R22, R13 ;  /* 0x00000016000d7224 */ /* 0x000fe400078e020d */
[----:B-----5:R-:W-:Y:S01]  /*1060*/  IMAD.IADD R9, R12, 0x1, R8 ;  /* 0x000000010c097824 */ /* 0x020fe200078e0208 */
[----:B----4-:R-:W-:Y:S01]  /*1070*/  IADD3 R14, PT, PT, R14, R10, RZ ;  /* 0x0000000a0e0e7210 */ /* 0x010fe20007ffe0ff */
[----:B------:R-:W-:-:S04]  /*1080*/  IMAD.IADD R13, R16, 0x1, R13 ;  /* 0x00000001100d7824 */ /* 0x000fc800078e020d */
[----:B------:R-:W-:-:S04]  /*1090*/  IMAD R9, R17, R14, R9 ;  /* 0x0000000e11097224 */ /* 0x000fc800078e0209 */
[----:B------:R-:W-:-:S07]  /*10a0*/  IMAD R9, R0, R9, R13 ;  /* 0x0000000900097224 */ /* 0x000fce00078e020d */
.L_x_12:
[----:B------:R-:W-:Y:S05]  /*10b0*/  BSYNC.RECONVERGENT B0 ;  /* 0x0000000000007941 */ /* 0x000fea0003800200 */
.L_x_11:
[----:B------:R-:W-:-:S06]  /*10c0*/  IMAD.WIDE R10, R9, 0x4, R2 ;  /* 0x00000004090a7825 */ /* 0x000fcc00078e0202 */
[----:B------:R-:W2:Y:S01]  /*10d0*/  LDG.E R10, desc[UR4][R10.64] ;  /* 0x000000040a0a7981 */ /* 0x000ea2000c1e1900 */
[----:B-1----:R-:W-:Y:S01]  /*10e0*/  SHF.L.U32 R17, R9, 0x1, RZ ;  /* 0x0000000109117819 */ /* 0x002fe200000006ff */
        /* <DEDUP_REMOVED lines=9> */
[----:B------:R-:W1:Y:S02]  /*1180*/  @P0 LDC.64 R10, c[0x0][0x388] ;  /* 0x0000e200ff0a0b82 */ /* 0x000e640000000a00 */
[----:B-1----:R-:W2:Y:S02]  /*1190*/  @P0 LDG.E R0, desc[UR4][R10.64] ;  /* 0x000000040a000981 */ /* 0x002ea4000c1e1900 */
[----:B--2---:R-:W-:-:S05]  /*11a0*/  @P0 VIADD R17, R0, 0x1 ;  /* 0x0000000100110836 */ /* 0x004fca0000000000 */
[----:B------:R1:W-:Y:S02]  /*11b0*/  @P0 STG.E desc[UR4][R10.64], R17 ;  /* 0x000000110a000986 */ /* 0x0003e4000c101904 */
.L_x_14:
[----:B------:R-:W-:Y:S05]  /*11c0*/  BSYNC.RECONVERGENT B0 ;  /* 0x0000000000007941 */ /* 0x000fea0003800200 */
.L_x_13:
[----:B------:R-:W2:Y:S02]  /*11d0*/  LDG.E R12, desc[UR4][R12.64] ;  /* 0x000000040c0c7981 */ /* 0x000ea4000c1e1900 */
[----:B--2---:R-:W-:-:S13]  /*11e0*/  ISETP.NE.AND P0, PT, R12, -0x1, PT ;  /* 0xffffffff0c00780c */ /* 0x004fda0003f05270 */
[----:B------:R-:W-:Y:S05]  /*11f0*/  @!P0 BRA `(.L_x_15) ;  /* 0x0000000000308947 */ /* 0x000fea0003800000 */
[----:B------:R-:W2:Y:S01]  /*1200*/  LDG.E R15, desc[UR4][R14.64] ;  /* 0x000000040e0f7981 */ /* 0x000ea2000c1e1900 */
[----:B------:R-:W-:Y:S01]  /*1210*/  BSSY.RECONVERGENT B0, `(.L_x_16) ;  /* 0x0000008000007945 */ /* 0x000fe20003800200 */
[----:B--2---:R-:W-:-:S13]  /*1220*/  ISETP.NE.AND P0, PT, R15, -0x1, PT ;  /* 0xffffffff0f00780c */ /* 0x004fda0003f05270 */
[----:B------:R-:W-:Y:S05]  /*1230*/  @!P0 BRA `(.L_x_17) ;  /* 0x0000000000148947 */ /* 0x000fea0003800000 */
[----:B------:R-:W-:-:S06]  /*1240*/  IMAD.WIDE R2, R15, 0x4, R2 ;  /* 0x000000040f027825 */ /* 0x000fcc00078e0202 */
[----:B------:R-:W2:Y:S02]  /*1250*/  LDG.E R2, desc[UR4][R2.64] ;  /* 0x0000000402027981 */ /* 0x000ea4000c1e1900 */
[----:B--2---:R-:W-:-:S13]  /*1260*/  ISETP.NE.AND P0, PT, R2, -0x1, PT ;  /* 0xffffffff0200780c */ /* 0x004fda0003f05270 */
[----:B------:R2:W-:Y:S01]  /*1270*/  @!P0 STG.E desc[UR4][R6.64], R15 ;  /* 0x0000000f06008986 */ /* 0x0005e2000c101904 */
[----:B------:R-:W-:Y:S05]  /*1280*/  @!P0 EXIT ;  /* 0x000000000000894d */ /* 0x000fea0003800000 */
.L_x_17:
[----:B------:R-:W-:Y:S05]  /*1290*/  BSYNC.RECONVERGENT B0 ;  /* 0x0000000000007941 */ /* 0x000fea0003800200 */
.L_x_16:
[----:B------:R-:W-:Y:S01]  /*12a0*/  STG.E desc[UR4][R6.64], R9 ;  /* 0x0000000906007986 */ /* 0x000fe2000c101904 */
[----:B------:R-:W-:Y:S05]  /*12b0*/  EXIT ;  /* 0x000000000000794d */ /* 0x000fea0003800000 */
.L_x_15:
[----:B------:R-:W-:-:S05]  /*12c0*/  MOV R3, 0xffffffff ;  /* 0xffffffff00037802 */ /* 0x000fca0000000f00 */
[----:B------:R-:W-:Y:S01]  /*12d0*/  STG.E desc[UR4][R6.64], R3 ;  /* 0x0000000306007986 */ /* 0x000fe2000c101904 */
[----:B------:R-:W-:Y:S05]  /*12e0*/  EXIT ;  /* 0x000000000000794d */ /* 0x000fea0003800000 */
.L_x_18:
        /* <DEDUP_REMOVED lines=9> */
.L_x_233:


//--------------------- .text._Z24copyDeviceVarToDeviceMemPiS_ --------------------------
	.section	.text._Z24copyDeviceVarToDeviceMemPiS_,"ax",@progbits
	.align	128
        .global         _Z24copyDeviceVarToDeviceMemPiS_
        .type           _Z24copyDeviceVarToDeviceMemPiS_,@function
        .size           _Z24copyDeviceVarToDeviceMemPiS_,(.L_x_234 - _Z24copyDeviceVarToDeviceMemPiS_)
        .other          _Z24copyDeviceVarToDeviceMemPiS_,@"STO_CUDA_ENTRY STV_DEFAULT"
_Z24copyDeviceVarToDeviceMemPiS_:
.text._Z24copyDeviceVarToDeviceMemPiS_:
[----:B------:R-:W-:Y:S01]  /*0000*/  LDC R1, c[0x0][0x37c] ;  /* 0x0000df00ff017b82 */ /* 0x000fe20000000800 */
[----:B------:R-:W0:Y:S02]  /*0010*/  S2R R0, SR_TID.X ;  /* 0x0000000000007919 */ /* 0x000e240000002100 */
[----:B0-----:R-:W-:-:S13]  /*0020*/  ISETP.NE.AND P0, PT, R0, RZ, PT ;  /* 0x000000ff0000720c */ /* 0x001fda0003f05270 */
[----:B------:R-:W-:Y:S05]  /*0030*/  @P0 EXIT ;  /* 0x000000000000094d */ /* 0x000fea0003800000 */
[----:B------:R-:W0:Y:S01]  /*0040*/  LDC.64 R2, c[0x4][0xb0] ;  /* 0x01002c00ff027b82 */ /* 0x000e220000000a00 */
[----:B------:R-:W0:Y:S02]  /*0050*/  LDCU.64 UR4, c[0x0][0x358] ;  /* 0x00006b00ff0477ac */ /* 0x000e240008000a00 */
[----:B0-----:R-:W2:Y:S05]  /*0060*/  LDG.E.64 R2, desc[UR4][R2.64] ;  /* 0x0000000402027981 */ /* 0x001eaa000c1e1b00 */
[----:B------:R-:W0:Y:S08]  /*0070*/  LDC.64 R4, c[0x0][0x380] ;  /* 0x0000e000ff047b82 */ /* 0x000e300000000a00 */
[----:B------:R-:W1:Y:S01]  /*0080*/  LDC.64 R6, c[0x4][0xb8] ;  /* 0x01002e00ff067b82 */ /* 0x000e620000000a00 */
[----:B--2---:R-:W0:Y:S04]  /*0090*/  LDG.E R11, desc[UR4][R2.64] ;  /* 0x00000004020b7981 */ /* 0x004e28000c1e1900 */
[----:B0-----:R-:W-:Y:S04]  /*00a0*/  STG.E desc[UR4][R4.64], R11 ;  /* 0x0000000b04007986 */ /* 0x001fe8000c101904 */
[----:B-1----:R-:W2:Y:S01]  /*00b0*/  LDG.E.64 R6, desc[UR4][R6.64] ;  /* 0x0000000406067981 */ /* 0x002ea2000c1e1b00 */
[----:B------:R-:W0:Y:S03]  /*00c0*/  LDC.64 R8, c[0x0][0x388] ;  /* 0x0000e200ff087b82 */ /* 0x000e260000000a00 */
[----:B--2---:R-:W0:Y:S04]  /*00d0*/  LDG.E R13, desc[UR4][R6.64] ;  /* 0x00000004060d7981 */ /* 0x004e28000c1e1900 */
[----:B0-----:R-:W-:Y:S01]  /*00e0*/  STG.E desc[UR4][R8.64], R13 ;  /* 0x0000000d08007986 */ /* 0x001fe2000c101904 */
[----:B------:R-:W-:Y:S05]  /*00f0*/  EXIT ;  /* 0x000000000000794d */ /* 0x000fea0003800000 */
.L_x_19:
        /* <DEDUP_REMOVED lines=16> */
.L_x_234:


//--------------------- .text._Z9addKernelPi      --------------------------
	.section	.text._Z9addKernelPi,"ax",@progbits
	.align	128
        .global         _Z9addKernelPi
        .type           _Z9addKernelPi,@function
        .size           _Z9addKernelPi,(.L_x_235 - _Z9addKernelPi)
        .other          _Z9addKernelPi,@"STO_CUDA_ENTRY STV_DEFAULT"
_Z9addKernelPi:
.text._Z9addKernelPi:
[----:B------:R-:W-:Y:S01]  /*0000*/  LDC R1, c[0x0][0x37c] ;  /* 0x0000df00ff017b82 */ /* 0x000fe20000000800 */
[----:B------:R-:W0:Y:S07]  /*0010*/  S2R R0, SR_TID.X ;  /* 0x0000000000007919 */ /* 0x000e2e0000002100 */
[----:B------:R-:W0:Y:S08]  /*0020*/  S2UR UR4, SR_CTAID.X ;  /* 0x00000000000479c3 */ /* 0x000e300000002500 */
[----:B------:R-:W0:Y:S02]  /*0030*/  LDC R3, c[0x0][0x360] ;  /* 0x0000d800ff037b82 */ /* 0x000e240000000800 */
[----:B0-----:R-:W-:-:S05]  /*0040*/  IMAD R0, R3, UR4, R0 ;  /* 0x0000000403007c24 */ /* 0x001fca000f8e0200 */
[----:B------:R-:W-:-:S13]  /*0050*/  ISETP.GT.AND P0, PT, R0, 0x14, PT ;  /* 0x000000140000780c */ /* 0x000fda0003f04270 */
[----:B------:R-:W-:Y:S05]  /*0060*/  @P0 EXIT ;  /* 0x000000000000094d */ /* 0x000fea0003800000 */
[----:B------:R-:W0:Y:S01]  /*0070*/  S2R R0, SR_LANEID ;  /* 0x0000000000007919 */ /* 0x000e220000000000 */
[----:B------:R-:W1:Y:S01]  /*0080*/  LDC.64 R2, c[0x0][0x380] ;  /* 0x0000e000ff027b82 */ /* 0x000e620000000a00 */
[----:B------:R-:W-:Y:S01]  /*0090*/  VOTEU.ANY UR6, UPT, PT ;  /* 0x0000000000067886 */ /* 0x000fe200038e0100 */
[----:B------:R-:W1:Y:S01]  /*00a0*/  LDCU.64 UR4, c[0x0][0x358] ;  /* 0x00006b00ff0477ac */ /* 0x000e620008000a00 */
[----:B------:R-:W1:Y:S01]  /*00b0*/  POPC R5, UR6 ;  /* 0x0000000600057d09 */ /* 0x000e620008000000 */
[----:B------:R-:W-:-:S06]  /*00c0*/  UFLO.U32 UR7, UR6 ;  /* 0x00000006000772bd */ /* 0x000fcc00080e0000 */
[----:B0-----:R-:W-:-:S13]  /*00d0*/  ISETP.EQ.U32.AND P0, PT, R0, UR7, PT ;  /* 0x0000000700007c0c */ /* 0x001fda000bf02070 */
[----:B-1----:R-:W-:Y:S01]  /*00e0*/  @P0 REDG.E.ADD.STRONG.GPU desc[UR4][R2.64], R5 ;  /* 0x000000050200098e */ /* 0x002fe2000c12e104 */
[----:B------:R-:W-:Y:S05]  /*00f0*/  EXIT ;  /* 0x000000000000794d */ /* 0x000fea0003800000 */
.L_x_20:
        /* <DEDUP_REMOVED lines=16> */
.L_x_235:


//--------------------- .text._Z18fix_maxi_critical1i --------------------------
	.section	.text._Z18fix_maxi_critical1i,"ax",@progbits
	.align	128
        .global         _Z18fix_maxi_critical1i
        .type           _Z18fix_maxi_critical1i,@function
        .size           _Z18fix_maxi_critical1i,(.L_x_236 - _Z18fix_maxi_critical1i)
        .other          _Z18fix_maxi_critical1i,@"STO_CUDA_ENTRY STV_DEFAULT"
_Z18fix_maxi_critical1i:
.text._Z18fix_maxi_critical1i:
[----:B------:R-:W0:Y:S08]  /*0000*/  LDC R1, c[0x0][0x37c] ;  /* 0x0000df00ff017b82 */ /* 0x000e300000000800 */
[----:B------:R-:W1:Y:S01]  /*0010*/  LDC.64 R4, c[0x4][0x68] ;  /* 0x01001a00ff047b82 */ /* 0x000e620000000a00 */
[----:B------:R-:W1:Y:S01]  /*0020*/  LDCU.64 UR36, c[0x0][0x358] ;  /* 0x00006b00ff2477ac */ /* 0x000e620008000a00 */
[----:B------:R-:W2:Y:S01]  /*0030*/  S2R R2, SR_TID.X ;  /* 0x0000000000027919 */ /* 0x000ea20000002100 */
[----:B0-----:R-:W-:Y:S01]  /*0040*/  VIADD R1, R1, 0xfffffff0 ;  /* 0xfffffff001017836 */ /* 0x001fe20000000000 */
[----:B------:R-:W0:Y:S04]  /*0050*/  LDCU UR5, c[0x0][0x2fc] ;  /* 0x00005f80ff0577ac */ /* 0x000e280008000800 */
[----:B------:R-:W2:Y:S01]  /*0060*/  S2UR UR6, SR_CTAID.X ;  /* 0x00000000000679c3 */ /* 0x000ea20000002500 */
[----:B------:R-:W3:Y:S01]  /*0070*/  LDCU UR38, c[0x0][0x380] ;  /* 0x00007000ff2677ac */ /* 0x000ee20008000800 */
[----:B-1----:R-:W4:Y:S06]  /*0080*/  LDG.E R0, desc[UR36][R4.64] ;  /* 0x0000002404007981 */ /* 0x002f2c000c1e1900 */
[----:B------:R-:W2:Y:S01]  /*0090*/  LDC R13, c[0x0][0x360] ;  /* 0x0000d800ff0d7b82 */ /* 0x000ea20000000800 */
[----:B------:R-:W1:Y:S01]  /*00a0*/  LDCU UR4, c[0x0][0x2f8] ;  /* 0x00005f00ff0477ac */ /* 0x000e620008000800 */
[----:B------:R-:W-:Y:S01]  /*00b0*/  BSSY.RECONVERGENT B7, `(.L_x_21) ;  /* 0x0000300000077945 */ /* 0x000fe20003800200 */
[----:B--2---:R-:W-:Y:S01]  /*00c0*/  IMAD R13, R13, UR6, R2 ;  /* 0x000000060d0d7c24 */ /* 0x004fe2000f8e0202 */
[----:B-1----:R-:W-:-:S05]  /*00d0*/  IADD3 R2, P1, PT, R1, UR4, RZ ;  /* 0x0000000401027c10 */ /* 0x002fca000ff3e0ff */
[----:B0-----:R-:W-:Y:S01]  /*00e0*/  IMAD.X R16, RZ, RZ, UR5, P1 ;  /* 0x00000005ff107e24 */ /* 0x001fe200088e06ff */
[----:B----4-:R-:W-:-:S04]  /*00f0*/  ISETP.GE.AND P0, PT, R13, R0, PT ;  /* 0x000000000d00720c */ /* 0x010fc80003f06270 */
[----:B---3--:R-:W-:-:S13]  /*0100*/  ISETP.NE.OR P0, PT, RZ, UR38, P0 ;  /* 0x00000026ff007c0c */ /* 0x008fda0008705670 */
[----:B------:R-:W-:Y:S05]  /*0110*/  @P0 BRA `(.L_x_22) ;  /* 0x0000002c00e40947 */ /* 0x000fea0003800000 */
[----:B------:R-:W0:Y:S02]  /*0120*/  LDC.64 R6, c[0x4][0x40] ;  /* 0x01001000ff067b82 */ /* 0x000e240000000a00 */
[----:B0-----:R-:W2:Y:S06]  /*0130*/  LDG.E.64 R6, desc[UR36][R6.64] ;  /* 0x0000002406067981 */ /* 0x001eac000c1e1b00 */
[----:B------:R-:W0:Y:S02]  /*0140*/  LDC.64 R4, c[0x4][0xa0] ;  /* 0x01002800ff047b82 */ /* 0x000e240000000a00 */
[----:B0-----:R-:W3:Y:S01]  /*0150*/  LDG.E.64 R4, desc[UR36][R4.64] ;  /* 0x0000002404047981 */ /* 0x001ee2000c1e1b00 */
[----:B--2---:R-:W-:-:S05]  /*0160*/  IMAD.WIDE R8, R13, 0x4, R6 ;  /* 0x000000040d087825 */ /* 0x004fca00078e0206 */
[----:B------:R-:W3:Y:S02]  /*0170*/  LD.E R23, desc[UR36][R8.64] ;  /* 0x0000002408177980 */ /* 0x000ee4000c101900 */
[----:B---3--:R-:W-:-:S06]  /*0180*/  IMAD.WIDE R10, R23, 0x4, R4 ;  /* 0x00000004170a7825 */ /* 0x008fcc00078e0204 */
[----:B------:R-:W2:Y:S02]  /*0190*/  LD.E R10, desc[UR36][R10.64] ;  /* 0x000000240a0a7980 */ /* 0x000ea4000c101900 */
[----:B--2---:R-:W-:-:S13]  /*01a0*/  ISETP.NE.AND P0, PT, R10, RZ, PT ;  /* 0x000000ff0a00720c */ /* 0x004fda0003f05270 */
[----:B------:R-:W-:Y:S05]  /*01b0*/  @P0 BRA `(.L_x_22) ;  /* 0x0000002c00bc0947 */ /* 0x000fea0003800000 */
[----:B------:R-:W0:Y:S02]  /*01c0*/  LDC.64 R6, c[0x4][0x90] ;  /* 0x01002400ff067b82 */ /* 0x000e240000000a00 */
[----:B0-----:R-:W2:Y:S02]  /*01d0*/  LDG.E.64 R6, desc[UR36][R6.64] ;  /* 0x0000002406067981 */ /* 0x001ea4000c1e1b00 */
[----:B--2---:R-:W-:-:S06]  /*01e0*/  IMAD.WIDE R8, R23, 0x4, R6 ;  /* 0x0000000417087825 */ /* 0x004fcc00078e0206 */
[----:B------:R-:W2:Y:S02]  /*01f0*/  LD.E R8, desc[UR36][R8.64] ;  /* 0x0000002408087980 */ /* 0x000ea4000c101900 */
[----:B--2---:R-:W-:-:S13]  /*0200*/  ISETP.NE.AND P0, PT, R8, -0x1, PT ;  /* 0xffffffff0800780c */ /* 0x004fda0003f05270 */
[----:B------:R-:W-:Y:S05]  /*0210*/  @!P0 BRA `(.L_x_23) ;  /* 0x00000024002c8947 */ /* 0x000fea0003800000 */
[----:B------:R-:W0:Y:S02]  /*0220*/  LDC.64 R6, c[0x4][0x38] ;  /* 0x01000e00ff067b82 */ /* 0x000e240000000a00 */
[----:B0-----:R-:W5:Y:S01]  /*0230*/  LDG.E.64 R6, desc[UR36][R6.64] ;  /* 0x0000002406067981 */ /* 0x001f62000c1e1b00 */
[----:B------:R-:W-:Y:S01]  /*0240*/  IADD3 R11, PT, PT, R8, -0x1, RZ ;  /* 0xffffffff080b7810 */ /* 0x000fe20007ffe0ff */
[----:B------:R-:W-:Y:S01]  /*0250*/  BSSY.RECONVERGENT B0, `(.L_x_24) ;  /* 0x000005b000007945 */ /* 0x000fe20003800200 */
[----:B------:R-:W-:Y:S02]  /*0260*/  IMAD.MOV.U32 R24, RZ, RZ, -0x1 ;  /* 0xffffffffff187424 */ /* 0x000fe400078e00ff */
[----:B------:R-:W-:-:S13]  /*0270*/  ISETP.GT.U32.AND P0, PT, R11, 0xb, PT ;  /* 0x0000000b0b00780c */ /* 0x000fda0003f04070 */
[----:B------:R-:W-:Y:S05]  /*0280*/  @P0 BRA `(.L_x_25) ;  /* 0x00000004005c0947 */ /* 0x000fea0003800000 */
[----:B------:R-:W0:Y:S08]  /*0290*/  LDC.64 R24, c[0x4][0x20] ;  /* 0x01000800ff187b82 */ /* 0x000e300000000a00 */
[----:B------:R-:W1:Y:S08]  /*02a0*/  LDC.64 R8, c[0x4][0x18] ;  /* 0x01000600ff087b82 */ /* 0x000e700000000a00 */
[----:B------:R-:W2:Y:S01]  /*02b0*/  LDC.64 R20, c[0x4][0xc8] ;  /* 0x01003200ff147b82 */ /* 0x000ea20000000a00 */
[----:B0-----:R-:W3:Y:S04]  /*02c0*/  LDG.E R24, desc[UR36][R24.64] ;  /* 0x0000002418187981 */ /* 0x001ee8000c1e1900 */
[----:B-1----:R0:W4:Y:S01]  /*02d0*/  LDG.E R3, desc[UR36][R8.64] ;  /* 0x0000002408037981 */ /* 0x002122000c1e1900 */
[----:B--2---:R-:W-:-:S05]  /*02e0*/  IMAD.WIDE.U32 R20, R11, 0xc, R20 ;  /* 0x0000000c0b147825 */ /* 0x004fca00078e0014 */
[----:B------:R-:W2:Y:S04]  /*02f0*/  LDG.E R12, desc[UR36][R20.64+0x4] ;  /* 0x00000424140c7981 */ /* 0x000ea8000c1e1900 */
[----:B------:R-:W2:Y:S04]  /*0300*/  LDG.E R13, desc[UR36][R20.64+0x8] ;  /* 0x00000824140d7981 */ /* 0x000ea8000c1e1900 */
[----:B------:R1:W2:Y:S01]  /*0310*/  LDG.E R14, desc[UR36][R20.64] ;  /* 0x00000024140e7981 */ /* 0x0002a2000c1e1900 */
[----:B0-----:R-:W-:Y:S01]  /*0320*/  IMAD.MOV.U32 R8, RZ, RZ, RZ ;  /* 0x000000ffff087224 */ /* 0x001fe200078e00ff */
[----:B---3--:R-:W-:-:S02]  /*0330*/  IABS R10, R24 ;  /* 0x00000018000a7213 */ /* 0x008fc40000000000 */
[----:B------:R-:W-:Y:S02]  /*0340*/  IABS R22, R24 ;  /* 0x0000001800167213 */ /* 0x000fe40000000000 */
[----:B------:R-:W0:Y:S01]  /*0350*/  I2F.RP R11, R10 ;  /* 0x0000000a000b7306 */ /* 0x000e220000209400 */
[-C--:B----4-:R-:W-:Y:S01]  /*0360*/  IMAD R18, R24, R3.reuse, RZ ;  /* 0x0000000318127224 */ /* 0x090fe200078e02ff */
[----:B------:R-:W-:-:S04]  /*0370*/  IABS R15, R3 ;  /* 0x00000003000f7213 */ /* 0x000fc80000000000 */
[----:B------:R-:W-:Y:S02]  /*0380*/  IABS R17, R18 ;  /* 0x0000001200117213 */ /* 0x000fe40000000000 */
[----:B-1----:R-:W1:Y:S08]  /*0390*/  I2F.RP R21, R15 ;  /* 0x0000000f00157306 */ /* 0x002e700000209400 */
[----:B0-----:R-:W0:Y:S08]  /*03a0*/  MUFU.RCP R11, R11 ;  /* 0x0000000b000b7308 */ /* 0x001e300000001000 */
[----:B------:R-:W3:Y:S08]  /*03b0*/  I2F.RP R20, R17 ;  /* 0x0000001100147306 */ /* 0x000ef00000209400 */
[----:B-1----:R-:W-:Y:S01]  /*03c0*/  MUFU.RCP R21, R21 ;  /* 0x0000001500157308 */ /* 0x002fe20000001000 */
[----:B0-----:R-:W-:-:S07]  /*03d0*/  VIADD R19, R11, 0xffffffe ;  /* 0x0ffffffe0b137836 */ /* 0x001fce0000000000 */
[----:B------:R0:W1:Y:S08]  /*03e0*/  F2I.FTZ.U32.TRUNC.NTZ R9, R19 ;  /* 0x0000001300097305 */ /* 0x000070000021f000 */
[----:B---3--:R-:W3:Y:S01]  /*03f0*/  MUFU.RCP R20, R20 ;  /* 0x0000001400147308 */ /* 0x008ee20000001000 */
[----:B0-----:R-:W-:Y:S02]  /*0400*/  IABS R19, R23 ;  /* 0x0000001700137213 */ /* 0x001fe40000000000 */
[----:B-1----:R-:W-:-:S05]  /*0410*/  IADD3 R25, PT, PT, RZ, -R9, RZ ;  /* 0x80000009ff197210 */ /* 0x002fca0007ffe0ff */
[----:B------:R-:W-:Y:S02]  /*0420*/  IMAD R11, R25, R10, RZ ;  /* 0x0000000a190b7224 */ /* 0x000fe400078e02ff */
[----:B------:R-:W-:Y:S02]  /*0430*/  IMAD.MOV R25, RZ, RZ, -R22 ;  /* 0x000000ffff197224 */ /* 0x000fe400078e0a16 */
[----:B------:R-:W-:Y:S01]  /*0440*/  IMAD.HI.U32 R8, R9, R11, R8 ;  /* 0x0000000b09087227 */ /* 0x000fe200078e0008 */
[----:B------:R-:W-:-:S03]  /*0450*/  IADD3 R9, PT, PT, R21, 0xffffffe, RZ ;  /* 0x0ffffffe15097810 */ /* 0x000fc60007ffe0ff */
[----:B---3--:R-:W-:Y:S02]  /*0460*/  VIADD R11, R20, 0xffffffe ;  /* 0x0ffffffe140b7836 */ /* 0x008fe40000000000 */
[----:B------:R-:W-:Y:S01]  /*0470*/  IMAD.HI.U32 R8, R8, R19, RZ ;  /* 0x0000001308087227 */ /* 0x000fe200078e00ff */
[----:B------:R-:W-:Y:S03]  /*0480*/  F2I.FTZ.U32.TRUNC.NTZ R9, R9 ;  /* 0x0000000900097305 */ /* 0x000fe6000021f000 */
[----:B------:R-:W-:-:S05]  /*0490*/  IMAD R25, R8, R25, R19 ;  /* 0x0000001908197224 */ /* 0x000fca00078e0213 */
[----:B------:R-:W-:Y:S01]  /*04a0*/  ISETP.GT.U32.AND P1, PT, R10, R25, PT ;  /* 0x000000190a00720c */ /* 0x000fe20003f24070 */
[----:B------:R-:W0:-:S12]  /*04b0*/  F2I.FTZ.U32.TRUNC.NTZ R11, R11 ;  /* 0x0000000b000b7305 */ /* 0x000e18000021f000 */
[----:B------:R-:W-:Y:S01]  /*04c0*/  @!P1 IMAD.IADD R25, R25, 0x1, -R10 ;  /* 0x0000000119199824 */ /* 0x000fe200078e0a0a */
[----:B------:R-:W-:Y:S02]  /*04d0*/  @!P1 IADD3 R8, PT, PT, R8, 0x1, RZ ;  /* 0x0000000108089810 */ /* 0x000fe40007ffe0ff */
[----:B------:R-:W-:Y:S02]  /*04e0*/  ISETP.NE.AND P1, PT, R24, RZ, PT ;  /* 0x000000ff1800720c */ /* 0x000fe40003f25270 */
[----:B------:R-:W-:Y:S02]  /*04f0*/  ISETP.GE.U32.AND P0, PT, R25, R10, PT ;  /* 0x0000000a1900720c */ /* 0x000fe40003f06070 */
[----:B------:R-:W-:Y:S02]  /*0500*/  LOP3.LUT R10, R23, R24, RZ, 0x3c, !PT ;  /* 0x00000018170a7212 */ /* 0x000fe400078e3cff */
[----:B0-----:R-:W-:Y:S02]  /*0510*/  IADD3 R22, PT, PT, RZ, -R11, RZ ;  /* 0x8000000bff167210 */ /* 0x001fe40007ffe0ff */
[----:B------:R-:W-:Y:S01]  /*0520*/  ISETP.GE.AND P2, PT, R10, RZ, PT ;  /* 0x000000ff0a00720c */ /* 0x000fe20003f46270 */
[----:B------:R-:W-:-:S02]  /*0530*/  IMAD.MOV R10, RZ, RZ, -R9 ;  /* 0x000000ffff0a7224 */ /* 0x000fc400078e0a09 */
[----:B------:R-:W-:Y:S02]  /*0540*/  IMAD R25, R22, R17, RZ ;  /* 0x0000001116197224 */ /* 0x000fe400078e02ff */
[----:B------:R-:W-:Y:S02]  /*0550*/  IMAD R21, R10, R15, RZ ;  /* 0x0000000f0a157224 */ /* 0x000fe400078e02ff */
[----:B------:R-:W-:Y:S02]  /*0560*/  @P0 VIADD R8, R8, 0x1 ;  /* 0x0000000108080836 */ /* 0x000fe40000000000 */
[----:B------:R-:W-:Y:S02]  /*0570*/  IMAD.MOV.U32 R10, RZ, RZ, RZ ;  /* 0x000000ffff0a7224 */ /* 0x000fe400078e00ff */
[----:B------:R-:W-:Y:S02]  /*0580*/  IMAD.MOV.U32 R20, RZ, RZ, R8 ;  /* 0x000000ffff147224 */ /* 0x000fe400078e0008 */
[----:B------:R-:W-:-:S02]  /*0590*/  HFMA2 R8, -RZ, RZ, 0, 0 ;  /* 0x00000000ff087431 */ /* 0x000fc400000001ff */
[----:B------:R-:W-:Y:S01]  /*05a0*/  IMAD.HI.U32 R10, R11, R25, R10 ;  /* 0x000000190b0a7227 */ /* 0x000fe200078e000a */
[----:B------:R-:W-:-:S03]  /*05b0*/  IABS R11, R3 ;  /* 0x00000003000b7213 */ /* 0x000fc60000000000 */
[----:B------:R-:W-:Y:S01]  /*05c0*/  @!P2 IMAD.MOV R20, RZ, RZ, -R20 ;  /* 0x000000ffff14a224 */ /* 0x000fe200078e0a14 */
[----:B------:R-:W-:Y:S01]  /*05d0*/  @!P1 LOP3.LUT R20, RZ, R24, RZ, 0x33, !PT ;  /* 0x00000018ff149212 */ /* 0x000fe200078e33ff */
[----:B------:R-:W-:Y:S02]  /*05e0*/  IMAD.MOV R11, RZ, RZ, -R11 ;  /* 0x000000ffff0b7224 */ /* 0x000fe400078e0a0b */
[----:B------:R-:W-:Y:S01]  /*05f0*/  IMAD.HI.U32 R10, R10, R19, RZ ;  /* 0x000000130a0a7227 */ /* 0x000fe200078e00ff */
[----:B------:R-:W-:-:S03]  /*0600*/  ISETP.GE.AND P2, PT, R20, RZ, PT ;  /* 0x000000ff1400720c */ /* 0x000fc60003f46270 */
[----:B------:R-:W-:Y:S01]  /*0610*/  IMAD.HI.U32 R8, R9, R21, R8 ;  /* 0x0000001509087227 */ /* 0x000fe200078e0008 */
[----:B------:R-:W-:Y:S02]  /*0620*/  IABS R9, R20 ;  /* 0x0000001400097213 */ /* 0x000fe40000000000 */
[----:B------:R-:W-:-:S03]  /*0630*/  IABS R21, R18 ;  /* 0x0000001200157213 */ /* 0x000fc60000000000 */
[----:B------:R-:W-:Y:S01]  /*0640*/  IMAD.HI.U32 R8, R8, R9, RZ ;  /* 0x0000000908087227 */ /* 0x000fe200078e00ff */
[----:B------:R-:W-:-:S03]  /*0650*/  IADD3 R22, PT, PT, RZ, -R21, RZ ;  /* 0x80000015ff167210 */ /* 0x000fc60007ffe0ff */
[----:B------:R-:W-:Y:S01]  /*0660*/  IMAD R8, R8, R11, R9 ;  /* 0x0000000b08087224 */ /* 0x000fe200078e0209 */
[----:B------:R-:W-:Y:S01]  /*0670*/  LOP3.LUT R9, R23, R18, RZ, 0x3c, !PT ;  /* 0x0000001217097212 */ /* 0x000fe200078e3cff */
[----:B------:R-:W-:-:S03]  /*0680*/  IMAD R22, R10, R22, R19 ;  /* 0x000000160a167224 */ /* 0x000fc600078e0213 */
[----:B------:R-:W-:Y:S02]  /*0690*/  ISETP.GT.U32.AND P0, PT, R15, R8, PT ;  /* 0x000000080f00720c */ /* 0x000fe40003f04070 */
[----:B------:R-:W-:Y:S02]  /*06a0*/  ISETP.GT.U32.AND P4, PT, R17, R22, PT ;  /* 0x000000161100720c */ /* 0x000fe40003f84070 */
[----:B------:R-:W-:Y:S01]  /*06b0*/  ISETP.GE.AND P3, PT, R9, RZ, PT ;  /* 0x000000ff0900720c */ /* 0x000fe20003f66270 */
[----:B------:R-:W-:-:S04]  /*06c0*/  IMAD.MOV R9, RZ, RZ, -R20 ;  /* 0x000000ffff097224 */ /* 0x000fc800078e0a14 */
[----:B------:R-:W-:-:S04]  /*06d0*/  IMAD R9, R24, R9, R23 ;  /* 0x0000000918097224 */ /* 0x000fc800078e0217 */
[----:B------:R-:W-:Y:S02]  /*06e0*/  @!P0 IMAD.IADD R8, R8, 0x1, -R15 ;  /* 0x0000000108088824 */ /* 0x000fe400078e0a0f */
[----:B------:R-:W-:Y:S01]  /*06f0*/  @!P4 IMAD.IADD R22, R22, 0x1, -R17 ;  /* 0x000000011616c824 */ /* 0x000fe200078e0a11 */
[----:B------:R-:W-:Y:S01]  /*0700*/  @!P4 IADD3 R10, PT, PT, R10, 0x1, RZ ;  /* 0x000000010a0ac810 */ /* 0x000fe20007ffe0ff */
[----:B--2---:R-:W-:Y:S01]  /*0710*/  IMAD.IADD R9, R14, 0x1, R9 ;  /* 0x000000010e097824 */ /* 0x004fe200078e0209 */
[----:B------:R-:W-:Y:S02]  /*0720*/  ISETP.GT.U32.AND P0, PT, R15, R8, PT ;  /* 0x000000080f00720c */ /* 0x000fe40003f04070 */
[----:B------:R-:W-:Y:S02]  /*0730*/  ISETP.GE.U32.AND P1, PT, R22, R17, PT ;  /* 0x000000111600720c */ /* 0x000fe40003f26070 */
[----:B------:R-:W-:-:S09]  /*0740*/  ISETP.NE.AND P4, PT, R3, RZ, PT ;  /* 0x000000ff0300720c */ /* 0x000fd20003f85270 */
[----:B------:R-:W-:Y:S01]  /*0750*/  @!P0 IMAD.IADD R8, R8, 0x1, -R15 ;  /* 0x0000000108088824 */ /* 0x000fe200078e0a0f */
[----:B------:R-:W-:Y:S01]  /*0760*/  ISETP.NE.AND P0, PT, R18, RZ, PT ;  /* 0x000000ff1200720c */ /* 0x000fe20003f05270 */
[----:B------:R-:W-:-:S03]  /*0770*/  @P1 VIADD R10, R10, 0x1 ;  /* 0x000000010a0a1836 */ /* 0x000fc60000000000 */
[----:B------:R-:W-:Y:S01]  /*0780*/  @!P2 IADD3 R8, PT, PT, -R8, RZ, RZ ;  /* 0x000000ff0808a210 */ /* 0x000fe20007ffe1ff */
[----:B------:R-:W-:Y:S01]  /*0790*/  @!P3 IMAD.MOV R10, RZ, RZ, -R10 ;  /* 0x000000ffff0ab224 */ /* 0x000fe200078e0a0a */
[----:B------:R-:W-:-:S04]  /*07a0*/  @!P4 LOP3.LUT R8, RZ, R3, RZ, 0x33, !PT ;  /* 0x00000003ff08c212 */ /* 0x000fc800078e33ff */
[----:B------:R-:W-:-:S03]  /*07b0*/  IADD3 R12, PT, PT, R12, R8, RZ ;  /* 0x000000080c0c7210 */ /* 0x000fc60007ffe0ff */
[----:B------:R-:W-:-:S05]  /*07c0*/  @!P0 LOP3.LUT R10, RZ, R18, RZ, 0x33, !PT ;  /* 0x00000012ff0a8212 */ /* 0x000fca00078e33ff */
[----:B------:R-:W-:-:S04]  /*07d0*/  IMAD.IADD R10, R13, 0x1, R10 ;  /* 0x000000010d0a7824 */ /* 0x000fc800078e020a */
[----:B------:R-:W-:-:S04]  /*07e0*/  IMAD R3, R3, R10, R12 ;  /* 0x0000000a03037224 */ /* 0x000fc800078e020c */
[----:B------:R-:W-:-:S07]  /*07f0*/  IMAD R24, R24, R3, R9 ;  /* 0x0000000318187224 */ /* 0x000fce00078e0209 */
.L_x_25:
[----:B------:R-:W-:Y:S05]  /*0800*/  BSYNC.RECONVERGENT B0 ;  /* 0x0000000000007941 */ /* 0x000fea0003800200 */
.L_x_24:
[----:B------:R-:W0:Y:S01]  /*0810*/  LDC.64 R10, c[0x4][0xa8] ;  /* 0x01002a00ff0a7b82 */ /* 0x000e220000000a00 */
[----:B------:R-:W-:-:S04]  /*0820*/  IMAD R3, R23, 0xc, RZ ;  /* 0x0000000c17037824 */ /* 0x000fc800078e02ff */
[----:B-----5:R-:W-:-:S05]  /*0830*/  IMAD.WIDE R6, R3, 0x4, R6 ;  /* 0x0000000403067825 */ /* 0x020fca00078e0206 */
[----:B------:R-:W2:Y:S04]  /*0840*/  LD.E R17, desc[UR36][R6.64] ;  /* 0x0000002406117980 */ /* 0x000ea8000c101900 */
[----:B0-----:R-:W3:Y:S01]  /*0850*/  LDG.E.64 R10, desc[UR36][R10.64] ;  /* 0x000000240a0a7981 */ /* 0x001ee2000c1e1b00 */
[----:B------:R-:W-:Y:S01]  /*0860*/  BSSY.RECONVERGENT B0, `(.L_x_26) ;  /* 0x00000ad000007945 */ /* 0x000fe20003800200 */
[----:B------:R-:W-:Y:S02]  /*0870*/  MOV R13, R24 ;  /* 0x00000018000d7202 */ /* 0x000fe40000000f00 */
[----:B--2---:R-:W-:Y:S01]  /*0880*/  ISETP.NE.AND P0, PT, R17, -0x1, PT ;  /* 0xffffffff1100780c */ /* 0x004fe20003f05270 */
[----:B---3--:R-:W-:-:S12]  /*0890*/  IMAD.WIDE R8, R23, 0x4, R10 ;  /* 0x0000000417087825 */ /* 0x008fd800078e020a */
[----:B------:R-:W-:Y:S05]  /*08a0*/  @!P0 BRA `(.L_x_27) ;  /* 0x0000000800a08947 */ /* 0x000fea0003800000 */
[----:B------:R-:W-:Y:S01]  /*08b0*/  IMAD.WIDE R14, R17, 0x4, R4 ;  /* 0x00000004110e7825 */ /* 0x000fe200078e0204 */
[----:B------:R-:W2:Y:S05]  /*08c0*/  LD.E R21, desc[UR36][R6.64+0x4] ;  /* 0x0000042406157980 */ /* 0x000eaa000c101900 */
[----:B------:R-:W3:Y:S02]  /*08d0*/  LD.E R14, desc[UR36][R14.64] ;  /* 0x000000240e0e7980 */ /* 0x000ee4000c101900 */
[----:B---3--:R-:W-:-:S13]  /*08e0*/  ISETP.NE.AND P2, PT, R14, 0x1, PT ;  /* 0x000000010e00780c */ /* 0x008fda0003f45270 */
[----:B------:R-:W-:Y:S01]  /*08f0*/  @P2 IMAD.WIDE R18, R17, 0x4, R10 ;  /* 0x0000000411122825 */ /* 0x000fe200078e020a */
[----:B------:R-:W3:Y:S05]  /*0900*/  @P2 LD.E R3, desc[UR36][R8.64] ;  /* 0x0000002408032980 */ /* 0x000eea000c101900 */
[----:B------:R-:W4:Y:S01]  /*0910*/  @P2 LD.E R18, desc[UR36][R18.64] ;  /* 0x0000002412122980 */ /* 0x000f22000c101900 */
[----:B--2---:R-:W-:Y:S02]  /*0920*/  ISETP.NE.AND P3, PT, R21, -0x1, PT ;  /* 0xffffffff1500780c */ /* 0x004fe40003f65270 */
[----:B------:R-:W-:Y:S01]  /*0930*/  @P2 ISETP.NE.AND P1, PT, R17, R24, PT ;  /* 0x000000181100220c */ /* 0x000fe20003f25270 */
[----:B------:R-:W-:Y:S01]  /*0940*/  IMAD.MOV.U32 R13, RZ, RZ, R24 ;  /* 0x000000ffff0d7224 */ /* 0x000fe200078e0018 */
[----:B----4-:R-:W-:-:S02]  /*0950*/  @P2 FSETP.NE.AND P0, PT, R18, -INF , PT ;  /* 0xff8000001200280b */ /* 0x010fc40003f05000 */
[C---:B------:R-:W-:Y:S02]  /*0960*/  @P2 FSEL R12, R18.reuse, -INF , P1 ;  /* 0xff800000120c2808 */ /* 0x040fe40000800000 */
[----:B---3--:R-:W-:Y:S01]  /*0970*/  @P2 FSETP.LT.AND P0, PT, R18, R3, P0 ;  /* 0x000000031200220b */ /* 0x008fe20000701000 */
[----:B------:R-:W-:-:S03]  /*0980*/  IMAD.MOV.U32 R3, RZ, RZ, -0x800000 ;  /* 0xff800000ff037424 */ /* 0x000fc600078e00ff */
[----:B------:R-:W-:Y:S02]  /*0990*/  @P2 SEL R13, R17, R24, P0 ;  /* 0x00000018110d2207 */ /* 0x000fe40000000000 */
[----:B------:R-:W-:Y:S01]  /*09a0*/  @P2 FSEL R3, R12, -INF , P0 ;  /* 0xff8000000c032808 */ /* 0x000fe20000000000 */
[----:B------:R-:W-:Y:S06]  /*09b0*/  @!P3 BRA `(.L_x_27) ;  /* 0x00000008005cb947 */ /* 0x000fec0003800000 */
        /* <DEDUP_REMOVED lines=8> */
[----:B----4-:R-:W-:-:S04]  /*0a40*/  @P1 FSETP.GT.AND P0, PT, R18, R3, PT ;  /* 0x000000031200120b */ /* 0x010fc80003f04000 */
[----:B---3--:R-:W-:-:S04]  /*0a50*/  @P1 FSETP.LT.AND P0, PT, R18, R25, P0 ;  /* 0x000000191200120b */ /* 0x008fc80000701000 */
[----:B------:R-:W-:-:S04]  /*0a60*/  @P1 ISETP.NE.AND P0, PT, R21, R24, P0 ;  /* 0x000000181500120c */ /* 0x000fc80000705270 */
[----:B------:R-:W-:Y:S02]  /*0a70*/  @P1 SEL R13, R21, R13, P0 ;  /* 0x0000000d150d1207 */ /* 0x000fe40000000000 */
[----:B------:R-:W-:Y:S01]  /*0a80*/  @P1 FSEL R3, R18, R3, P0 ;  /* 0x0000000312031208 */ /* 0x000fe20000000000 */
        /* <DEDUP_REMOVED lines=127> */
[----:B------:R-:W-:-:S06]  /*1280*/  IMAD.WIDE R4, R21, 0x4, R4 ;  /* 0x0000000415047825 */ /* 0x000fcc00078e0204 */
[----:B------:R-:W2:Y:S02]  /*1290*/  LD.E R4, desc[UR36][R4.64] ;  /* 0x0000002404047980 */ /* 0x000ea4000c101900 */
[----:B--2---:R-:W-:-:S13]  /*12a0*/  ISETP.NE.AND P1, PT, R4, 0x1, PT ;  /* 0x000000010400780c */ /* 0x004fda0003f25270 */
[C---:B------:R-:W-:Y:S01]  /*12b0*/  @P1 IMAD.WIDE R6, R21.reuse, 0x4, R10 ;  /* 0x0000000415061825 */ /* 0x040fe200078e020a */
[----:B------:R-:W2:Y:S05]  /*12c0*/  @P1 LD.E R15, desc[UR36][R8.64] ;  /* 0x00000024080f1980 */ /* 0x000eaa000c101900 */
[----:B------:R-:W2:Y:S01]  /*12d0*/  @P1 LD.E R6, desc[UR36][R6.64] ;  /* 0x0000002406061980 */ /* 0x000ea2000c101900 */
[----:B------:R-:W-:-:S04]  /*12e0*/  @P1 ISETP.NE.AND P0, PT, R21, R24, PT ;  /* 0x000000181500120c */ /* 0x000fc80003f05270 */
[----:B------:R-:W-:Y:S02]  /*12f0*/  @P1 SEL R12, R21, R13, P0 ;  /* 0x0000000d150c1207 */ /* 0x000fe40000000000 */
[C---:B--2---:R-:W-:Y:S02]  /*1300*/  FSETP.GEU.OR P2, PT, R6.reuse, R15, !P1 ;  /* 0x0000000f0600720b */ /* 0x044fe40004f4e400 */
[----:B------:R-:W-:-:S11]  /*1310*/  @P1 FSETP.GT.AND P0, PT, R6, R3, PT ;  /* 0x000000030600120b */ /* 0x000fd60003f04000 */
[----:B------:R-:W-:-:S07]  /*1320*/  @!P2 SEL R13, R12, R13, P0 ;  /* 0x0000000d0c0da207 */ /* 0x000fce0000000000 */
.L_x_27:
[----:B------:R-:W-:Y:S05]  /*1330*/  BSYNC.RECONVERGENT B0 ;  /* 0x0000000000007941 */ /* 0x000fea0003800200 */
.L_x_26:
[----:B------:R-:W0:Y:S08]  /*1340*/  LDC.64 R6, c[0x4][RZ] ;  /* 0x01000000ff067b82 */ /* 0x000e300000000a00 */
[----:B------:R-:W1:Y:S08]  /*1350*/  LDC.64 R26, c[0x4][0x70] ;  /* 0x01001c00ff1a7b82 */ /* 0x000e700000000a00 */
[----:B------:R-:W2:Y:S01]  /*1360*/  LDC.64 R4, c[0x4][0x88] ;  /* 0x01002200ff047b82 */ /* 0x000ea20000000a00 */
[----:B------:R-:W-:Y:S01]  /*1370*/  IMAD.WIDE R14, R24, 0x4, R10 ;  /* 0x00000004180e7825 */ /* 0x000fe200078e020a */
[----:B------:R-:W3:Y:S05]  /*1380*/  LD.E R8, desc[UR36][R8.64] ;  /* 0x0000002408087980 */ /* 0x000eea000c101900 */
[----:B------:R-:W4:Y:S04]  /*1390*/  LD.E R14, desc[UR36][R14.64] ;  /* 0x000000240e0e7980 */ /* 0x000f28000c101900 */
[----:B0-----:R-:W3:Y:S04]  /*13a0*/  LDG.E.64 R6, desc[UR36][R6.64] ;  /* 0x0000002406067981 */ /* 0x001ee8000c1e1b00 */
[----:B-1----:R-:W4:Y:S04]  /*13b0*/  LDG.E R26, desc[UR36][R26.64] ;  /* 0x000000241a1a7981 */ /* 0x002f28000c1e1900 */
[----:B--2---:R-:W2:Y:S01]  /*13c0*/  LDG.E R4, desc[UR36][R4.64] ;  /* 0x0000002404047981 */ /* 0x004ea2000c1e1900 */
[----:B---3--:R-:W-:-:S05]  /*13d0*/  IMAD.WIDE R20, R23, 0x4, R6 ;  /* 0x0000000417147825 */ /* 0x008fca00078e0206 */
[----:B------:R-:W3:Y:S01]  /*13e0*/  LD.E R3, desc[UR36][R20.64] ;  /* 0x0000002414037980 */ /* 0x000ee2000c101900 */
[----:B------:R-:W-:-:S05]  /*13f0*/  IMAD.WIDE R10, R13, 0x4, R6 ;  /* 0x000000040d0a7825 */ /* 0x000fca00078e0206 */
[----:B------:R0:W5:Y:S01]  /*1400*/  LD.E R19, desc[UR36][R10.64] ;  /* 0x000000240a137980 */ /* 0x000162000c101900 */
[----:B----4-:R-:W-:-:S04]  /*1410*/  ISETP.NE.AND P0, PT, R26, RZ, PT ;  /* 0x000000ff1a00720c */ /* 0x010fc80003f05270 */
[----:B------:R-:W-:-:S04]  /*1420*/  ISETP.NE.OR P0, PT, R0, 0x3, P0 ;  /* 0x000000030000780c */ /* 0x000fc80000705670 */
[----:B------:R-:W-:Y:S01]  /*1430*/  ISETP.NE.OR P0, PT, R23, 0x75fc314, P0 ;  /* 0x075fc3141700780c */ /* 0x000fe20000705670 */
[----:B------:R-:W-:Y:S01]  /*1440*/  BSSY.RECONVERGENT B6, `(.L_x_28) ;  /* 0x0000050000067945 */ /* 0x000fe20003800200 */
[--C-:B---3--:R-:W-:Y:S01]  /*1450*/  FADD R13, R14, -R3.reuse ;  /* 0x800000030e0d7221 */ /* 0x108fe20000000000 */
[----:B------:R-:W-:-:S03]  /*1460*/  FADD R17, -R8, R3 ;  /* 0x0000000308117221 */ /* 0x000fc60000000100 */
[C---:B--2---:R-:W-:Y:S01]  /*1470*/  FADD R13, R4.reuse, -R13 ;  /* 0x8000000d040d7221 */ /* 0x044fe20000000000 */
[----:B------:R-:W-:-:S03]  /*1480*/  FADD R22, R4, R17 ;  /* 0x0000001104167221 */ /* 0x000fc60000000000 */
[----:B------:R-:W-:Y:S01]  /*1490*/  FMUL R17, R13, 0.5 ;  /* 0x3f0000000d117820 */ /* 0x000fe20000400000 */
[----:B------:R-:W-:Y:S02]  /*14a0*/  FMUL R22, R22, 0.5 ;  /* 0x3f00000016167820 */ /* 0x000fe40000400000 */
[----:B0-----:R-:W-:Y:S05]  /*14b0*/  @P0 BRA `(.L_x_29) ;  /* 0x0000000400200947 */ /* 0x001fea0003800000 */
[----:B------:R-:W-:Y:S01]  /*14c0*/  MOV R18, 0xf8 ;  /* 0x000000f800127802 */ /* 0x000fe20000000f00 */
[----:B------:R-:W0:Y:S01]  /*14d0*/  LDCU.64 UR4, c[0x4][0xd0] ;  /* 0x01001a00ff0477ac */ /* 0x000e220008000a00 */
[----:B------:R-:W-:Y:S02]  /*14e0*/  CS2R R6, SRZ ;  /* 0x0000000000067805 */ /* 0x000fe4000001ff00 */
[----:B------:R1:W2:Y:S01]  /*14f0*/  LDC.64 R8, c[0x4][R18] ;  /* 0x0100000012087b82 */ /* 0x0002a20000000a00 */
[----:B0-----:R-:W-:Y:S01]  /*1500*/  MOV R4, UR4 ;  /* 0x0000000400047c02 */ /* 0x001fe20008000f00 */
[----:B-1----:R-:W-:-:S07]  /*1510*/  IMAD.U32 R5, RZ, RZ, UR5 ;  /* 0x00000005ff057e24 */ /* 0x002fce000f8e00ff */
[----:B------:R-:W-:-:S07]  /*1520*/  LEPC R20, `(.L_x_30) ;  /* 0x000000001014794e */ /* 0x000fce0000000000 */
[----:B--2--5:R-:W-:Y:S05]  /*1530*/  CALL.ABS.NOINC R8 ;  /* 0x0000000008007343 */ /* 0x024fea0003c00000 */
.L_x_30:
[----:B------:R-:W0:Y:S01]  /*1540*/  LDC.64 R6, c[0x4][RZ] ;  /* 0x01000000ff067b82 */ /* 0x000e220000000a00 */
[----:B------:R-:W-:Y:S01]  /*1550*/  HFMA2 R14, -RZ, RZ, 0.00011247396469116210938, -3.5390625 ;  /* 0x075fc314ff0e7431 */ /* 0x000fe200000001ff */
[----:B------:R-:W1:Y:S01]  /*1560*/  LDCU.64 UR4, c[0x4][0xd8] ;  /* 0x01001b00ff0477ac */ /* 0x000e620008000a00 */
[----:B0-----:R-:W2:Y:S02]  /*1570*/  LDG.E.64 R6, desc[UR36][R6.64] ;  /* 0x0000002406067981 */ /* 0x001ea4000c1e1b00 */
[----:B--2---:R-:W-:-:S05]  /*1580*/  IADD3 R12, P0, PT, R6, 0x1d000000, RZ ;  /* 0x1d000000060c7810 */ /* 0x004fca0007f1e0ff */
[----:B------:R-:W-:-:S05]  /*1590*/  IMAD.X R13, RZ, RZ, R7, P0 ;  /* 0x000000ffff0d7224 */ /* 0x000fca00000e0607 */
[----:B------:R-:W2:Y:S01]  /*15a0*/  LD.E R0, desc[UR36][R12.64+0x7f0c50] ;  /* 0x7f0c50240c007980 */ /* 0x000ea2000c101900 */
[----:B------:R0:W3:Y:S01]  /*15b0*/  LDC.64 R8, c[0x4][R18] ;  /* 0x0100000012087b82 */ /* 0x0000e20000000a00 */
[----:B-1----:R-:W-:Y:S01]  /*15c0*/  IMAD.U32 R4, RZ, RZ, UR4 ;  /* 0x00000004ff047e24 */ /* 0x002fe2000f8e00ff */
[----:B------:R-:W-:Y:S01]  /*15d0*/  MOV R6, R2 ;  /* 0x0000000200067202 */ /* 0x000fe20000000f00 */
[----:B------:R0:W-:Y:S01]  /*15e0*/  STL [R1], R14 ;  /* 0x0000000e01007387 */ /* 0x0001e20000100800 */
[----:B------:R-:W-:Y:S02]  /*15f0*/  IMAD.U32 R5, RZ, RZ, UR5 ;  /* 0x00000005ff057e24 */ /* 0x000fe4000f8e00ff */
[----:B------:R-:W-:Y:S01]  /*1600*/  IMAD.MOV.U32 R7, RZ, RZ, R16 ;  /* 0x000000ffff077224 */ /* 0x000fe200078e0010 */
[----:B--2---:R-:W1:Y:S02]  /*1610*/  F2F.F64.F32 R10, R0 ;  /* 0x00000000000a7310 */ /* 0x004e640000201800 */
[----:B-1-3--:R0:W-:Y:S04]  /*1620*/  STL.64 [R1+0x8], R10 ;  /* 0x0000080a01007387 */ /* 0x00a1e80000100a00 */
[----:B------:R-:W-:-:S07]  /*1630*/  LEPC R20, `(.L_x_31) ;  /* 0x000000001014794e */ /* 0x000fce0000000000 */
[----:B0-----:R-:W-:Y:S05]  /*1640*/  CALL.ABS.NOINC R8 ;  /* 0x0000000008007343 */ /* 0x001fea0003c00000 */
.L_x_31:
[----:B------:R-:W0:Y:S01]  /*1650*/  LDC.64 R14, c[0x4][RZ] ;  /* 0x01000000ff0e7b82 */ /* 0x000e220000000a00 */
[----:B------:R-:W1:Y:S01]  /*1660*/  LDCU.64 UR4, c[0x4][0xe0] ;  /* 0x01001c00ff0477ac */ /* 0x000e620008000a00 */
[----:B0-----:R-:W2:Y:S02]  /*1670*/  LDG.E.64 R10, desc[UR36][R14.64] ;  /* 0x000000240e0a7981 */ /* 0x001ea4000c1e1b00 */
[----:B--2---:R-:W-:-:S06]  /*1680*/  IMAD.WIDE R10, R24, 0x4, R10 ;  /* 0x00000004180a7825 */ /* 0x004fcc00078e020a */
[----:B------:R-:W2:Y:S01]  /*1690*/  LD.E R10, desc[UR36][R10.64] ;  /* 0x000000240a0a7980 */ /* 0x000ea2000c101900 */
[----:B------:R0:W3:Y:S01]  /*16a0*/  LDC.64 R8, c[0x4][R18] ;  /* 0x0100000012087b82 */ /* 0x0000e20000000a00 */
[----:B-1----:R-:W-:Y:S01]  /*16b0*/  IMAD.U32 R4, RZ, RZ, UR4 ;  /* 0x00000004ff047e24 */ /* 0x002fe2000f8e00ff */
[----:B------:R-:W-:Y:S01]  /*16c0*/  MOV R5, UR5 ;  /* 0x0000000500057c02 */ /* 0x000fe20008000f00 */
[----:B------:R0:W-:Y:S01]  /*16d0*/  STL [R1], R24 ;  /* 0x0000001801007387 */ /* 0x0001e20000100800 */
[----:B------:R-:W-:Y:S02]  /*16e0*/  IMAD.MOV.U32 R6, RZ, RZ, R2 ;  /* 0x000000ffff067224 */ /* 0x000fe400078e0002 */
[----:B------:R-:W-:Y:S01]  /*16f0*/  IMAD.MOV.U32 R7, RZ, RZ, R16 ;  /* 0x000000ffff077224 */ /* 0x000fe200078e0010 */
[----:B--2---:R-:W1:Y:S02]  /*1700*/  F2F.F64.F32 R12, R10 ;  /* 0x0000000a000c7310 */ /* 0x004e640000201800 */
[----:B-1-3--:R0:W-:Y:S04]  /*1710*/  STL.64 [R1+0x8], R12 ;  /* 0x0000080c01007387 */ /* 0x00a1e80000100a00 */
[----:B------:R-:W-:-:S07]  /*1720*/  LEPC R20, `(.L_x_32) ;  /* 0x000000001014794e */ /* 0x000fce0000000000 */
[----:B0-----:R-:W-:Y:S05]  /*1730*/  CALL.ABS.NOINC R8 ;  /* 0x0000000008007343 */ /* 0x001fea0003c00000 */
.L_x_32:
[----:B------:R-:W-:Y:S01]  /*1740*/  F2F.F64.F32 R8, R17 ;  /* 0x0000001100087310 */ /* 0x000fe20000201800 */
[----:B------:R0:W1:Y:S01]  /*1750*/  LDC.64 R12, c[0x4][R18] ;  /* 0x01000000120c7b82 */ /* 0x0000620000000a00 */
[----:B------:R-:W2:Y:S01]  /*1760*/  LDCU.64 UR4, c[0x4][0xe8] ;  /* 0x01001d00ff0477ac */ /* 0x000ea20008000a00 */
[----:B------:R-:W-:Y:S01]  /*1770*/  IMAD.MOV.U32 R6, RZ, RZ, R2 ;  /* 0x000000ffff067224 */ /* 0x000fe200078e0002 */
[----:B------:R-:W-:-:S04]  /*1780*/  MOV R7, R16 ;  /* 0x0000001000077202 */ /* 0x000fc80000000f00 */
[----:B------:R-:W3:Y:S01]  /*1790*/  F2F.F64.F32 R10, R22 ;  /* 0x00000016000a7310 */ /* 0x000ee20000201800 */
[----:B--2---:R-:W-:Y:S01]  /*17a0*/  MOV R4, UR4 ;  /* 0x0000000400047c02 */ /* 0x004fe20008000f00 */
[----:B------:R-:W-:Y:S01]  /*17b0*/  IMAD.U32 R5, RZ, RZ, UR5 ;  /* 0x00000005ff057e24 */ /* 0x000fe2000f8e00ff */
[----:B---3--:R0:W-:Y:S06]  /*17c0*/  STL.128 [R1], R8 ;  /* 0x0000000801007387 */ /* 0x0081ec0000100c00 */
[----:B------:R-:W-:-:S07]  /*17d0*/  LEPC R20, `(.L_x_33) ;  /* 0x000000001014794e */ /* 0x000fce0000000000 */
[----:B01----:R-:W-:Y:S05]  /*17e0*/  CALL.ABS.NOINC R12 ;  /* 0x000000000c007343 */ /* 0x003fea0003c00000 */
.L_x_33:
[----:B------:R-:W0:Y:S01]  /*17f0*/  LDC.64 R6, c[0x4][RZ] ;  /* 0x01000000ff067b82 */ /* 0x000e220000000a00 */
[----:B------:R-:W1:Y:S01]  /*1800*/  LDCU.64 UR4, c[0x4][0xe8] ;  /* 0x01001d00ff0477ac */ /* 0x000e620008000a00 */
[----:B0-----:R-:W2:Y:S02]  /*1810*/  LDG.E.64 R6, desc[UR36][R6.64] ;  /* 0x0000002406067981 */ /* 0x001ea4000c1e1b00 */
[----:B--2---:R-:W-:-:S05]  /*1820*/  IADD3 R14, P0, PT, R6, 0x1d000000, RZ ;  /* 0x1d000000060e7810 */ /* 0x004fca0007f1e0ff */
[----:B------:R-:W-:-:S05]  /*1830*/  IMAD.X R15, RZ, RZ, R7, P0 ;  /* 0x000000ffff0f7224 */ /* 0x000fca00000e0607 */
[----:B------:R-:W2:Y:S01]  /*1840*/  LD.E R3, desc[UR36][R14.64+0x7f0c50] ;  /* 0x7f0c50240e037980 */ /* 0x000ea2000c101900 */
[----:B------:R0:W3:Y:S01]  /*1850*/  LDC.64 R12, c[0x4][R18] ;  /* 0x01000000120c7b82 */ /* 0x0000e20000000a00 */
[----:B-1----:R-:W-:Y:S01]  /*1860*/  IMAD.U32 R4, RZ, RZ, UR4 ;  /* 0x00000004ff047e24 */ /* 0x002fe2000f8e00ff */
[----:B------:R-:W-:Y:S01]  /*1870*/  MOV R5, UR5 ;  /* 0x0000000500057c02 */ /* 0x000fe20008000f00 */
[----:B------:R-:W-:Y:S02]  /*1880*/  IMAD.MOV.U32 R6, RZ, RZ, R2 ;  /* 0x000000ffff067224 */ /* 0x000fe400078e0002 */
[----:B------:R-:W-:Y:S02]  /*1890*/  IMAD.MOV.U32 R7, RZ, RZ, R16 ;  /* 0x000000ffff077224 */ /* 0x000fe400078e0010 */
[----:B--2---:R-:W-:Y:S01]  /*18a0*/  FADD R10, -R22, R3 ;  /* 0x00000003160a7221 */ /* 0x004fe20000000100 */
[----:B------:R-:W-:Y:S08]  /*18b0*/  F2F.F64.F32 R8, R3 ;  /* 0x0000000300087310 */ /* 0x000ff00000201800 */
[----:B------:R-:W1:Y:S02]  /*18c0*/  F2F.F64.F32 R10, R10 ;  /* 0x0000000a000a7310 */ /* 0x000e640000201800 */
[----:B-1-3--:R0:W-:Y:S02]  /*18d0*/  STL.128 [R1], R8 ;  /* 0x0000000801007387 */ /* 0x00a1e40000100c00 */
[----:B------:R-:W-:-:S07]  /*18e0*/  LEPC R20, `(.L_x_34) ;  /* 0x000000001014794e */ /* 0x000fce0000000000 */
[----:B0-----:R-:W-:Y:S05]  /*18f0*/  CALL.ABS.NOINC R12 ;  /* 0x000000000c007343 */ /* 0x001fea0003c00000 */
.L_x_34:
[----:B------:R-:W0:Y:S02]  /*1900*/  LDC.64 R6, c[0x4][RZ] ;  /* 0x01000000ff067b82 */ /* 0x000e240000000a00 */
[----:B0-----:R-:W2:Y:S02]  /*1910*/  LDG.E.64 R6, desc[UR36][R6.64] ;  /* 0x0000002406067981 */ /* 0x001ea4000c1e1b00 */
[----:B--2---:R-:W-:-:S05]  /*1920*/  IMAD.WIDE R4, R23, 0x4, R6 ;  /* 0x0000000417047825 */ /* 0x004fca00078e0206 */
[----:B------:R0:W5:Y:S02]  /*1930*/  LD.E R3, desc[UR36][R4.64] ;  /* 0x0000002404037980 */ /* 0x000164000c101900 */
.L_x_29:
[----:B------:R-:W-:Y:S05]  /*1940*/  BSYNC.RECONVERGENT B6 ;  /* 0x0000000000067941 */ /* 0x000fea0003800200 */
.L_x_28:
[----:B------:R-:W-:-:S05]  /*1950*/  IMAD.WIDE R8, R24, 0x4, R6 ;  /* 0x0000000418087825 */ /* 0x000fca00078e0206 */
[----:B------:R-:W2:Y:S01]  /*1960*/  LD.E R0, desc[UR36][R8.64] ;  /* 0x0000002408007980 */ /* 0x000ea2000c101900 */
[----:B------:R-:W-:-:S04]  /*1970*/  ISETP.GE.AND P0, PT, R23, R24, PT ;  /* 0x000000181700720c */ /* 0x000fc80003f06270 */
[CC--:B--2--5:R-:W-:Y:S02]  /*1980*/  FSETP.NEU.OR P0, PT, R3.reuse, R0.reuse, P0 ;  /* 0x000000000300720b */ /* 0x0e4fe4000070d400 */
[----:B------:R-:W-:-:S13]  /*1990*/  FSETP.GEU.AND P1, PT, R3, R0, PT ;  /* 0x000000000300720b */ /* 0x000fda0003f2e000 */
[----:B------:R-:W-:Y:S05]  /*19a0*/  @P0 BRA P1, `(.L_x_35) ;  /* 0x0000000000240947 */ /* 0x000fea0000800000 */
[----:B------:R-:W1:Y:S02]  /*19b0*/  LDC.64 R8, c[0x4][0x90] ;  /* 0x01002400ff087b82 */ /* 0x000e640000000a00 */
[----:B-1----:R-:W2:Y:S06]  /*19c0*/  LDG.E.64 R2, desc[UR36][R8.64] ;  /* 0x0000002408027981 */ /* 0x002eac000c1e1b00 */
[----:B0-----:R-:W0:Y:S02]  /*19d0*/  LDC.64 R4, c[0x4][0xb0] ;  /* 0x01002c00ff047b82 */ /* 0x001e240000000a00 */
[----:B0-----:R-:W3:Y:S01]  /*19e0*/  LDG.E.64 R4, desc[UR36][R4.64] ;  /* 0x0000002404047981 */ /* 0x001ee2000c1e1b00 */
[----:B--2---:R-:W-:-:S06]  /*19f0*/  IMAD.WIDE R2, R23, 0x4, R2 ;  /* 0x0000000417027825 */ /* 0x004fcc00078e0202 */
[----:B------:R-:W2:Y:S01]  /*1a00*/  LD.E R3, desc[UR36][R2.64] ;  /* 0x0000002402037980 */ /* 0x000ea2000c101900 */
[----:B---3--:R-:W-:-:S05]  /*1a10*/  IMAD.WIDE R6, R23, 0x4, R4 ;  /* 0x0000000417067825 */ /* 0x008fca00078e0204 */
[----:B--2---:R-:W-:Y:S01]  /*1a20*/  ST.E desc[UR36][R6.64], R3 ;  /* 0x0000000306007985 */ /* 0x004fe2000c101924 */
[----:B------:R-:W-:Y:S05]  /*1a30*/  EXIT ;  /* 0x000000000000794d */ /* 0x000fea0003800000 */
.L_x_35:
[----:B------:R-:W1:Y:S01]  /*1a40*/  F2F.F64.F32 R10, R22 ;  /* 0x00000016000a7310 */ /* 0x000e620000201800 */
[----:B0-----:R-:W-:Y:S02]  /*1a50*/  HFMA2 R4, -RZ, RZ, -0.00919342041015625, -5684 ;  /* 0xa0b5ed8dff047431 */ /* 0x001fe400000001ff */
[----:B------:R-:W-:Y:S02]  /*1a60*/  IMAD.MOV.U32 R5, RZ, RZ, 0x3eb0c6f7 ;  /* 0x3eb0c6f7ff057424 */ /* 0x000fe400078e00ff */
[----:B------:R-:W-:-:S04]  /*1a70*/  IMAD.WIDE R6, R23, 0x4, R6 ;  /* 0x0000000417067825 */ /* 0x000fc800078e0206 */
[----:B-1----:R-:W-:-:S14]  /*1a80*/  DSETP.GE.AND P0, PT, R10, R4, PT ;  /* 0x000000040a00722a */ /* 0x002fdc0003f06000 */
[----:B------:R-:W-:Y:S05]  /*1a90*/  @!P0 BRA `(.L_x_36) ;  /* 0x0000000800648947 */ /* 0x000fea0003800000 */
[----:B------:R-:W-:Y:S01]  /*1aa0*/  FSETP.NEU.AND P0, PT, R3, R0, PT ;  /* 0x000000000300720b */ /* 0x000fe20003f0d000 */
[----:B------:R-:W-:-:S12]  /*1ab0*/  BSSY.RECONVERGENT B0, `(.L_x_37) ;  /* 0x000004a000007945 */ /* 0x000fd80003800200 */
[----:B------:R-:W-:Y:S05]  /*1ac0*/  @P0 BRA `(.L_x_38) ;  /* 0x00000000006c0947 */ /* 0x000fea0003800000 */
[----:B------:R-:W0:Y:S02]  /*1ad0*/  LDC.64 R12, c[0x4][0xa8] ;  /* 0x01002a00ff0c7b82 */ /* 0x000e240000000a00 */
[----:B0-----:R-:W2:Y:S06]  /*1ae0*/  LDG.E.64 R4, desc[UR36][R12.64] ;  /* 0x000000240c047981 */ /* 0x001eac000c1e1b00 */
[----:B------:R-:W0:Y:S02]  /*1af0*/  LDC.64 R14, c[0x4][0x88] ;  /* 0x01002200ff0e7b82 */ /* 0x000e240000000a00 */
[----:B0-----:R-:W3:Y:S01]  /*1b00*/  LDG.E R15, desc[UR36][R14.64] ;  /* 0x000000240e0f7981 */ /* 0x001ee2000c1e1900 */
[----:B--2---:R-:W-:-:S06]  /*1b10*/  IMAD.WIDE R8, R23, 0x4, R4 ;  /* 0x0000000417087825 */ /* 0x004fcc00078e0204 */
[----:B------:R-:W2:Y:S01]  /*1b20*/  LD.E R8, desc[UR36][R8.64] ;  /* 0x0000002408087980 */ /* 0x000ea2000c101900 */
[----:B------:R-:W-:Y:S02]  /*1b30*/  HFMA2 R5, -RZ, RZ, 1.6875, -6.96484375 ;  /* 0x3ec0c6f7ff057431 */ /* 0x000fe400000001ff */
[----:B------:R-:W-:-:S06]  /*1b40*/  IMAD.MOV.U32 R4, RZ, RZ, -0x5f4a1273 ;  /* 0xa0b5ed8dff047424 */ /* 0x000fcc00078e00ff */
[----:B------:R-:W-:Y:S01]  /*1b50*/  DSETP.GE.AND P0, PT, R10, R4, PT ;  /* 0x000000040a00722a */ /* 0x000fe20003f06000 */
[----:B------:R-:W-:Y:S01]  /*1b60*/  BSSY.RECONVERGENT B1, `(.L_x_39) ;  /* 0x000000b000017945 */ /* 0x000fe20003800200 */
[----:B--2---:R-:W-:-:S04]  /*1b70*/  FADD R19, R8, -R3 ;  /* 0x8000000308137221 */ /* 0x004fc80000000000 */
[----:B------:R-:W-:-:S05]  /*1b80*/  FADD R0, R22, R19 ;  /* 0x0000001316007221 */ /* 0x000fca0000000000 */
[----:B---3--:R-:W-:-:S13]  /*1b90*/  FSETP.LEU.OR P0, PT, |R0|, R15, !P0 ;  /* 0x0000000f0000720b */ /* 0x008fda000470b600 */
[----:B------:R-:W-:Y:S05]  /*1ba0*/  @P0 BRA `(.L_x_40) ;  /* 0x0000000000180947 */ /* 0x000fea0003800000 */
.L_x_41:
[----:B------:R-:W-:-:S04]  /*1bb0*/  FMUL R22, R22, 0.5 ;  /* 0x3f00000016167820 */ /* 0x000fc80000400000 */
[----:B------:R-:W0:Y:S01]  /*1bc0*/  F2F.F64.F32 R8, R22 ;  /* 0x0000001600087310 */ /* 0x000e220000201800 */
[----:B------:R-:W-:-:S05]  /*1bd0*/  FADD R0, R19, R22 ;  /* 0x0000001613007221 */ /* 0x000fca0000000000 */
[----:B------:R-:W-:Y:S01]  /*1be0*/  FSETP.GT.AND P1, PT, |R0|, R15, PT ;  /* 0x0000000f0000720b */ /* 0x000fe20003f24200 */
[----:B0-----:R-:W-:-:S14]  /*1bf0*/  DSETP.GE.AND P0, PT, R8, R4, PT ;  /* 0x000000040800722a */ /* 0x001fdc0003f06000 */
[----:B------:R-:W-:Y:S05]  /*1c00*/  @P0 BRA P1, `(.L_x_41) ;  /* 0xfffffffc00e80947 */ /* 0x000fea000083ffff */
.L_x_40:
[----:B------:R-:W-:Y:S05]  /*1c10*/  BSYNC.RECONVERGENT B1 ;  /* 0x0000000000017941 */ /* 0x000fea0003800200 */
.L_x_39:
[----:B------:R-:W-:-:S05]  /*1c20*/  FADD R0, R22, R19 ;  /* 0x0000001316007221 */ /* 0x000fca0000000000 */
[----:B------:R-:W-:-:S13]  /*1c30*/  FSETP.GTU.AND P0, PT, |R0|, R15, PT ;  /* 0x0000000f0000720b */ /* 0x000fda0003f0c200 */
[----:B------:R-:W-:Y:S05]  /*1c40*/  @P0 BRA `(.L_x_42) ;  /* 0x0000000000c00947 */ /* 0x000fea0003800000 */
[----:B------:R-:W-:-:S05]  /*1c50*/  FADD R3, -R22, R3 ;  /* 0x0000000316037221 */ /* 0x000fca0000000100 */
[----:B------:R0:W-:Y:S01]  /*1c60*/  ST.E desc[UR36][R6.64], R3 ;  /* 0x0000000306007985 */ /* 0x0001e2000c101924 */
[----:B------:R-:W-:Y:S05]  /*1c70*/  BRA `(.L_x_42) ;  /* 0x0000000000b47947 */ /* 0x000fea0003800000 */
.L_x_38:
[----:B------:R-:W-:-:S13]  /*1c80*/  FSETP.GE.AND P0, PT, R3, R0, PT ;  /* 0x000000000300720b */ /* 0x000fda0003f06000 */
[----:B------:R-:W-:Y:S05]  /*1c90*/  @!P0 BRA `(.L_x_42) ;  /* 0x0000000000ac8947 */ /* 0x000fea0003800000 */
[----:B------:R-:W0:Y:S02]  /*1ca0*/  LDC.64 R20, c[0x4][0xa8] ;  /* 0x01002a00ff147b82 */ /* 0x000e240000000a00 */
[----:B0-----:R-:W2:Y:S06]  /*1cb0*/  LDG.E.64 R8, desc[UR36][R20.64] ;  /* 0x0000002414087981 */ /* 0x001eac000c1e1b00 */
[----:B------:R-:W0:Y:S02]  /*1cc0*/  LDC.64 R12, c[0x4][0x88] ;  /* 0x01002200ff0c7b82 */ /* 0x000e240000000a00 */
[----:B0-----:R-:W3:Y:S01]  /*1cd0*/  LDG.E R12, desc[UR36][R12.64] ;  /* 0x000000240c0c7981 */ /* 0x001ee2000c1e1900 */
[----:B--2---:R-:W-:-:S06]  /*1ce0*/  IMAD.WIDE R14, R23, 0x4, R8 ;  /* 0x00000004170e7825 */ /* 0x004fcc00078e0208 */
[----:B------:R-:W2:Y:S01]  /*1cf0*/  LD.E R14, desc[UR36][R14.64] ;  /* 0x000000240e0e7980 */ /* 0x000ea2000c101900 */
[----:B------:R-:W-:Y:S02]  /*1d00*/  IMAD.MOV.U32 R8, RZ, RZ, -0x5f4a1273 ;  /* 0xa0b5ed8dff087424 */ /* 0x000fe400078e00ff */
[----:B------:R-:W-:-:S06]  /*1d10*/  IMAD.MOV.U32 R9, RZ, RZ, 0x3ec0c6f7 ;  /* 0x3ec0c6f7ff097424 */ /* 0x000fcc00078e00ff */
[----:B------:R-:W-:Y:S01]  /*1d20*/  DSETP.GE.AND P0, PT, R10, R8, PT ;  /* 0x000000080a00722a */ /* 0x000fe20003f06000 */
[----:B------:R-:W-:Y:S01]  /*1d30*/  BSSY.RECONVERGENT B1, `(.L_x_43) ;  /* 0x000000b000017945 */ /* 0x000fe20003800200 */
[----:B--2---:R-:W-:-:S04]  /*1d40*/  FADD R25, R14, -R3 ;  /* 0x800000030e197221 */ /* 0x004fc80000000000 */
[----:B------:R-:W-:-:S05]  /*1d50*/  FADD R11, R22, R25 ;  /* 0x00000019160b7221 */ /* 0x000fca0000000000 */
[----:B---3--:R-:W-:-:S13]  /*1d60*/  FSETP.LEU.OR P0, PT, |R11|, R12, !P0 ;  /* 0x0000000c0b00720b */ /* 0x008fda000470b600 */
[----:B------:R-:W-:Y:S05]  /*1d70*/  @P0 BRA `(.L_x_44) ;  /* 0x0000000000180947 */ /* 0x000fea0003800000 */
.L_x_45:
[----:B------:R-:W-:-:S04]  /*1d80*/  FMUL R22, R22, 0.5 ;  /* 0x3f00000016167820 */ /* 0x000fc80000400000 */
[----:B------:R-:W0:Y:S01]  /*1d90*/  F2F.F64.F32 R10, R22 ;  /* 0x00000016000a7310 */ /* 0x000e220000201800 */
[----:B------:R-:W-:-:S05]  /*1da0*/  FADD R13, R22, R25 ;  /* 0x00000019160d7221 */ /* 0x000fca0000000000 */
[----:B------:R-:W-:Y:S01]  /*1db0*/  FSETP.GT.AND P1, PT, |R13|, R12, PT ;  /* 0x0000000c0d00720b */ /* 0x000fe20003f24200 */
[----:B0-----:R-:W-:-:S14]  /*1dc0*/  DSETP.GE.AND P0, PT, R10, R8, PT ;  /* 0x000000080a00722a */ /* 0x001fdc0003f06000 */
[----:B------:R-:W-:Y:S05]  /*1dd0*/  @P0 BRA P1, `(.L_x_45) ;  /* 0xfffffffc00e80947 */ /* 0x000fea000083ffff */
.L_x_44:
[----:B------:R-:W-:Y:S05]  /*1de0*/  BSYNC.RECONVERGENT B1 ;  /* 0x0000000000017941 */ /* 0x000fea0003800200 */
.L_x_43:
[----:B------:R-:W-:Y:S01]  /*1df0*/  FADD R18, -R22, R3 ;  /* 0x0000000316127221 */ /* 0x000fe20000000100 */
[----:B------:R-:W0:Y:S01]  /*1e00*/  F2F.F64.F32 R10, R22 ;  /* 0x00000016000a7310 */ /* 0x000e220000201800 */
[----:B------:R-:W-:Y:S01]  /*1e10*/  FSETP.GTU.AND P0, PT, R19, R0, PT ;  /* 0x000000001300720b */ /* 0x000fe20003f0c000 */
[----:B------:R-:W-:Y:S02]  /*1e20*/  BSSY.RECONVERGENT B1, `(.L_x_46) ;  /* 0x000000c000017945 */ /* 0x000fe40003800200 */
[-C--:B------:R-:W-:Y:S02]  /*1e30*/  FSETP.GEU.AND P1, PT, R18, R19.reuse, PT ;  /* 0x000000131200720b */ /* 0x080fe40003f2e000 */
[----:B------:R-:W-:-:S11]  /*1e40*/  FSETP.LTU.OR P0, PT, R3, R19, P0 ;  /* 0x000000130300720b */ /* 0x000fd60000709400 */
[----:B0-----:R-:W-:-:S06]  /*1e50*/  DSETP.LTU.OR P1, PT, R10, R8, P1 ;  /* 0x000000080a00722a */ /* 0x001fcc0000f29400 */
[----:B------:R-:W-:-:S13]  /*1e60*/  PLOP3.LUT P0, PT, P0, P1, PT, 0xf8, 0x8f ;  /* 0x00000000008f781c */ /* 0x000fda0000703f70 */
[----:B------:R-:W-:Y:S05]  /*1e70*/  @P0 BRA `(.L_x_47) ;  /* 0x0000000000180947 */ /* 0x000fea0003800000 */
.L_x_48:
[----:B------:R-:W-:-:S04]  /*1e80*/  FMUL R22, R22, 0.5 ;  /* 0x3f00000016167820 */ /* 0x000fc80000400000 */
[----:B------:R-:W0:Y:S01]  /*1e90*/  F2F.F64.F32 R10, R22 ;  /* 0x00000016000a7310 */ /* 0x000e220000201800 */
[----:B------:R-:W-:-:S05]  /*1ea0*/  FADD R0, -R22, R3 ;  /* 0x0000000316007221 */ /* 0x000fca0000000100 */
[----:B------:R-:W-:Y:S01]  /*1eb0*/  FSETP.GEU.AND P0, PT, R0, R19, PT ;  /* 0x000000130000720b */ /* 0x000fe20003f0e000 */
[----:B0-----:R-:W-:-:S14]  /*1ec0*/  DSETP.GE.AND P1, PT, R10, R8, PT ;  /* 0x000000080a00722a */ /* 0x001fdc0003f26000 */
[----:B------:R-:W-:Y:S05]  /*1ed0*/  @!P0 BRA P1, `(.L_x_48) ;  /* 0xfffffffc00e88947 */ /* 0x000fea000083ffff */
.L_x_47:
[----:B------:R-:W-:Y:S05]  /*1ee0*/  BSYNC.RECONVERGENT B1 ;  /* 0x0000000000017941 */ /* 0x000fea0003800200 */
.L_x_46:
[----:B------:R-:W0:Y:S01]  /*1ef0*/  F2F.F64.F32 R8, R22 ;  /* 0x0000001600087310 */ /* 0x000e220000201800 */
[----:B------:R-:W-:-:S04]  /*1f00*/  FADD R11, -R22, R3 ;  /* 0x00000003160b7221 */ /* 0x000fc80000000100 */
[----:B------:R-:W-:Y:S01]  /*1f10*/  FADD R3, R14, -R11 ;  /* 0x8000000b0e037221 */ /* 0x000fe20000000000 */
[----:B0-----:R-:W-:-:S06]  /*1f20*/  DSETP.GE.AND P0, PT, R8, R4, PT ;  /* 0x000000040800722a */ /* 0x001fcc0003f06000 */
[----:B------:R-:W-:-:S13]  /*1f30*/  FSETP.GTU.OR P0, PT, |R3|, R12, !P0 ;  /* 0x0000000c0300720b */ /* 0x000fda000470c600 */
[----:B------:R1:W-:Y:S02]  /*1f40*/  @!P0 ST.E desc[UR36][R6.64], R11 ;  /* 0x0000000b06008985 */ /* 0x0003e4000c101924 */
.L_x_42:
[----:B------:R-:W-:Y:S05]  /*1f50*/  BSYNC.RECONVERGENT B0 ;  /* 0x0000000000007941 */ /* 0x000fea0003800200 */
.L_x_37:
[----:B01----:R-:W0:Y:S08]  /*1f60*/  LDC.64 R6, c[0x4][0x70] ;  /* 0x01001c00ff067b82 */ /* 0x003e300000000a00 */
[----:B------:R-:W1:Y:S01]  /*1f70*/  LDC.64 R4, c[0x4][0x68] ;  /* 0x01001a00ff047b82 */ /* 0x000e620000000a00 */
[----:B0-----:R-:W2:Y:S04]  /*1f80*/  LDG.E R6, desc[UR36][R6.64] ;  /* 0x0000002406067981 */ /* 0x001ea8000c1e1900 */
[----:B-1----:R-:W3:Y:S01]  /*1f90*/  LDG.E R4, desc[UR36][R4.64] ;  /* 0x0000002404047981 */ /* 0x002ee2000c1e1900 */
[----:B--2---:R-:W-:-:S04]  /*1fa0*/  ISETP.NE.AND P0, PT, R6, RZ, PT ;  /* 0x000000ff0600720c */ /* 0x004fc80003f05270 */
[----:B---3--:R-:W-:-:S04]  /*1fb0*/  ISETP.NE.OR P0, PT, R4, 0x3, P0 ;  /* 0x000000030400780c */ /* 0x008fc80000705670 */
[----:B------:R-:W-:-:S13]  /*1fc0*/  ISETP.NE.OR P0, PT, R23, 0x75fc314, P0 ;  /* 0x075fc3141700780c */ /* 0x000fda0000705670 */
[----:B------:R-:W-:Y:S05]  /*1fd0*/  @P0 EXIT ;  /* 0x000000000000094d */ /* 0x000fea0003800000 */
[----:B------:R-:W-:Y:S01]  /*1fe0*/  MOV R18, 0xf8 ;  /* 0x000000f800127802 */ /* 0x000fe20000000f00 */
[----:B------:R-:W0:Y:S01]  /*1ff0*/  LDCU.64 UR4, c[0x4][0xf0] ;  /* 0x01001e00ff0477ac */ /* 0x000e220008000a00 */
[----:B------:R-:W-:Y:S02]  /*2000*/  CS2R R6, SRZ ;  /* 0x0000000000067805 */ /* 0x000fe4000001ff00 */
[----:B------:R1:W2:Y:S01]  /*2010*/  LDC.64 R8, c[0x4][R18] ;  /* 0x0100000012087b82 */ /* 0x0002a20000000a00 */
[----:B0-----:R-:W-:Y:S01]  /*2020*/  MOV R4, UR4 ;  /* 0x0000000400047c02 */ /* 0x001fe20008000f00 */
[----:B-1----:R-:W-:-:S07]  /*2030*/  IMAD.U32 R5, RZ, RZ, UR5 ;  /* 0x00000005ff057e24 */ /* 0x002fce000f8e00ff */
[----:B------:R-:W-:-:S07]  /*2040*/  LEPC R20, `(.L_x_49) ;  /* 0x000000001014794e */ /* 0x000fce0000000000 */
[----:B--2---:R-:W-:Y:S05]  /*2050*/  CALL.ABS.NOINC R8 ;  /* 0x0000000008007343 */ /* 0x004fea0003c00000 */
.L_x_49:
        /* <DEDUP_REMOVED lines=17> */
.L_x_50:
        /* <DEDUP_REMOVED lines=15> */
.L_x_51:
        /* <DEDUP_REMOVED lines=11> */
.L_x_52:
[----:B------:R-:W0:Y:S01]  /*2310*/  LDC.64 R6, c[0x4][RZ] ;  /* 0x01000000ff067b82 */ /* 0x000e220000000a00 */
[----:B------:R-:W1:Y:S01]  /*2320*/  LDCU.64 UR4, c[0x4][0xe8] ;  /* 0x01001d00ff0477ac */ /* 0x000e620008000a00 */
[----:B0-----:R-:W2:Y:S02]  /*2330*/  LDG.E.64 R6, desc[UR36][R6.64] ;  /* 0x0000002406067981 */ /* 0x001ea4000c1e1b00 */
[----:B--2---:R-:W-:-:S05]  /*2340*/  IADD3 R12, P0, PT, R6, 0x1d000000, RZ ;  /* 0x1d000000060c7810 */ /* 0x004fca0007f1e0ff */
[----:B------:R-:W-:-:S05]  /*2350*/  IMAD.X R13, RZ, RZ, R7, P0 ;  /* 0x000000ffff0d7224 */ /* 0x000fca00000e0607 */
[----:B------:R-:W2:Y:S01]  /*2360*/  LD.E R3, desc[UR36][R12.64+0x7f0c50] ;  /* 0x7f0c50240c037980 */ /* 0x000ea2000c101900 */
[----:B------:R-:W0:Y:S01]  /*2370*/  LDC.64 R18, c[0x4][R18] ;  /* 0x0100000012127b82 */ /* 0x000e220000000a00 */
[----:B-1----:R-:W-:Y:S01]  /*2380*/  IMAD.U32 R4, RZ, RZ, UR4 ;  /* 0x00000004ff047e24 */ /* 0x002fe2000f8e00ff */
[----:B------:R-:W-:Y:S01]  /*2390*/  MOV R5, UR5 ;  /* 0x0000000500057c02 */ /* 0x000fe20008000f00 */
[----:B------:R-:W-:Y:S02]  /*23a0*/  IMAD.MOV.U32 R6, RZ, RZ, R2 ;  /* 0x000000ffff067224 */ /* 0x000fe400078e0002 */
[----:B------:R-:W-:Y:S02]  /*23b0*/  IMAD.MOV.U32 R7, RZ, RZ, R16 ;  /* 0x000000ffff077224 */ /* 0x000fe400078e0010 */
[----:B--2---:R-:W-:Y:S01]  /*23c0*/  FADD R10, R3, -R22 ;  /* 0x80000016030a7221 */ /* 0x004fe20000000000 */
[----:B------:R-:W-:Y:S08]  /*23d0*/  F2F.F64.F32 R8, R3 ;  /* 0x0000000300087310 */ /* 0x000ff00000201800 */
[----:B------:R-:W1:Y:S02]  /*23e0*/  F2F.F64.F32 R10, R10 ;  /* 0x0000000a000a7310 */ /* 0x000e640000201800 */
[----:B01----:R1:W-:Y:S02]  /*23f0*/  STL.128 [R1], R8 ;  /* 0x0000000801007387 */ /* 0x0033e40000100c00 */
[----:B------:R-:W-:-:S07]  /*2400*/  LEPC R20, `(.L_x_53) ;  /* 0x000000001014794e */ /* 0x000fce0000000000 */
[----:B-1----:R-:W-:Y:S05]  /*2410*/  CALL.ABS.NOINC R18 ;  /* 0x0000000012007343 */ /* 0x002fea0003c00000 */
.L_x_53:
[----:B------:R-:W-:Y:S05]  /*2420*/  EXIT ;  /* 0x000000000000794d */ /* 0x000fea0003800000 */
.L_x_36:
[----:B------:R-:W-:-:S13]  /*2430*/  FSETP.GT.AND P0, PT, R3, R0, PT ;  /* 0x000000000300720b */ /* 0x000fda0003f04000 */
[----:B------:R-:W-:Y:S05]  /*2440*/  @!P0 BRA `(.L_x_54) ;  /* 0x0000000000408947 */ /* 0x000fea0003800000 */
[----:B------:R-:W0:Y:S02]  /*2450*/  LDC.64 R4, c[0x4][0xa8] ;  /* 0x01002a00ff047b82 */ /* 0x000e240000000a00 */
[----:B0-----:R-:W2:Y:S06]  /*2460*/  LDG.E.64 R2, desc[UR36][R4.64] ;  /* 0x0000002404027981 */ /* 0x001eac000c1e1b00 */
[----:B------:R-:W0:Y:S02]  /*2470*/  LDC.64 R8, c[0x4][0x88] ;  /* 0x01002200ff087b82 */ /* 0x000e240000000a00 */
[----:B0-----:R-:W3:Y:S01]  /*2480*/  LDG.E R8, desc[UR36][R8.64] ;  /* 0x0000002408087981 */ /* 0x001ee2000c1e1900 */
[----:B--2---:R-:W-:-:S06]  /*2490*/  IMAD.WIDE R2, R23, 0x4, R2 ;  /* 0x0000000417027825 */ /* 0x004fcc00078e0202 */
[----:B------:R-:W2:Y:S02]  /*24a0*/  LD.E R3, desc[UR36][R2.64] ;  /* 0x0000002402037980 */ /* 0x000ea4000c101900 */
[----:B--2---:R-:W-:-:S05]  /*24b0*/  FADD R10, -R0, R3 ;  /* 0x00000003000a7221 */ /* 0x004fca0000000100 */
[----:B---3--:R-:W-:-:S13]  /*24c0*/  FSETP.GEU.AND P0, PT, |R10|, R8, PT ;  /* 0x000000080a00720b */ /* 0x008fda0003f0e200 */
[----:B------:R-:W-:-:S04]  /*24d0*/  @!P0 FADD R11, R3, -R8 ;  /* 0x80000008030b8221 */ /* 0x000fc80000000000 */
[----:B------:R-:W-:-:S04]  /*24e0*/  @!P0 FADD R11, R0, -R11 ;  /* 0x8000000b000b8221 */ /* 0x000fc80000000000 */
[----:B------:R-:W-:-:S05]  /*24f0*/  @!P0 FFMA R11, R11, -0.5, R0 ;  /* 0xbf0000000b0b8823 */ /* 0x000fca0000000000 */
[----:B------:R0:W-:Y:S01]  /*2500*/  @!P0 ST.E desc[UR36][R6.64], R11 ;  /* 0x0000000b06008985 */ /* 0x0001e2000c101924 */
[----:B------:R-:W-:Y:S05]  /*2510*/  @!P0 EXIT ;  /* 0x000000000000894d */ /* 0x000fea0003800000 */
[----:B------:R-:W-:-:S05]  /*2520*/  FADD R3, R3, -R8 ;  /* 0x8000000803037221 */ /* 0x000fca0000000000 */
[----:B------:R-:W-:Y:S01]  /*2530*/  ST.E desc[UR36][R6.64], R3 ;  /* 0x0000000306007985 */ /* 0x000fe2000c101924 */
[----:B------:R-:W-:Y:S05]  /*2540*/  EXIT ;  /* 0x000000000000794d */ /* 0x000fea0003800000 */
.L_x_54:
[----:B------:R-:W-:-:S13]  /*2550*/  FSETP.NEU.AND P0, PT, R3, R0, PT ;  /* 0x000000000300720b */ /* 0x000fda0003f0d000 */
[----:B------:R-:W-:Y:S05]  /*2560*/  @P0 EXIT ;  /* 0x000000000000094d */ /* 0x000fea0003800000 */
[----:B------:R-:W0:Y:S02]  /*2570*/  LDC.64 R4, c[0x4][0xa8] ;  /* 0x01002a00ff047b82 */ /* 0x000e240000000a00 */
[----:B0-----:R-:W2:Y:S06]  /*2580*/  LDG.E.64 R4, desc[UR36][R4.64] ;  /* 0x0000002404047981 */ /* 0x001eac000c1e1b00 */
[----:B------:R-:W0:Y:S02]  /*2590*/  LDC.64 R12, c[0x4][0x88] ;  /* 0x01002200ff0c7b82 */ /* 0x000e240000000a00 */
[----:B0-----:R-:W3:Y:S01]  /*25a0*/  LDG.E R12, desc[UR36][R12.64] ;  /* 0x000000240c0c7981 */ /* 0x001ee2000c1e1900 */
[----:B--2---:R-:W-:-:S06]  /*25b0*/  IMAD.WIDE R10, R23, 0x4, R4 ;  /* 0x00000004170a7825 */ /* 0x004fcc00078e0204 */
[----:B------:R-:W2:Y:S02]  /*25c0*/  LD.E R10, desc[UR36][R10.64] ;  /* 0x000000240a0a7980 */ /* 0x000ea4000c101900 */
[----:B--2---:R-:W-:-:S04]  /*25d0*/  FADD R15, R10, -R3 ;  /* 0x800000030a0f7221 */ /* 0x004fc80000000000 */
[----:B---3--:R-:W-:-:S04]  /*25e0*/  FADD R17, R12, -R15 ;  /* 0x8000000f0c117221 */ /* 0x008fc80000000000 */
[----:B------:R-:W-:-:S05]  /*25f0*/  FFMA R15, R17, 0.5, R15 ;  /* 0x3f000000110f7823 */ /* 0x000fca000000000f */
[----:B------:R-:W-:-:S13]  /*2600*/  FSETP.GTU.AND P0, PT, |R15|, R12, PT ;  /* 0x0000000c0f00720b */ /* 0x000fda0003f0c200 */
[----:B------:R-:W-:-:S05]  /*2610*/  @!P0 FFMA R3, R17, -0.5, R3 ;  /* 0xbf00000011038823 */ /* 0x000fca0000000003 */
[----:B------:R0:W-:Y:S01]  /*2620*/  @!P0 ST.E desc[UR36][R6.64], R3 ;  /* 0x0000000306008985 */ /* 0x0001e2000c101924 */
[----:B------:R-:W-:Y:S05]  /*2630*/  @!P0 EXIT ;  /* 0x000000000000894d */ /* 0x000fea0003800000 */
[----:B------:R-:W-:-:S06]  /*2640*/  IMAD.WIDE R4, R24, 0x4, R4 ;  /* 0x0000000418047825 */ /* 0x000fcc00078e0204 */
[----:B------:R-:W2:Y:S02]  /*2650*/  LD.E R5, desc[UR36][R4.64] ;  /* 0x0000002404057980 */ /* 0x000ea4000c101900 */
[----:B--2---:R-:W-:-:S04]  /*2660*/  FADD R2, -R0, R5 ;  /* 0x0000000500027221 */ /* 0x004fc80000000100 */
[----:B0-----:R-:W-:-:S05]  /*2670*/  FFMA R3, R17, -0.5, R2 ;  /* 0xbf00000011037823 */ /* 0x001fca0000000002 */
[----:B------:R-:W-:-:S13]  /*2680*/  FSETP.GTU.AND P0, PT, |R3|, R12, PT ;  /* 0x0000000c0300720b */ /* 0x000fda0003f0c200 */
[----:B------:R-:W-:Y:S05]  /*2690*/  @P0 EXIT ;  /* 0x000000000000094d */ /* 0x000fea0003800000 */
[----:B------:R-:W-:-:S05]  /*26a0*/  FFMA R3, R17, 0.5, R0 ;  /* 0x3f00000011037823 */ /* 0x000fca0000000000 */
[----:B------:R-:W-:Y:S01]  /*26b0*/  ST.E desc[UR36][R8.64], R3 ;  /* 0x0000000308007985 */ /* 0x000fe2000c101924 */
[----:B------:R-:W-:Y:S05]  /*26c0*/  EXIT ;  /* 0x000000000000794d */ /* 0x000fea0003800000 */
.L_x_23:
[----:B------:R-:W0:Y:S02]  /*26d0*/  LDC.64 R8, c[0x4][0xb0] ;  /* 0x01002c00ff087b82 */ /* 0x000e240000000a00 */
[----:B0-----:R-:W2:Y:S02]  /*26e0*/  LDG.E.64 R2, desc[UR36][R8.64] ;  /* 0x0000002408027981 */ /* 0x001ea4000c1e1b00 */
[----:B--2---:R-:W-:-:S05]  /*26f0*/  IMAD.WIDE R2, R23, 0x4, R2 ;  /* 0x0000000417027825 */ /* 0x004fca00078e0202 */
[----:B------:R-:W2:Y:S01]  /*2700*/  LD.E R10, desc[UR36][R2.64] ;  /* 0x00000024020a7980 */ /* 0x000ea2000c101900 */
[----:B------:R-:W0:Y:S01]  /*2710*/  LDC.64 R4, c[0x4][RZ] ;  /* 0x01000000ff047b82 */ /* 0x000e220000000a00 */
[----:B------:R-:W-:Y:S01]  /*2720*/  BSSY.RECONVERGENT B0, `(.L_x_55) ;  /* 0x0000062000007945 */ /* 0x000fe20003800200 */
[----:B------:R-:W-:-:S06]  /*2730*/  MOV R0, R23 ;  /* 0x0000001700007202 */ /* 0x000fcc0000000f00 */
[----:B------:R-:W1:Y:S01]  /*2740*/  LDC.64 R6, c[0x4][0xa8] ;  /* 0x01002a00ff067b82 */ /* 0x000e620000000a00 */
[----:B--2---:R-:W-:-:S13]  /*2750*/  ISETP.NE.AND P0, PT, R10, -0x1, PT ;  /* 0xffffffff0a00780c */ /* 0x004fda0003f05270 */
[----:B01----:R-:W-:Y:S05]  /*2760*/  @!P0 BRA `(.L_x_56) ;  /* 0x0000000400748947 */ /* 0x003fea0003800000 */
[----:B------:R-:W-:Y:S02]  /*2770*/  VIADD R11, R10, 0xffffffff ;  /* 0xffffffff0a0b7836 */ /* 0x000fe40000000000 */
[----:B------:R-:W-:-:S03]  /*2780*/  IMAD.MOV.U32 R0, RZ, RZ, -0x1 ;  /* 0xffffffffff007424 */ /* 0x000fc600078e00ff */
        /* <DEDUP_REMOVED lines=10> */
[----:B------:R0:W5:Y:S01]  /*2830*/  LDG.E R15, desc[UR36][R18.64] ;  /* 0x00000024120f7981 */ /* 0x000162000c1e1900 */
[----:B------:R-:W-:Y:S02]  /*2840*/  IABS R22, R23 ;  /* 0x0000001700167213 */ /* 0x000fe40000000000 */
[----:B---3--:R-:W-:-:S02]  /*2850*/  IABS R10, R0 ;  /* 0x00000000000a7213 */ /* 0x008fc40000000000 */
[----:B------:R-:W-:Y:S02]  /*2860*/  IABS R24, R0 ;  /* 0x0000000000187213 */ /* 0x000fe40000000000 */
[----:B------:R-:W1:Y:S01]  /*2870*/  I2F.RP R11, R10 ;  /* 0x0000000a000b7306 */ /* 0x000e620000209400 */
[-C--:B----4-:R-:W-:Y:S01]  /*2880*/  IABS R17, R13.reuse ;  /* 0x0000000d00117213 */ /* 0x090fe20000000000 */
[----:B------:R-:W-:-:S06]  /*2890*/  IMAD R16, R0, R13, RZ ;  /* 0x0000000d00107224 */ /* 0x000fcc00078e02ff */
[----:B------:R-:W3:Y:S01]  /*28a0*/  I2F.RP R21, R17 ;  /* 0x0000001100157306 */ /* 0x000ee20000209400 */
[----:B0-----:R-:W-:-:S07]  /*28b0*/  IABS R18, R16 ;  /* 0x0000001000127213 */ /* 0x001fce0000000000 */
[----:B-1----:R-:W0:Y:S08]  /*28c0*/  MUFU.RCP R11, R11 ;  /* 0x0000000b000b7308 */ /* 0x002e300000001000 */
[----:B------:R-:W1:Y:S08]  /*28d0*/  I2F.RP R20, R18 ;  /* 0x0000001200147306 */ /* 0x000e700000209400 */
[----:B---3--:R-:W-:Y:S01]  /*28e0*/  MUFU.RCP R21, R21 ;  /* 0x0000001500157308 */ /* 0x008fe20000001000 */
[----:B0-----:R-:W-:-:S07]  /*28f0*/  IADD3 R8, PT, PT, R11, 0xffffffe, RZ ;  /* 0x0ffffffe0b087810 */ /* 0x001fce0007ffe0ff */
[----:B------:R0:W3:Y:S08]  /*2900*/  F2I.FTZ.U32.TRUNC.NTZ R9, R8 ;  /* 0x0000000800097305 */ /* 0x0000f0000021f000 */
[----:B-1----:R-:W1:Y:S01]  /*2910*/  MUFU.RCP R20, R20 ;  /* 0x0000001400147308 */ /* 0x002e620000001000 */
[----:B0-----:R-:W-:Y:S02]  /*2920*/  IMAD.MOV.U32 R8, RZ, RZ, RZ ;  /* 0x000000ffff087224 */ /* 0x001fe400078e00ff */
[----:B---3--:R-:W-:-:S04]  /*2930*/  IMAD.MOV R19, RZ, RZ, -R9 ;  /* 0x000000ffff137224 */ /* 0x008fc800078e0a09 */
[----:B------:R-:W-:Y:S01]  /*2940*/  IMAD R11, R19, R10, RZ ;  /* 0x0000000a130b7224 */ /* 0x000fe200078e02ff */
[----:B------:R-:W-:-:S03]  /*2950*/  MOV R19, R22 ;  /* 0x0000001600137202 */ /* 0x000fc60000000f00 */
[----:B------:R-:W-:-:S04]  /*2960*/  IMAD.HI.U32 R8, R9, R11, R8 ;  /* 0x0000000b09087227 */ /* 0x000fc800078e0008 */
[----:B------:R-:W-:Y:S01]  /*2970*/  IMAD.MOV R11, RZ, RZ, -R24 ;  /* 0x000000ffff0b7224 */ /* 0x000fe200078e0a18 */
[----:B------:R-:W-:Y:S01]  /*2980*/  IABS R24, R16 ;  /* 0x0000001000187213 */ /* 0x000fe20000000000 */
[----:B------:R-:W-:-:S04]  /*2990*/  IMAD.HI.U32 R8, R8, R19, RZ ;  /* 0x0000001308087227 */ /* 0x000fc800078e00ff */
[----:B------:R-:W-:Y:S02]  /*29a0*/  IMAD R11, R8, R11, R19 ;  /* 0x0000000b080b7224 */ /* 0x000fe400078e0213 */
[----:B------:R-:W-:Y:S02]  /*29b0*/  VIADD R9, R21, 0xffffffe ;  /* 0x0ffffffe15097836 */ /* 0x000fe40000000000 */
[----:B-1----:R-:W-:Y:S01]  /*29c0*/  VIADD R22, R20, 0xffffffe ;  /* 0x0ffffffe14167836 */ /* 0x002fe20000000000 */
[----:B------:R-:W-:-:S03]  /*29d0*/  ISETP.GT.U32.AND P1, PT, R10, R11, PT ;  /* 0x0000000b0a00720c */ /* 0x000fc60003f24070 */
[----:B------:R-:W0:Y:S10]  /*29e0*/  F2I.FTZ.U32.TRUNC.NTZ R9, R9 ;  /* 0x0000000900097305 */ /* 0x000e34000021f000 */
[----:B------:R-:W-:Y:S01]  /*29f0*/  @!P1 IADD3 R11, PT, PT, R11, -R10, RZ ;  /* 0x8000000a0b0b9210 */ /* 0x000fe20007ffe0ff */
[----:B------:R-:W-:Y:S01]  /*2a00*/  @!P1 VIADD R8, R8, 0x1 ;  /* 0x0000000108089836 */ /* 0x000fe20000000000 */
[----:B------:R-:W-:-:S02]  /*2a10*/  ISETP.NE.AND P1, PT, R0, RZ, PT ;  /* 0x000000ff0000720c */ /* 0x000fc40003f25270 */
[----:B------:R-:W-:Y:S02]  /*2a20*/  ISETP.GE.U32.AND P0, PT, R11, R10, PT ;  /* 0x0000000a0b00720c */ /* 0x000fe40003f06070 */
[----:B------:R-:W-:Y:S01]  /*2a30*/  LOP3.LUT R10, R23, R0, RZ, 0x3c, !PT ;  /* 0x00000000170a7212 */ /* 0x000fe200078e3cff */
[----:B------:R1:W3:Y:S03]  /*2a40*/  F2I.FTZ.U32.TRUNC.NTZ R11, R22 ;  /* 0x00000016000b7305 */ /* 0x0002e6000021f000 */
[----:B------:R-:W-:Y:S02]  /*2a50*/  ISETP.GE.AND P2, PT, R10, RZ, PT ;  /* 0x000000ff0a00720c */ /* 0x000fe40003f46270 */
[----:B0-----:R-:W-:Y:S02]  /*2a60*/  IADD3 R10, PT, PT, RZ, -R9, RZ ;  /* 0x80000009ff0a7210 */ /* 0x001fe40007ffe0ff */
[----:B-1----:R-:W-:-:S03]  /*2a70*/  IABS R22, R13 ;  /* 0x0000000d00167213 */ /* 0x002fc60000000000 */
[----:B------:R-:W-:Y:S02]  /*2a80*/  @P0 VIADD R8, R8, 0x1 ;  /* 0x0000000108080836 */ /* 0x000fe40000000000 */
[----:B------:R-:W-:Y:S02]  /*2a90*/  IMAD R21, R10, R17, RZ ;  /* 0x000000110a157224 */ /* 0x000fe400078e02ff */
[----:B------:R-:W-:Y:S01]  /*2aa0*/  HFMA2 R10, -RZ, RZ, 0, 0 ;  /* 0x00000000ff0a7431 */ /* 0x000fe200000001ff */
[----:B------:R-:W-:Y:S01]  /*2ab0*/  MOV R20, R8 ;  /* 0x0000000800147202 */ /* 0x000fe20000000f00 */
[----:B------:R-:W-:Y:S02]  /*2ac0*/  IMAD.MOV.U32 R8, RZ, RZ, RZ ;  /* 0x000000ffff087224 */ /* 0x000fe400078e00ff */
[----:B---3--:R-:W-:Y:S02]  /*2ad0*/  IMAD.MOV R25, RZ, RZ, -R11 ;  /* 0x000000ffff197224 */ /* 0x008fe400078e0a0b */
[----:B------:R-:W-:Y:S01]  /*2ae0*/  @!P2 IMAD.MOV R20, RZ, RZ, -R20 ;  /* 0x000000ffff14a224 */ /* 0x000fe200078e0a14 */
[----:B------:R-:W-:Y:S01]  /*2af0*/  @!P1 LOP3.LUT R20, RZ, R0, RZ, 0x33, !PT ;  /* 0x00000000ff149212 */ /* 0x000fe200078e33ff */
[----:B------:R-:W-:-:S03]  /*2b00*/  IMAD.HI.U32 R8, R9, R21, R8 ;  /* 0x0000001509087227 */ /* 0x000fc600078e0008 */
[----:B------:R-:W-:Y:S01]  /*2b10*/  IABS R21, R20 ;  /* 0x0000001400157213 */ /* 0x000fe20000000000 */
[----:B------:R-:W-:Y:S01]  /*2b20*/  IMAD R9, R25, R18, RZ ;  /* 0x0000001219097224 */ /* 0x000fe200078e02ff */
[----:B------:R-:W-:Y:S01]  /*2b30*/  ISETP.GE.AND P2, PT, R20, RZ, PT ;  /* 0x000000ff1400720c */ /* 0x000fe20003f46270 */
[----:B------:R-:W-:Y:S02]  /*2b40*/  IMAD.MOV R20, RZ, RZ, -R20 ;  /* 0x000000ffff147224 */ /* 0x000fe400078e0a14 */
[----:B------:R-:W-:-:S04]  /*2b50*/  IMAD.HI.U32 R10, R11, R9, R10 ;  /* 0x000000090b0a7227 */ /* 0x000fc800078e000a */
[----:B------:R-:W-:Y:S01]  /*2b60*/  IMAD.MOV.U32 R9, RZ, RZ, R21 ;  /* 0x000000ffff097224 */ /* 0x000fe200078e0015 */
[----:B------:R-:W-:Y:S01]  /*2b70*/  IADD3 R21, PT, PT, RZ, -R24, RZ ;  /* 0x80000018ff157210 */ /* 0x000fe20007ffe0ff */
[----:B------:R-:W-:Y:S02]  /*2b80*/  IMAD.MOV R11, RZ, RZ, -R22 ;  /* 0x000000ffff0b7224 */ /* 0x000fe400078e0a16 */
[----:B------:R-:W-:-:S04]  /*2b90*/  IMAD.HI.U32 R8, R8, R9, RZ ;  /* 0x0000000908087227 */ /* 0x000fc800078e00ff */
[----:B------:R-:W-:Y:S01]  /*2ba0*/  IMAD R8, R8, R11, R9 ;  /* 0x0000000b08087224 */ /* 0x000fe200078e0209 */
[----:B------:R-:W-:Y:S01]  /*2bb0*/  LOP3.LUT R9, R23, R16, RZ, 0x3c, !PT ;  /* 0x0000001017097212 */ /* 0x000fe200078e3cff */
[----:B------:R-:W-:-:S03]  /*2bc0*/  IMAD.HI.U32 R10, R10, R19, RZ ;  /* 0x000000130a0a7227 */ /* 0x000fc600078e00ff */
[----:B------:R-:W-:Y:S01]  /*2bd0*/  ISETP.GT.U32.AND P0, PT, R17, R8, PT ;  /* 0x000000081100720c */ /* 0x000fe20003f04070 */
[----:B------:R-:W-:Y:S01]  /*2be0*/  IMAD R19, R10, R21, R19 ;  /* 0x000000150a137224 */ /* 0x000fe200078e0213 */
[----:B------:R-:W-:-:S04]  /*2bf0*/  ISETP.GE.AND P3, PT, R9, RZ, PT ;  /* 0x000000ff0900720c */ /* 0x000fc80003f66270 */
[----:B------:R-:W-:-:S07]  /*2c00*/  ISETP.GT.U32.AND P4, PT, R18, R19, PT ;  /* 0x000000131200720c */ /* 0x000fce0003f84070 */
[----:B------:R-:W-:-:S05]  /*2c10*/  @!P0 IMAD.IADD R8, R8, 0x1, -R17 ;  /* 0x0000000108088824 */ /* 0x000fca00078e0a11 */
[----:B------:R-:W-:Y:S01]  /*2c20*/  ISETP.GT.U32.AND P0, PT, R17, R8, PT ;  /* 0x000000081100720c */ /* 0x000fe20003f04070 */
[----:B------:R-:W-:Y:S01]  /*2c30*/  @!P4 IMAD.IADD R19, R19, 0x1, -R18 ;  /* 0x000000011313c824 */ /* 0x000fe200078e0a12 */
[----:B------:R-:W-:Y:S02]  /*2c40*/  @!P4 IADD3 R10, PT, PT, R10, 0x1, RZ ;  /* 0x000000010a0ac810 */ /* 0x000fe40007ffe0ff */
[----:B------:R-:W-:Y:S02]  /*2c50*/  ISETP.NE.AND P4, PT, R13, RZ, PT ;  /* 0x000000ff0d00720c */ /* 0x000fe40003f85270 */
[----:B------:R-:W-:-:S07]  /*2c60*/  ISETP.GE.U32.AND P1, PT, R19, R18, PT ;  /* 0x000000121300720c */ /* 0x000fce0003f26070 */
[----:B------:R-:W-:Y:S01]  /*2c70*/  @!P0 IMAD.IADD R8, R8, 0x1, -R17 ;  /* 0x0000000108088824 */ /* 0x000fe200078e0a11 */
[----:B------:R-:W-:-:S04]  /*2c80*/  ISETP.NE.AND P0, PT, R16, RZ, PT ;  /* 0x000000ff1000720c */ /* 0x000fc80003f05270 */
[----:B------:R-:W-:Y:S01]  /*2c90*/  @!P2 IADD3 R8, PT, PT, -R8, RZ, RZ ;  /* 0x000000ff0808a210 */ /* 0x000fe20007ffe1ff */
[----:B------:R-:W-:Y:S01]  /*2ca0*/  @P1 VIADD R10, R10, 0x1 ;  /* 0x000000010a0a1836 */ /* 0x000fe20000000000 */
[----:B------:R-:W-:-:S03]  /*2cb0*/  @!P4 LOP3.LUT R8, RZ, R13, RZ, 0x33, !PT ;  /* 0x0000000dff08c212 */ /* 0x000fc600078e33ff */
[----:B------:R-:W-:Y:S01]  /*2cc0*/  @!P3 IMAD.MOV R10, RZ, RZ, -R10 ;  /* 0x000000ffff0ab224 */ /* 0x000fe200078e0a0a */
[----:B--2---:R-:W-:Y:S01]  /*2cd0*/  IADD3 R12, PT, PT, R12, R8, RZ ;  /* 0x000000080c0c7210 */ /* 0x004fe20007ffe0ff */
[----:B------:R-:W-:Y:S02]  /*2ce0*/  IMAD R8, R0, R20, R23 ;  /* 0x0000001400087224 */ /* 0x000fe400078e0217 */
[----:B------:R-:W-:Y:S02]  /*2cf0*/  @!P0 LOP3.LUT R10, RZ, R16, RZ, 0x33, !PT ;  /* 0x00000010ff0a8212 */ /* 0x000fe400078e33ff */
[----:B-----5:R-:W-:-:S03]  /*2d00*/  IMAD.IADD R8, R15, 0x1, R8 ;  /* 0x000000010f087824 */ /* 0x020fc600078e0208 */
[----:B------:R-:W-:-:S04]  /*2d10*/  IMAD.IADD R14, R14, 0x1, R10 ;  /* 0x000000010e0e7824 */ /* 0x000fc800078e020a */
[----:B------:R-:W-:-:S04]  /*2d20*/  IMAD R13, R13, R14, R12 ;  /* 0x0000000e0d0d7224 */ /* 0x000fc800078e020c */
[----:B------:R-:W-:-:S07]  /*2d30*/  IMAD R0, R0, R13, R8 ;  /* 0x0000000d00007224 */ /* 0x000fce00078e0208 */
.L_x_56:
[----:B------:R-:W-:Y:S05]  /*2d40*/  BSYNC.RECONVERGENT B0 ;  /* 0x0000000000007941 */ /* 0x000fea0003800200 */
.L_x_55:
[----:B------:R-:W2:Y:S04]  /*2d50*/  LDG.E.64 R12, desc[UR36][R4.64] ;  /* 0x00000024040c7981 */ /* 0x000ea8000c1e1b00 */
[----:B------:R-:W3:Y:S01]  /*2d60*/  LDG.E.64 R10, desc[UR36][R6.64] ;  /* 0x00000024060a7981 */ /* 0x000ee2000c1e1b00 */
[----:B------:R-:W0:Y:S03]  /*2d70*/  LDC.64 R8, c[0x4][0x88] ;  /* 0x01002200ff087b82 */ /* 0x000e260000000a00 */
[----:B0-----:R-:W4:Y:S01]  /*2d80*/  LDG.E R16, desc[UR36][R8.64] ;  /* 0x0000002408107981 */ /* 0x001f22000c1e1900 */
[----:B--2---:R-:W-:-:S04]  /*2d90*/  IMAD.WIDE R14, R23, 0x4, R12 ;  /* 0x00000004170e7825 */ /* 0x004fc800078e020c */
[C---:B------:R-:W-:Y:S02]  /*2da0*/  IMAD.WIDE R12, R0.reuse, 0x4, R12 ;  /* 0x00000004000c7825 */ /* 0x040fe400078e020c */
[----:B------:R-:W2:Y:S02]  /*2db0*/  LD.E R15, desc[UR36][R14.64] ;  /* 0x000000240e0f7980 */ /* 0x000ea4000c101900 */
[----:B---3--:R-:W-:Y:S02]  /*2dc0*/  IMAD.WIDE R10, R0, 0x4, R10 ;  /* 0x00000004000a7825 */ /* 0x008fe400078e020a */
[----:B------:R-:W2:Y:S04]  /*2dd0*/  LD.E R12, desc[UR36][R12.64] ;  /* 0x000000240c0c7980 */ /* 0x000ea8000c101900 */
[----:B------:R-:W3:Y:S01]  /*2de0*/  LD.E R10, desc[UR36][R10.64] ;  /* 0x000000240a0a7980 */ /* 0x000ee2000c101900 */
[----:B------:R-:W-:Y:S01]  /*2df0*/  UMOV UR4, 0xa0b5ed8d ;  /* 0xa0b5ed8d00047882 */ /* 0x000fe20000000000 */
[----:B------:R-:W-:Y:S01]  /*2e00*/  UMOV UR5, 0x3eb0c6f7 ;  /* 0x3eb0c6f700057882 */ /* 0x000fe20000000000 */
[----:B--2---:R-:W-:Y:S01]  /*2e10*/  FSETP.NEU.AND P0, PT, R15, R12, PT ;  /* 0x0000000c0f00720b */ /* 0x004fe20003f0d000 */
[----:B---3--:R-:W-:-:S03]  /*2e20*/  FADD R17, R10, -R15 ;  /* 0x8000000f0a117221 */ /* 0x008fc60000000000 */
[----:B------:R-:W-:Y:S01]  /*2e30*/  ISETP.LE.OR P0, PT, R23, R0, P0 ;  /* 0x000000001700720c */ /* 0x000fe20000703670 */
[----:B----4-:R-:W-:-:S03]  /*2e40*/  FADD R16, R16, -R17 ;  /* 0x8000001110107221 */ /* 0x010fc60000000000 */
[----:B------:R-:W-:Y:S01]  /*2e50*/  FSETP.LEU.AND P0, PT, R15, R12, P0 ;  /* 0x0000000c0f00720b */ /* 0x000fe2000070b000 */
[----:B------:R-:W-:-:S04]  /*2e60*/  FMUL R17, R16, 0.5 ;  /* 0x3f00000010117820 */ /* 0x000fc80000400000 */
[----:B------:R-:W0:Y:S08]  /*2e70*/  F2F.F64.F32 R12, R17 ;  /* 0x00000011000c7310 */ /* 0x000e300000201800 */
[----:B------:R-:W-:-:S05]  /*2e80*/  @!P0 MOV R15, 0xffffffff ;  /* 0xffffffff000f8802 */ /* 0x000fca0000000f00 */
[----:B------:R1:W-:Y:S01]  /*2e90*/  @!P0 ST.E desc[UR36][R2.64], R15 ;  /* 0x0000000f02008985 */ /* 0x0003e2000c101924 */
[----:B0-----:R-:W-:-:S14]  /*2ea0*/  DSETP.GE.AND P0, PT, R12, UR4, PT ;  /* 0x000000040c007e2a */ /* 0x001fdc000bf06000 */
[----:B-1----:R-:W-:Y:S05]  /*2eb0*/  @!P0 BRA `(.L_x_57) ;  /* 0x0000000000448947 */ /* 0x002fea0003800000 */
[----:B------:R-:W2:Y:S02]  /*2ec0*/  LDG.E.64 R4, desc[UR36][R4.64] ;  /* 0x0000002404047981 */ /* 0x000ea4000c1e1b00 */
[----:B--2---:R-:W-:-:S04]  /*2ed0*/  IMAD.WIDE R2, R23, 0x4, R4 ;  /* 0x0000000417027825 */ /* 0x004fc800078e0204 */
[----:B------:R-:W-:Y:S01]  /*2ee0*/  IMAD.WIDE R8, R0, 0x4, R4 ;  /* 0x0000000400087825 */ /* 0x000fe200078e0204 */
[----:B------:R-:W2:Y:S04]  /*2ef0*/  LD.E R10, desc[UR36][R2.64] ;  /* 0x00000024020a7980 */ /* 0x000ea8000c101900 */
[----:B------:R-:W2:Y:S02]  /*2f00*/  LD.E R11, desc[UR36][R8.64] ;  /* 0x00000024080b7980 */ /* 0x000ea4000c101900 */
[----:B--2---:R-:W-:-:S13]  /*2f10*/  FSETP.GTU.AND P0, PT, R10, R11, PT ;  /* 0x0000000b0a00720b */ /* 0x004fda0003f0c000 */
[----:B------:R-:W-:Y:S05]  /*2f20*/  @P0 EXIT ;  /* 0x000000000000094d */ /* 0x000fea0003800000 */
[----:B------:R-:W2:Y:S02]  /*2f30*/  LDG.E.64 R6, desc[UR36][R6.64] ;  /* 0x0000002406067981 */ /* 0x000ea4000c1e1b00 */
[----:B--2---:R-:W-:-:S06]  /*2f40*/  IMAD.WIDE R2, R0, 0x4, R6 ;  /* 0x0000000400027825 */ /* 0x004fcc00078e0206 */
[----:B------:R-:W2:Y:S02]  /*2f50*/  LD.E R3, desc[UR36][R2.64] ;  /* 0x0000002402037980 */ /* 0x000ea4000c101900 */
[----:B--2---:R-:W-:-:S04]  /*2f60*/  FADD R0, -R10, R3 ;  /* 0x000000030a007221 */ /* 0x004fc80000000100 */
[----:B------:R-:W-:-:S05]  /*2f70*/  FADD R0, R17, R0 ;  /* 0x0000000011007221 */ /* 0x000fca0000000000 */
[----:B------:R-:W-:-:S13]  /*2f80*/  FSETP.NEU.AND P0, PT, |R0|, RZ, PT ;  /* 0x000000ff0000720b */ /* 0x000fda0003f0d200 */
[----:B------:R-:W-:Y:S05]  /*2f90*/  @!P0 EXIT ;  /* 0x000000000000894d */ /* 0x000fea0003800000 */
[----:B------:R-:W-:-:S05]  /*2fa0*/  FADD R3, -R17, R10 ;  /* 0x0000000a11037221 */ /* 0x000fca0000000100 */
[----:B------:R-:W-:Y:S01]  /*2fb0*/  ST.E desc[UR36][R8.64], R3 ;  /* 0x0000000308007985 */ /* 0x000fe2000c101924 */
[----:B------:R-:W-:Y:S05]  /*2fc0*/  EXIT ;  /* 0x000000000000794d */ /* 0x000fea0003800000 */
.L_x_57:
[----:B------:R-:W2:Y:S02]  /*2fd0*/  LDG.E.64 R4, desc[UR36][R4.64] ;  /* 0x0000002404047981 */ /* 0x000ea4000c1e1b00 */
[----:B--2---:R-:W-:-:S04]  /*2fe0*/  IMAD.WIDE R10, R0, 0x4, R4 ;  /* 0x00000004000a7825 */ /* 0x004fc800078e0204 */
[----:B------:R-:W-:Y:S02]  /*2ff0*/  IMAD.WIDE R2, R23, 0x4, R4 ;  /* 0x0000000417027825 */ /* 0x000fe400078e0204 */
[----:B------:R-:W2:Y:S04]  /*3000*/  LD.E R11, desc[UR36][R10.64] ;  /* 0x000000240a0b7980 */ /* 0x000ea8000c101900 */
[----:B------:R-:W2:Y:S02]  /*3010*/  LD.E R0, desc[UR36][R2.64] ;  /* 0x0000002402007980 */ /* 0x000ea4000c101900 */
[----:B--2---:R-:W-:-:S13]  /*3020*/  FSETP.GTU.AND P0, PT, R0, R11, PT ;  /* 0x0000000b0000720b */ /* 0x004fda0003f0c000 */
[----:B------:R-:W-:Y:S05]  /*3030*/  @P0 EXIT ;  /* 0x000000000000094d */ /* 0x000fea0003800000 */
[----:B------:R-:W2:Y:S04]  /*3040*/  LDG.E.64 R6, desc[UR36][R6.64] ;  /* 0x0000002406067981 */ /* 0x000ea8000c1e1b00 */
[----:B------:R-:W3:Y:S01]  /*3050*/  LDG.E R9, desc[UR36][R8.64] ;  /* 0x0000002408097981 */ /* 0x000ee2000c1e1900 */
[----:B--2---:R-:W-:-:S06]  /*3060*/  IMAD.WIDE R4, R23, 0x4, R6 ;  /* 0x0000000417047825 */ /* 0x004fcc00078e0206 */
[----:B------:R-:W3:Y:S02]  /*3070*/  LD.E R4, desc[UR36][R4.64] ;  /* 0x0000002404047980 */ /* 0x000ee4000c101900 */
[----:B---3--:R-:W-:-:S05]  /*3080*/  FADD R11, R4, R9 ;  /* 0x00000009040b7221 */ /* 0x008fca0000000000 */
[----:B------:R-:W-:Y:S01]  /*3090*/  ST.E desc[UR36][R2.64], R11 ;  /* 0x0000000b02007985 */ /* 0x000fe2000c101924 */
[----:B------:R-:W-:Y:S05]  /*30a0*/  EXIT ;  /* 0x000000000000794d */ /* 0x000fea0003800000 */
.L_x_22:
[----:B------:R-:W-:Y:S05]  /*30b0*/  BSYNC.RECONVERGENT B7 ;  /* 0x0000000000077941 */ /* 0x000fea0003800200 */
.L_x_21:
[----:B------:R-:W0:Y:S02]  /*30c0*/  LDC.64 R4, c[0x4][0x70] ;  /* 0x01001c00ff047b82 */ /* 0x000e240000000a00 */
[----:B0-----:R-:W2:Y:S02]  /*30d0*/  LDG.E R3, desc[UR36][R4.64] ;  /* 0x0000002404037981 */ /* 0x001ea4000c1e1900 */
[----:B--2---:R-:W-:-:S04]  /*30e0*/  ISETP.GE.AND P0, PT, R13, R3, PT ;  /* 0x000000030d00720c */ /* 0x004fc80003f06270 */
[----:B------:R-:W-:-:S13]  /*30f0*/  ISETP.EQ.OR P0, PT, RZ, UR38, P0 ;  /* 0x00000026ff007c0c */ /* 0x000fda0008702670 */
[----:B------:R-:W-:Y:S05]  /*3100*/  @P0 EXIT ;  /* 0x000000000000094d */ /* 0x000fea0003800000 */
        /* <DEDUP_REMOVED lines=9> */
[----:B------:R-:W-:Y:S05]  /*31a0*/  @P0 EXIT ;  /* 0x000000000000094d */ /* 0x000fea0003800000 */
[----:B------:R-:W0:Y:S02]  /*31b0*/  LDC.64 R4, c[0x4][0x98] ;  /* 0x01002600ff047b82 */ /* 0x000e240000000a00 */
[----:B0-----:R-:W2:Y:S02]  /*31c0*/  LDG.E.64 R4, desc[UR36][R4.64] ;  /* 0x0000002404047981 */ /* 0x001ea4000c1e1b00 */
[----:B--2---:R-:W-:-:S06]  /*31d0*/  IMAD.WIDE R6, R23, 0x4, R4 ;  /* 0x0000000417067825 */ /* 0x004fcc00078e0204 */
[----:B------:R-:W2:Y:S02]  /*31e0*/  LD.E R6, desc[UR36][R6.64] ;  /* 0x0000002406067980 */ /* 0x000ea4000c101900 */
[----:B--2---:R-:W-:-:S13]  /*31f0*/  ISETP.NE.AND P0, PT, R6, -0x1, PT ;  /* 0xffffffff0600780c */ /* 0x004fda0003f05270 */
[----:B------:R-:W-:Y:S05]  /*3200*/  @!P0 BRA `(.L_x_58) ;  /* 0x0000001000408947 */ /* 0x000fea0003800000 */
[----:B------:R-:W0:Y:S02]  /*3210*/  LDC.64 R2, c[0x4][RZ] ;  /* 0x01000000ff027b82 */ /* 0x000e240000000a00 */
[----:B0-----:R-:W2:Y:S01]  /*3220*/  LDG.E.64 R2, desc[UR36][R2.64] ;  /* 0x0000002402027981 */ /* 0x001ea2000c1e1b00 */
[----:B------:R-:W-:Y:S01]  /*3230*/  VIADD R11, R6, 0xffffffff ;  /* 0xffffffff060b7836 */ /* 0x000fe20000000000 */
[----:B------:R-:W-:Y:S01]  /*3240*/  BSSY.RECONVERGENT B0, `(.L_x_59) ;  /* 0x000005e000007945 */ /* 0x000fe20003800200 */
[----:B------:R-:W-:-:S03]  /*3250*/  IMAD.MOV.U32 R7, RZ, RZ, -0x1 ;  /* 0xffffffffff077424 */ /* 0x000fc600078e00ff */
[----:B------:R-:W-:Y:S01]  /*3260*/  ISETP.GT.U32.AND P0, PT, R11, 0xb, PT ;  /* 0x0000000b0b00780c */ /* 0x000fe20003f04070 */
[----:B--2---:R-:W-:-:S12]  /*3270*/  IMAD.WIDE R4, R23, 0x4, R2 ;  /* 0x0000000417047825 */ /* 0x004fd800078e0202 */
        /* <DEDUP_REMOVED lines=9> */
[----:B------:R0:W2:Y:S02]  /*3310*/  LDG.E R14, desc[UR36][R18.64] ;  /* 0x00000024120e7981 */ /* 0x0000a4000c1e1900 */
[----:B0-----:R-:W-:-:S02]  /*3320*/  IABS R18, R23 ;  /* 0x0000001700127213 */ /* 0x001fc40000000000 */
[-C--:B---3--:R-:W-:Y:S02]  /*3330*/  IABS R10, R0.reuse ;  /* 0x00000000000a7213 */ /* 0x088fe40000000000 */
[----:B------:R-:W-:Y:S02]  /*3340*/  IABS R19, R0 ;  /* 0x0000000000137213 */ /* 0x000fe40000000000 */
[----:B------:R-:W0:Y:S01]  /*3350*/  I2F.RP R11, R10 ;  /* 0x0000000a000b7306 */ /* 0x000e220000209400 */
[-C--:B----4-:R-:W-:Y:S01]  /*3360*/  IMAD R16, R0, R7.reuse, RZ ;  /* 0x0000000700107224 */ /* 0x090fe200078e02ff */
[----:B------:R-:W-:-:S04]  /*3370*/  IABS R15, R7 ;  /* 0x00000007000f7213 */ /* 0x000fc80000000000 */
[-C--:B------:R-:W-:Y:S02]  /*3380*/  IABS R21, R16.reuse ;  /* 0x0000001000157213 */ /* 0x080fe40000000000 */
[----:B------:R-:W1:Y:S01]  /*3390*/  I2F.RP R20, R15 ;  /* 0x0000000f00147306 */ /* 0x000e620000209400 */
[----:B------:R-:W-:-:S05]  /*33a0*/  IABS R22, R16 ;  /* 0x0000001000167213 */ /* 0x000fca0000000000 */
[----:B------:R-:W-:Y:S02]  /*33b0*/  IMAD.MOV R22, RZ, RZ, -R22 ;  /* 0x000000ffff167224 */ /* 0x000fe400078e0a16 */
[----:B0-----:R-:W0:Y:S08]  /*33c0*/  MUFU.RCP R11, R11 ;  /* 0x0000000b000b7308 */ /* 0x001e300000001000 */
[----:B-1----:R-:W-:Y:S01]  /*33d0*/  MUFU.RCP R20, R20 ;  /* 0x0000001400147308 */ /* 0x002fe20000001000 */
[----:B0-----:R-:W-:-:S07]  /*33e0*/  IADD3 R8, PT, PT, R11, 0xffffffe, RZ ;  /* 0x0ffffffe0b087810 */ /* 0x001fce0007ffe0ff */
[----:B------:R0:W1:Y:S02]  /*33f0*/  F2I.FTZ.U32.TRUNC.NTZ R9, R8 ;  /* 0x0000000800097305 */ /* 0x000064000021f000 */
[----:B0-----:R-:W-:Y:S02]  /*3400*/  HFMA2 R8, -RZ, RZ, 0, 0 ;  /* 0x00000000ff087431 */ /* 0x001fe400000001ff */
[----:B-1----:R-:W-:-:S04]  /*3410*/  IMAD.MOV R17, RZ, RZ, -R9 ;  /* 0x000000ffff117224 */ /* 0x002fc800078e0a09 */
[----:B------:R-:W-:Y:S02]  /*3420*/  IMAD R11, R17, R10, RZ ;  /* 0x0000000a110b7224 */ /* 0x000fe400078e02ff */
[----:B------:R-:W-:Y:S02]  /*3430*/  IMAD.MOV.U32 R17, RZ, RZ, R21 ;  /* 0x000000ffff117224 */ /* 0x000fe400078e0015 */
[----:B------:R-:W-:Y:S01]  /*3440*/  IMAD.HI.U32 R9, R9, R11, R8 ;  /* 0x0000000b09097227 */ /* 0x000fe200078e0008 */
[----:B------:R-:W-:Y:S01]  /*3450*/  LOP3.LUT R8, R23, R0, RZ, 0x3c, !PT ;  /* 0x0000000017087212 */ /* 0x000fe200078e3cff */
[----:B------:R-:W0:Y:S02]  /*3460*/  I2F.RP R21, R17 ;  /* 0x0000001100157306 */ /* 0x000e240000209400 */
[----:B------:R-:W-:Y:S01]  /*3470*/  IMAD.MOV R11, RZ, RZ, -R19 ;  /* 0x000000ffff0b7224 */ /* 0x000fe200078e0a13 */
[----:B------:R-:W-:Y:S01]  /*3480*/  ISETP.GE.AND P2, PT, R8, RZ, PT ;  /* 0x000000ff0800720c */ /* 0x000fe20003f46270 */
[----:B------:R-:W-:-:S04]  /*3490*/  IMAD.HI.U32 R19, R9, R18, RZ ;  /* 0x0000001209137227 */ /* 0x000fc800078e00ff */
[----:B------:R-:W-:Y:S02]  /*34a0*/  IMAD R11, R19, R11, R18 ;  /* 0x0000000b130b7224 */ /* 0x000fe400078e0212 */
[----:B------:R-:W-:Y:S01]  /*34b0*/  VIADD R9, R20, 0xffffffe ;  /* 0x0ffffffe14097836 */ /* 0x000fe20000000000 */
[----:B------:R-:W-:Y:S02]  /*34c0*/  IABS R20, R7 ;  /* 0x0000000700147213 */ /* 0x000fe40000000000 */
[----:B------:R-:W-:Y:S01]  /*34d0*/  ISETP.GT.U32.AND P1, PT, R10, R11, PT ;  /* 0x0000000b0a00720c */ /* 0x000fe20003f24070 */
[----:B0-----:R-:W0:Y:S02]  /*34e0*/  MUFU.RCP R21, R21 ;  /* 0x0000001500157308 */ /* 0x001e240000001000 */
[----:B------:R-:W-:-:S06]  /*34f0*/  IMAD.MOV R20, RZ, RZ, -R20 ;  /* 0x000000ffff147224 */ /* 0x000fcc00078e0a14 */
[----:B------:R-:W1:Y:S04]  /*3500*/  F2I.FTZ.U32.TRUNC.NTZ R9, R9 ;  /* 0x0000000900097305 */ /* 0x000e68000021f000 */
[-C--:B------:R-:W-:Y:S01]  /*3510*/  @!P1 IADD3 R11, PT, PT, R11, -R10.reuse, RZ ;  /* 0x8000000a0b0b9210 */ /* 0x080fe20007ffe0ff */
[----:B------:R-:W-:Y:S01]  /*3520*/  @!P1 VIADD R19, R19, 0x1 ;  /* 0x0000000113139836 */ /* 0x000fe20000000000 */
[----:B------:R-:W-:Y:S02]  /*3530*/  ISETP.NE.AND P1, PT, R0, RZ, PT ;  /* 0x000000ff0000720c */ /* 0x000fe40003f25270 */
[----:B------:R-:W-:Y:S01]  /*3540*/  ISETP.GE.U32.AND P0, PT, R11, R10, PT ;  /* 0x0000000a0b00720c */ /* 0x000fe20003f06070 */
[----:B0-----:R-:W-:-:S04]  /*3550*/  VIADD R10, R21, 0xffffffe ;  /* 0x0ffffffe150a7836 */ /* 0x001fc80000000000 */
[----:B------:R-:W0:Y:S01]  /*3560*/  F2I.FTZ.U32.TRUNC.NTZ R11, R10 ;  /* 0x0000000a000b7305 */ /* 0x000e22000021f000 */
[----:B-1----:R-:W-:-:S04]  /*3570*/  IMAD.MOV R8, RZ, RZ, -R9 ;  /* 0x000000ffff087224 */ /* 0x002fc800078e0a09 */
[----:B------:R-:W-:-:S03]  /*3580*/  IMAD R21, R8, R15, RZ ;  /* 0x0000000f08157224 */ /* 0x000fc600078e02ff */
[----:B------:R-:W-:Y:S01]  /*3590*/  @P0 IADD3 R19, PT, PT, R19, 0x1, RZ ;  /* 0x0000000113130810 */ /* 0x000fe20007ffe0ff */
[----:B------:R-:W-:-:S03]  /*35a0*/  IMAD.MOV.U32 R8, RZ, RZ, RZ ;  /* 0x000000ffff087224 */ /* 0x000fc600078e00ff */
[----:B------:R-:W-:Y:S01]  /*35b0*/  @!P2 IADD3 R19, PT, PT, -R19, RZ, RZ ;  /* 0x000000ff1313a210 */ /* 0x000fe20007ffe1ff */
[----:B------:R-:W-:Y:S01]  /*35c0*/  IMAD.HI.U32 R8, R9, R21, R8 ;  /* 0x0000001509087227 */ /* 0x000fe200078e0008 */
[----:B------:R-:W-:-:S03]  /*35d0*/  @!P1 LOP3.LUT R19, RZ, R0, RZ, 0x33, !PT ;  /* 0x00000000ff139212 */ /* 0x000fc600078e33ff */
[----:B0-----:R-:W-:Y:S01]  /*35e0*/  IMAD.MOV R10, RZ, RZ, -R11 ;  /* 0x000000ffff0a7224 */ /* 0x001fe200078e0a0b */
[----:B------:R-:W-:Y:S02]  /*35f0*/  IABS R9, R19 ;  /* 0x0000001300097213 */ /* 0x000fe40000000000 */
[----:B------:R-:W-:Y:S01]  /*3600*/  ISETP.GE.AND P2, PT, R19, RZ, PT ;  /* 0x000000ff1300720c */ /* 0x000fe20003f46270 */
[----:B------:R-:W-:Y:S01]  /*3610*/  IMAD R21, R10, R17, RZ ;  /* 0x000000110a157224 */ /* 0x000fe200078e02ff */
[----:B------:R-:W-:Y:S01]  /*3620*/  MOV R10, RZ ;  /* 0x000000ff000a7202 */ /* 0x000fe20000000f00 */
[----:B------:R-:W-:-:S04]  /*3630*/  IMAD.HI.U32 R8, R8, R9, RZ ;  /* 0x0000000908087227 */ /* 0x000fc800078e00ff */
[----:B------:R-:W-:-:S04]  /*3640*/  IMAD.HI.U32 R11, R11, R21, R10 ;  /* 0x000000150b0b7227 */ /* 0x000fc800078e000a */
[----:B------:R-:W-:Y:S01]  /*3650*/  IMAD.MOV.U32 R10, RZ, RZ, R20 ;  /* 0x000000ffff0a7224 */ /* 0x000fe200078e0014 */
[----:B------:R-:W-:Y:S01]  /*3660*/  MOV R20, R22 ;  /* 0x0000001600147202 */ /* 0x000fe20000000f00 */
[----:B------:R-:W-:-:S04]  /*3670*/  IMAD.HI.U32 R11, R11, R18, RZ ;  /* 0x000000120b0b7227 */ /* 0x000fc800078e00ff */
        /* <DEDUP_REMOVED lines=23> */
[----:B-----5:R-:W-:-:S04]  /*37f0*/  IMAD.IADD R12, R12, 0x1, R11 ;  /* 0x000000010c0c7824 */ /* 0x020fc800078e020b */
[----:B------:R-:W-:-:S04]  /*3800*/  IMAD R7, R7, R12, R13 ;  /* 0x0000000c07077224 */ /* 0x000fc800078e020d */
[----:B------:R-:W-:-:S07]  /*3810*/  IMAD R7, R0, R7, R9 ;  /* 0x0000000700077224 */ /* 0x000fce00078e0209 */
.L_x_60:
[----:B------:R-:W-:Y:S05]  /*3820*/  BSYNC.RECONVERGENT B0 ;  /* 0x0000000000007941 */ /* 0x000fea0003800200 */
.L_x_59:
[----:B------:R-:W-:Y:S01]  /*3830*/  IMAD.WIDE R2, R7, 0x4, R2 ;  /* 0x0000000407027825 */ /* 0x000fe200078e0202 */
[----:B------:R-:W2:Y:S04]  /*3840*/  LD.E R25, desc[UR36][R4.64] ;  /* 0x0000002404197980 */ /* 0x000ea8000c101900 */
[----:B------:R-:W2:Y:S01]  /*3850*/  LD.E R20, desc[UR36][R2.64] ;  /* 0x0000002402147980 */ /* 0x000ea2000c101900 */
[----:B------:R-:W-:Y:S01]  /*3860*/  BSSY.RECONVERGENT B0, `(.L_x_61) ;  /* 0x0000017000007945 */ /* 0x000fe20003800200 */
[----:B--2---:R-:W-:-:S13]  /*3870*/  FSETP.GT.AND P0, PT, R25, R20, PT ;  /* 0x000000141900720b */ /* 0x004fda0003f04000 */
[----:B------:R-:W-:Y:S05]  /*3880*/  @P0 BRA `(.L_x_62) ;  /* 0x0000000000500947 */ /* 0x000fea0003800000 */
[----:B------:R-:W0:Y:S02]  /*3890*/  LDC.64 R14, c[0x4][0xa8] ;  /* 0x01002a00ff0e7b82 */ /* 0x000e240000000a00 */
[----:B0-----:R-:W2:Y:S06]  /*38a0*/  LDG.E.64 R8, desc[UR36][R14.64] ;  /* 0x000000240e087981 */ /* 0x001eac000c1e1b00 */
[----:B------:R-:W0:Y:S02]  /*38b0*/  LDC.64 R12, c[0x4][0x88] ;  /* 0x01002200ff0c7b82 */ /* 0x000e240000000a00 */
[----:B0-----:R-:W3:Y:S01]  /*38c0*/  LDG.E R18, desc[UR36][R12.64] ;  /* 0x000000240c127981 */ /* 0x001ee2000c1e1900 */
[----:B--2---:R-:W-:-:S04]  /*38d0*/  IMAD.WIDE R10, R7, 0x4, R8 ;  /* 0x00000004070a7825 */ /* 0x004fc800078e0208 */
[----:B------:R-:W-:Y:S01]  /*38e0*/  IMAD.WIDE R8, R23, 0x4, R8 ;  /* 0x0000000417087825 */ /* 0x000fe200078e0208 */
[----:B------:R-:W2:Y:S04]  /*38f0*/  LD.E R21, desc[UR36][R10.64] ;  /* 0x000000240a157980 */ /* 0x000ea8000c101900 */
[----:B------:R-:W3:Y:S01]  /*3900*/  LD.E R27, desc[UR36][R8.64] ;  /* 0x00000024081b7980 */ /* 0x000ee2000c101900 */
[----:B------:R-:W-:-:S04]  /*3910*/  FSETP.NEU.AND P0, PT, R25, R20, PT ;  /* 0x000000141900720b */ /* 0x000fc80003f0d000 */
[----:B------:R-:W-:Y:S01]  /*3920*/  ISETP.LE.OR P1, PT, R23, R7, P0 ;  /* 0x000000071700720c */ /* 0x000fe20000723670 */
[C---:B--2---:R-:W-:Y:S01]  /*3930*/  FADD R17, -R21.reuse, R20 ;  /* 0x0000001415117221 */ /* 0x044fe20000000100 */
[----:B------:R-:W-:Y:S01]  /*3940*/  FADD R19, R21, -R25 ;  /* 0x8000001915137221 */ /* 0x000fe20000000000 */
[C---:B---3--:R-:W-:Y:S02]  /*3950*/  FADD R22, R18.reuse, R27 ;  /* 0x0000001b12167221 */ /* 0x048fe40000000000 */
[C---:B------:R-:W-:Y:S01]  /*3960*/  FADD R17, R18.reuse, R17 ;  /* 0x0000001112117221 */ /* 0x040fe20000000000 */
[----:B------:R-:W-:Y:S01]  /*3970*/  FADD R16, R18, -R19 ;  /* 0x8000001312107221 */ /* 0x000fe20000000000 */
[----:B------:R-:W-:Y:S02]  /*3980*/  FADD R0, -R25, R22 ;  /* 0x0000001619007221 */ /* 0x000fe40000000100 */
[----:B------:R-:W-:Y:S01]  /*3990*/  FMUL R17, R17, 0.5 ;  /* 0x3f00000011117820 */ /* 0x000fe20000400000 */
[----:B------:R-:W-:Y:S01]  /*39a0*/  FMUL R16, R16, 0.5 ;  /* 0x3f00000010107820 */ /* 0x000fe20000400000 */
[----:B------:R-:W-:-:S02]  /*39b0*/  FMUL R0, R0, 0.5 ;  /* 0x3f00000000007820 */ /* 0x000fc40000400000 */
[----:B------:R-:W-:Y:S05]  /*39c0*/  @P1 BRA `(.L_x_63) ;  /* 0x0000000000181947 */ /* 0x000fea0003800000 */
.L_x_62:
[----:B------:R-:W-:Y:S05]  /*39d0*/  BSYNC.RECONVERGENT B0 ;  /* 0x0000000000007941 */ /* 0x000fea0003800200 */
.L_x_61:
[----:B------:R-:W0:Y:S02]  /*39e0*/  LDC.64 R2, c[0x4][0xb8] ;  /* 0x01002e00ff027b82 */ /* 0x000e240000000a00 */
[----:B0-----:R-:W2:Y:S02]  /*39f0*/  LDG.E.64 R2, desc[UR36][R2.64] ;  /* 0x0000002402027981 */ /* 0x001ea4000c1e1b00 */
[----:B--2---:R-:W-:-:S05]  /*3a00*/  IMAD.WIDE R4, R23, 0x4, R2 ;  /* 0x0000000417047825 */ /* 0x004fca00078e0202 */
[----:B------:R-:W-:Y:S01]  /*3a10*/  ST.E desc[UR36][R4.64], R6 ;  /* 0x0000000604007985 */ /* 0x000fe2000c101924 */
[----:B------:R-:W-:Y:S05]  /*3a20*/  EXIT ;  /* 0x000000000000794d */ /* 0x000fea0003800000 */
.L_x_63:
[----:B------:R-:W0:Y:S08]  /*3a30*/  F2F.F64.F32 R12, R16 ;  /* 0x00000010000c7310 */ /* 0x000e300000201800 */
[----:B------:R-:W1:Y:S01]  /*3a40*/  F2F.F64.F32 R6, R0 ;  /* 0x0000000000067310 */ /* 0x000e620000201800 */
[----:B0-----:R-:W-:-:S07]  /*3a50*/  MOV R10, R13 ;  /* 0x0000000d000a7202 */ /* 0x001fce0000000f00 */
[----:B------:R-:W0:Y:S01]  /*3a60*/  F2F.F64.F32 R8, R17 ;  /* 0x0000001100087310 */ /* 0x000e220000201800 */
[----:B-1----:R-:W-:Y:S01]  /*3a70*/  DSETP.MAX.AND P1, P2, R12, R6, PT ;  /* 0x000000060c00722a */ /* 0x002fe20003a2f000 */
[----:B------:R-:W-:Y:S01]  /*3a80*/  IMAD.MOV.U32 R15, RZ, RZ, R7 ;  /* 0x000000ffff0f7224 */ /* 0x000fe200078e0007 */
[----:B------:R-:W-:-:S04]  /*3a90*/  MOV R11, R6 ;  /* 0x00000006000b7202 */ /* 0x000fc80000000f00 */
[----:B------:R-:W-:Y:S01]  /*3aa0*/  FSEL R23, R10, R15, P1 ;  /* 0x0000000f0a177208 */ /* 0x000fe20000800000 */
[----:B------:R-:W-:-:S05]  /*3ab0*/  IMAD.MOV.U32 R10, RZ, RZ, R12 ;  /* 0x000000ffff0a7224 */ /* 0x000fca00078e000c */
[----:B------:R-:W-:Y:S02]  /*3ac0*/  SEL R10, R10, R11, P1 ;  /* 0x0000000b0a0a7207 */ /* 0x000fe40000800000 */
[----:B------:R-:W-:-:S05]  /*3ad0*/  @P2 LOP3.LUT R23, R15, 0x80000, RZ, 0xfc, !PT ;  /* 0x000800000f172812 */ /* 0x000fca00078efcff */
[----:B------:R-:W-:Y:S02]  /*3ae0*/  IMAD.MOV.U32 R11, RZ, RZ, R23 ;  /* 0x000000ffff0b7224 */ /* 0x000fe400078e0017 */
[----:B0-----:R-:W-:-:S03]  /*3af0*/  IMAD.MOV.U32 R23, RZ, RZ, R9 ;  /* 0x000000ffff177224 */ /* 0x001fc600078e0009 */
[----:B------:R-:W-:Y:S01]  /*3b00*/  MOV R14, R11 ;  /* 0x0000000b000e7202 */ /* 0x000fe20000000f00 */
[----:B------:R-:W-:Y:S01]  /*3b10*/  DSETP.MAX.AND P1, P2, R10, R8, PT ;  /* 0x000000080a00722a */ /* 0x000fe20003a2f000 */
[----:B------:R-:W-:-:S05]  /*3b20*/  IMAD.MOV.U32 R11, RZ, RZ, R8 ;  /* 0x000000ffff0b7224 */ /* 0x000fca00078e0008 */
[----:B------:R-:W-:Y:S02]  /*3b30*/  FSEL R15, R14, R23, P1 ;  /* 0x000000170e0f7208 */ /* 0x000fe40000800000 */
[----:B------:R-:W-:Y:S01]  /*3b40*/  SEL R14, R10, R11, P1 ;  /* 0x0000000b0a0e7207 */ /* 0x000fe20000800000 */
[----:B------:R-:W-:Y:S02]  /*3b50*/  HFMA2 R11, -RZ, RZ, 1.671875, -6.96484375 ;  /* 0x3eb0c6f7ff0b7431 */ /* 0x000fe400000001ff */
[----:B------:R-:W-:-:S03]  /*3b60*/  IMAD.MOV.U32 R10, RZ, RZ, -0x5f4a1273 ;  /* 0xa0b5ed8dff0a7424 */ /* 0x000fc600078e00ff */
[----:B------:R-:W-:-:S06]  /*3b70*/  @P2 LOP3.LUT R15, R23, 0x80000, RZ, 0xfc, !PT ;  /* 0x00080000170f2812 */ /* 0x000fcc00078efcff */
[----:B------:R-:W-:-:S14]  /*3b80*/  DSETP.GE.AND P1, PT, R14, R10, PT ;  /* 0x0000000a0e00722a */ /* 0x000fdc0003f26000 */
[----:B------:R-:W-:Y:S05]  /*3b90*/  @!P1 BRA `(.L_x_64) ;  /* 0x0000000400789947 */ /* 0x000fea0003800000 */
[----:B------:R-:W-:Y:S05]  /*3ba0*/  @P0 BRA `(.L_x_65) ;  /* 0x0000000000740947 */ /* 0x000fea0003800000 */
[----:B------:R-:W-:Y:S02]  /*3bb0*/  IMAD.MOV.U32 R14, RZ, RZ, -0x5f4a1273 ;  /* 0xa0b5ed8dff0e7424 */ /* 0x000fe400078e00ff */
[----:B------:R-:W-:Y:S01]  /*3bc0*/  FADD R21, R19, -R16 ;  /* 0x8000001013157221 */ /* 0x000fe20000000000 */
[----:B------:R-:W-:Y:S01]  /*3bd0*/  IMAD.MOV.U32 R15, RZ, RZ, 0x3ec0c6f7 ;  /* 0x3ec0c6f7ff0f7424 */ /* 0x000fe200078e00ff */
[----:B------:R-:W-:Y:S05]  /*3be0*/  BSSY.RECONVERGENT B1, `(.L_x_66) ;  /* 0x000000a000017945 */ /* 0x000fea0003800200 */
[----:B------:R-:W-:-:S06]  /*3bf0*/  DSETP.GE.AND P0, PT, R12, R14, PT ;  /* 0x0000000e0c00722a */ /* 0x000fcc0003f06000 */
[----:B------:R-:W-:-:S13]  /*3c00*/  FSETP.LEU.OR P0, PT, |R21|, R18, !P0 ;  /* 0x000000121500720b */ /* 0x000fda000470b600 */
[----:B------:R-:W-:Y:S05]  /*3c10*/  @P0 BRA `(.L_x_67) ;  /* 0x0000000000180947 */ /* 0x000fea0003800000 */
.L_x_68:
[----:B------:R-:W-:-:S04]  /*3c20*/  FMUL R16, R16, 0.5 ;  /* 0x3f00000010107820 */ /* 0x000fc80000400000 */
[----:B------:R-:W0:Y:S01]  /*3c30*/  F2F.F64.F32 R12, R16 ;  /* 0x00000010000c7310 */ /* 0x000e220000201800 */
[----:B------:R-:W-:-:S05]  /*3c40*/  FADD R21, R19, -R16 ;  /* 0x8000001013157221 */ /* 0x000fca0000000000 */
[----:B------:R-:W-:Y:S01]  /*3c50*/  FSETP.GT.AND P1, PT, |R21|, R18, PT ;  /* 0x000000121500720b */ /* 0x000fe20003f24200 */
[----:B0-----:R-:W-:-:S14]  /*3c60*/  DSETP.GE.AND P0, PT, R12, R14, PT ;  /* 0x0000000e0c00722a */ /* 0x001fdc0003f06000 */
[----:B------:R-:W-:Y:S05]  /*3c70*/  @P0 BRA P1, `(.L_x_68) ;  /* 0xfffffffc00e80947 */ /* 0x000fea000083ffff */
.L_x_67:
[----:B------:R-:W-:Y:S05]  /*3c80*/  BSYNC.RECONVERGENT B1 ;  /* 0x0000000000017941 */ /* 0x000fea0003800200 */
.L_x_66:
[----:B------:R-:W-:Y:S01]  /*3c90*/  DSETP.GE.AND P0, PT, R12, R10, PT ;  /* 0x0000000a0c00722a */ /* 0x000fe20003f06000 */
[----:B------:R-:W-:-:S05]  /*3ca0*/  FADD R19, R19, R16 ;  /* 0x0000001013137221 */ /* 0x000fca0000000000 */
[----:B------:R-:W-:-:S13]  /*3cb0*/  FSETP.GTU.OR P0, PT, |R19|, R18, !P0 ;  /* 0x000000121300720b */ /* 0x000fda000470c600 */
[----:B------:R-:W-:-:S05]  /*3cc0*/  @!P0 FADD R13, R25, -R16 ;  /* 0x80000010190d8221 */ /* 0x000fca0000000000 */
[----:B------:R0:W-:Y:S01]  /*3cd0*/  @!P0 ST.E desc[UR36][R2.64], R13 ;  /* 0x0000000d02008985 */ /* 0x0001e2000c101924 */
[----:B------:R-:W-:Y:S05]  /*3ce0*/  @!P0 EXIT ;  /* 0x000000000000894d */ /* 0x000fea0003800000 */
[----:B------:R-:W-:-:S14]  /*3cf0*/  DSETP.GE.AND P0, PT, R8, R10, PT ;  /* 0x0000000a0800722a */ /* 0x000fdc0003f06000 */
[----:B------:R-:W-:-:S05]  /*3d00*/  @P0 FADD R17, R20, -R17 ;  /* 0x8000001114110221 */ /* 0x000fca0000000000 */
[----:B------:R1:W-:Y:S01]  /*3d10*/  @P0 ST.E desc[UR36][R2.64], R17 ;  /* 0x0000001102000985 */ /* 0x0003e2000c101924 */
[----:B------:R-:W-:Y:S05]  /*3d20*/  @P0 EXIT ;  /* 0x000000000000094d */ /* 0x000fea0003800000 */
[----:B------:R-:W-:-:S14]  /*3d30*/  DSETP.GE.AND P0, PT, R6, R10, PT ;  /* 0x0000000a0600722a */ /* 0x000fdc0003f06000 */
[----:B------:R-:W-:Y:S05]  /*3d40*/  @!P0 EXIT ;  /* 0x000000000000894d */ /* 0x000fea0003800000 */
[----:B------:R-:W-:-:S05]  /*3d50*/  FADD R25, R25, R0 ;  /* 0x0000000019197221 */ /* 0x000fca0000000000 */
[----:B------:R-:W-:Y:S01]  /*3d60*/  ST.E desc[UR36][R4.64], R25 ;  /* 0x0000001904007985 */ /* 0x000fe2000c101924 */
[----:B------:R-:W-:Y:S05]  /*3d70*/  EXIT ;  /* 0x000000000000794d */ /* 0x000fea0003800000 */
.L_x_65:
[----:B------:R-:W-:-:S13]  /*3d80*/  FSETP.GTU.AND P0, PT, R25, R20, PT ;  /* 0x000000141900720b */ /* 0x000fda0003f0c000 */
[----:B------:R-:W-:Y:S05]  /*3d90*/  @P0 EXIT ;  /* 0x000000000000094d */ /* 0x000fea0003800000 */
[----:B------:R-:W-:Y:S01]  /*3da0*/  MOV R4, 0xa0b5ed8d ;  /* 0xa0b5ed8d00047802 */ /* 0x000fe20000000f00 */
[----:B------:R-:W-:Y:S02]  /*3db0*/  IMAD.MOV.U32 R5, RZ, RZ, 0x3ec0c6f7 ;  /* 0x3ec0c6f7ff057424 */ /* 0x000fe400078e00ff */
[----:B------:R-:W-:Y:S01]  /*3dc0*/  FADD R7, R19, R16 ;  /* 0x0000001013077221 */ /* 0x000fe20000000000 */
[----:B------:R-:W-:Y:S03]  /*3dd0*/  BSSY.RECONVERGENT B1, `(.L_x_69) ;  /* 0x000000a000017945 */ /* 0x000fe60003800200 */
[----:B------:R-:W-:-:S06]  /*3de0*/  DSETP.GE.AND P0, PT, R12, R4, PT ;  /* 0x000000040c00722a */ /* 0x000fcc0003f06000 */
[----:B------:R-:W-:-:S13]  /*3df0*/  FSETP.LEU.OR P0, PT, |R7|, R18, !P0 ;  /* 0x000000120700720b */ /* 0x000fda000470b600 */
[----:B------:R-:W-:Y:S05]  /*3e00*/  @P0 BRA `(.L_x_70) ;  /* 0x0000000000180947 */ /* 0x000fea0003800000 */
.L_x_71:
[----:B------:R-:W-:-:S04]  /*3e10*/  FMUL R16, R16, 0.5 ;  /* 0x3f00000010107820 */ /* 0x000fc80000400000 */
[----:B------:R-:W0:Y:S01]  /*3e20*/  F2F.F64.F32 R12, R16 ;  /* 0x00000010000c7310 */ /* 0x000e220000201800 */
[----:B------:R-:W-:-:S05]  /*3e30*/  FADD R7, R19, R16 ;  /* 0x0000001013077221 */ /* 0x000fca0000000000 */
[----:B------:R-:W-:Y:S01]  /*3e40*/  FSETP.GT.AND P1, PT, |R7|, R18, PT ;  /* 0x000000120700720b */ /* 0x000fe20003f24200 */
[----:B0-----:R-:W-:-:S14]  /*3e50*/  DSETP.GE.AND P0, PT, R12, R4, PT ;  /* 0x000000040c00722a */ /* 0x001fdc0003f06000 */
[----:B------:R-:W-:Y:S05]  /*3e60*/  @P0 BRA P1, `(.L_x_71) ;  /* 0xfffffffc00e80947 */ /* 0x000fea000083ffff */
.L_x_70:
[----:B------:R-:W-:Y:S05]  /*3e70*/  BSYNC.RECONVERGENT B1 ;  /* 0x0000000000017941 */ /* 0x000fea0003800200 */
.L_x_69:
[----:B------:R-:W-:Y:S01]  /*3e80*/  DSETP.GE.AND P0, PT, R12, R10, PT ;  /* 0x0000000a0c00722a */ /* 0x000fe20003f06000 */
[----:B------:R-:W-:-:S05]  /*3e90*/  FADD R7, R19, R16 ;  /* 0x0000001013077221 */ /* 0x000fca0000000000 */
[----:B------:R-:W-:-:S13]  /*3ea0*/  FSETP.GTU.OR P0, PT, |R7|, R18, !P0 ;  /* 0x000000120700720b */ /* 0x000fda000470c600 */
[----:B------:R-:W-:Y:S05]  /*3eb0*/  @P0 BRA `(.L_x_72) ;  /* 0x0000000000480947 */ /* 0x000fea0003800000 */
[----:B------:R-:W0:Y:S01]  /*3ec0*/  F2F.F64.F32 R4, R16 ;  /* 0x0000001000047310 */ /* 0x000e220000201800 */
[----:B------:R-:W-:Y:S01]  /*3ed0*/  BSSY.RECONVERGENT B1, `(.L_x_73) ;  /* 0x000000a000017945 */ /* 0x000fe20003800200 */
[----:B0-----:R-:W-:-:S06]  /*3ee0*/  DSETP.GTU.AND P0, PT, R4, R10, PT ;  /* 0x0000000a0400722a */ /* 0x001fcc0003f0c000 */
[----:B------:R-:W-:-:S13]  /*3ef0*/  FSETP.GEU.OR P0, PT, |R7|, R18, P0 ;  /* 0x000000120700720b */ /* 0x000fda000070e600 */
[----:B------:R-:W-:Y:S05]  /*3f00*/  @P0 BRA `(.L_x_74) ;  /* 0x0000000000180947 */ /* 0x000fea0003800000 */
.L_x_75:
[----:B------:R-:W-:-:S04]  /*3f10*/  FADD R16, R16, R16 ;  /* 0x0000001010107221 */ /* 0x000fc80000000000 */
[----:B------:R-:W0:Y:S01]  /*3f20*/  F2F.F64.F32 R4, R16 ;  /* 0x0000001000047310 */ /* 0x000e220000201800 */
[----:B------:R-:W-:-:S05]  /*3f30*/  FADD R7, R19, R16 ;  /* 0x0000001013077221 */ /* 0x000fca0000000000 */
[----:B------:R-:W-:Y:S01]  /*3f40*/  FSETP.LT.AND P1, PT, |R7|, R18, PT ;  /* 0x000000120700720b */ /* 0x000fe20003f21200 */
[----:B0-----:R-:W-:-:S14]  /*3f50*/  DSETP.GTU.AND P0, PT, R4, R10, PT ;  /* 0x0000000a0400722a */ /* 0x001fdc0003f0c000 */
[----:B------:R-:W-:Y:S05]  /*3f60*/  @!P0 BRA P1, `(.L_x_75) ;  /* 0xfffffffc00e88947 */ /* 0x000fea000083ffff */
.L_x_74:
[----:B------:R-:W-:Y:S05]  /*3f70*/  BSYNC.RECONVERGENT B1 ;  /* 0x0000000000017941 */ /* 0x000fea0003800200 */
.L_x_73:
[----:B------:R-:W-:-:S05]  /*3f80*/  FADD R19, R19, R16 ;  /* 0x0000001013137221 */ /* 0x000fca0000000000 */
[----:B------:R-:W-:-:S13]  /*3f90*/  FSETP.GTU.AND P0, PT, |R19|, R18, PT ;  /* 0x000000121300720b */ /* 0x000fda0003f0c200 */
[----:B------:R-:W-:Y:S05]  /*3fa0*/  @P0 EXIT ;  /* 0x000000000000094d */ /* 0x000fea0003800000 */
[----:B------:R-:W-:-:S05]  /*3fb0*/  FADD R25, R25, -R16 ;  /* 0x8000001019197221 */ /* 0x000fca0000000000 */
[----:B------:R-:W-:Y:S01]  /*3fc0*/  ST.E desc[UR36][R2.64], R25 ;  /* 0x0000001902007985 */ /* 0x000fe2000c101924 */
[----:B------:R-:W-:Y:S05]  /*3fd0*/  EXIT ;  /* 0x000000000000794d */ /* 0x000fea0003800000 */
.L_x_72:
[----:B------:R-:W-:Y:S01]  /*3fe0*/  FADD R0, R21, -R20 ;  /* 0x8000001415007221 */ /* 0x000fe20000000000 */
[----:B------:R-:W-:-:S03]  /*3ff0*/  DSETP.GE.AND P0, PT, R8, R10, PT ;  /* 0x0000000a0800722a */ /* 0x000fc60003f06000 */
[----:B------:R-:W-:-:S05]  /*4000*/  FADD R5, R17, R0 ;  /* 0x0000000011057221 */ /* 0x000fca0000000000 */
[----:B------:R-:W-:-:S13]  /*4010*/  FSETP.GTU.OR P0, PT, |R5|, R18, !P0 ;  /* 0x000000120500720b */ /* 0x000fda000470c600 */
[----:B------:R-:W-:Y:S05]  /*4020*/  @P0 BRA `(.L_x_76) ;  /* 0x0000000000480947 */ /* 0x000fea0003800000 */
[----:B------:R-:W-:Y:S01]  /*4030*/  DSETP.GTU.AND P0, PT, R8, R10, PT ;  /* 0x0000000a0800722a */ /* 0x000fe20003f0c000 */
[----:B------:R-:W-:Y:S05]  /*4040*/  BSSY.RECONVERGENT B1, `(.L_x_77) ;  /* 0x0000009000017945 */ /* 0x000fea0003800200 */
[----:B------:R-:W-:-:S13]  /*4050*/  FSETP.GEU.OR P0, PT, |R5|, R18, P0 ;  /* 0x000000120500720b */ /* 0x000fda000070e600 */
[----:B------:R-:W-:Y:S05]  /*4060*/  @P0 BRA `(.L_x_78) ;  /* 0x0000000000180947 */ /* 0x000fea0003800000 */
.L_x_79:
[----:B------:R-:W-:-:S04]  /*4070*/  FADD R17, R17, R17 ;  /* 0x0000001111117221 */ /* 0x000fc80000000000 */
[----:B------:R-:W0:Y:S01]  /*4080*/  F2F.F64.F32 R8, R17 ;  /* 0x0000001100087310 */ /* 0x000e220000201800 */
[----:B------:R-:W-:-:S05]  /*4090*/  FADD R5, R0, R17 ;  /* 0x0000001100057221 */ /* 0x000fca0000000000 */
[----:B------:R-:W-:Y:S01]  /*40a0*/  FSETP.LT.AND P1, PT, |R5|, R18, PT ;  /* 0x000000120500720b */ /* 0x000fe20003f21200 */
[----:B0-----:R-:W-:-:S14]  /*40b0*/  DSETP.GTU.AND P0, PT, R8, R10, PT ;  /* 0x0000000a0800722a */ /* 0x001fdc0003f0c000 */
[----:B------:R-:W-:Y:S05]  /*40c0*/  @!P0 BRA P1, `(.L_x_79) ;  /* 0xfffffffc00e88947 */ /* 0x000fea000083ffff */
.L_x_78:
[----:B------:R-:W-:Y:S05]  /*40d0*/  BSYNC.RECONVERGENT B1 ;  /* 0x0000000000017941 */ /* 0x000fea0003800200 */
.L_x_77:
[----:B------:R-:W-:Y:S01]  /*40e0*/  DSETP.GE.AND P0, PT, R8, R10, PT ;  /* 0x0000000a0800722a */ /* 0x000fe20003f06000 */
[----:B------:R-:W-:-:S05]  /*40f0*/  FADD R5, R0, R17 ;  /* 0x0000001100057221 */ /* 0x000fca0000000000 */
[----:B------:R-:W-:-:S13]  /*4100*/  FSETP.GTU.OR P0, PT, |R5|, R18, !P0 ;  /* 0x000000120500720b */ /* 0x000fda000470c600 */
[----:B------:R-:W-:Y:S05]  /*4110*/  @P0 EXIT ;  /* 0x000000000000094d */ /* 0x000fea0003800000 */
[----:B------:R-:W-:-:S05]  /*4120*/  FADD R17, R20, -R17 ;  /* 0x8000001114117221 */ /* 0x000fca0000000000 */
[----:B------:R-:W-:Y:S01]  /*4130*/  ST.E desc[UR36][R2.64], R17 ;  /* 0x0000001102007985 */ /* 0x000fe2000c101924 */
[----:B------:R-:W-:Y:S05]  /*4140*/  EXIT ;  /* 0x000000000000794d */ /* 0x000fea0003800000 */
.L_x_76:
[----:B------:R-:W-:-:S05]  /*4150*/  FADD R21, -R18, R21 ;  /* 0x0000001512157221 */ /* 0x000fca0000000100 */
[----:B------:R-:W-:Y:S01]  /*4160*/  ST.E desc[UR36][R2.64], R21 ;  /* 0x0000001502007985 */ /* 0x000fe2000c101924 */
[----:B------:R-:W-:Y:S05]  /*4170*/  EXIT ;  /* 0x000000000000794d */ /* 0x000fea0003800000 */
.L_x_64:
[----:B------:R-:W-:-:S13]  /*4180*/  FSETP.GEU.AND P1, PT, R25, R20, PT ;  /* 0x000000141900720b */ /* 0x000fda0003f2e000 */
[----:B------:R-:W-:Y:S05]  /*4190*/  @P1 BRA `(.L_x_80) ;  /* 0x0000000000201947 */ /* 0x000fea0003800000 */
[----:B------:R-:W-:-:S13]  /*41a0*/  FSETP.GEU.AND P0, PT, |R19|, R18, PT ;  /* 0x000000121300720b */ /* 0x000fda0003f0e200 */
[----:B------:R-:W-:-:S04]  /*41b0*/  @!P0 FADD R18, -R18, R27 ;  /* 0x0000001b12128221 */ /* 0x000fc80000000100 */
[----:B------:R-:W-:-:S04]  /*41c0*/  @!P0 FADD R18, R25, -R18 ;  /* 0x8000001219128221 */ /* 0x000fc80000000000 */
[----:B------:R-:W-:-:S05]  /*41d0*/  @!P0 FFMA R25, R18, -0.5, R25 ;  /* 0xbf00000012198823 */ /* 0x000fca0000000019 */
[----:B------:R0:W-:Y:S01]  /*41e0*/  @!P0 ST.E desc[UR36][R2.64], R25 ;  /* 0x0000001902008985 */ /* 0x0001e2000c101924 */
[----:B------:R-:W-:Y:S05]  /*41f0*/  @!P0 EXIT ;  /* 0x000000000000894d */ /* 0x000fea0003800000 */
[----:B------:R-:W-:Y:S01]  /*4200*/  ST.E desc[UR36][R4.64], R22 ;  /* 0x0000001604007985 */ /* 0x000fe2000c101924 */
[----:B------:R-:W-:Y:S05]  /*4210*/  EXIT ;  /* 0x000000000000794d */ /* 0x000fea0003800000 */
.L_x_80:
[----:B------:R-:W-:Y:S05]  /*4220*/  @P0 EXIT ;  /* 0x000000000000094d */ /* 0x000fea0003800000 */
[----:B------:R-:W-:-:S04]  /*4230*/  FADD R27, -R25, R27 ;  /* 0x0000001b191b7221 */ /* 0x000fc80000000100 */
[----:B------:R-:W-:-:S04]  /*4240*/  FADD R0, R18, -R27 ;  /* 0x8000001b12007221 */ /* 0x000fc80000000000 */
[----:B------:R-:W-:-:S05]  /*4250*/  FFMA R27, R0, -0.5, R27 ;  /* 0xbf000000001b7823 */ /* 0x000fca000000001b */
[----:B------:R-:W-:-:S13]  /*4260*/  FSETP.GTU.AND P0, PT, |R27|, R18, PT ;  /* 0x000000121b00720b */ /* 0x000fda0003f0c200 */
[----:B------:R-:W-:-:S05]  /*4270*/  @!P0 FFMA R25, R0, 0.5, R25 ;  /* 0x3f00000000198823 */ /* 0x000fca0000000019 */
[----:B------:R0:W-:Y:S01]  /*4280*/  @!P0 ST.E desc[UR36][R4.64], R25 ;  /* 0x0000001904008985 */ /* 0x0001e2000c101924 */
[----:B------:R-:W-:Y:S05]  /*4290*/  @!P0 EXIT ;  /* 0x000000000000894d */ /* 0x000fea0003800000 */
[----:B0-----:R-:W-:-:S04]  /*42a0*/  FADD R5, R21, -R20 ;  /* 0x8000001415057221 */ /* 0x001fc80000000000 */
[----:B------:R-:W-:-:S05]  /*42b0*/  FFMA R5, R0, 0.5, R5 ;  /* 0x3f00000000057823 */ /* 0x000fca0000000005 */
[----:B------:R-:W-:-:S13]  /*42c0*/  FSETP.GTU.AND P0, PT, |R5|, R18, PT ;  /* 0x000000120500720b */ /* 0x000fda0003f0c200 */
[----:B------:R-:W-:Y:S05]  /*42d0*/  @P0 EXIT ;  /* 0x000000000000094d */ /* 0x000fea0003800000 */
[----:B------:R-:W-:-:S05]  /*42e0*/  FFMA R5, R0, -0.5, R20 ;  /* 0xbf00000000057823 */ /* 0x000fca0000000014 */
[----:B------:R-:W-:Y:S01]  /*42f0*/  ST.E desc[UR36][R2.64], R5 ;  /* 0x0000000502007985 */ /* 0x000fe2000c101924 */
[----:B------:R-:W-:Y:S05]  /*4300*/  EXIT ;  /* 0x000000000000794d */ /* 0x000fea0003800000 */
.L_x_58:
[----:B------:R-:W0:Y:S02]  /*4310*/  LDC.64 R8, c[0x4][0xb8] ;  /* 0x01002e00ff087b82 */ /* 0x000e240000000a00 */
[----:B0-----:R-:W2:Y:S02]  /*4320*/  LDG.E.64 R4, desc[UR36][R8.64] ;  /* 0x0000002408047981 */ /* 0x001ea4000c1e1b00 */
[----:B--2---:R-:W-:-:S06]  /*4330*/  IMAD.WIDE R6, R23, 0x4, R4 ;  /* 0x0000000417067825 */ /* 0x004fcc00078e0204 */
[----:B------:R-:W2:Y:S01]  /*4340*/  LD.E R6, desc[UR36][R6.64] ;  /* 0x0000002406067980 */ /* 0x000ea2000c101900 */
[----:B------:R-:W0:Y:S01]  /*4350*/  LDC.64 R4, c[0x4][0xa8] ;  /* 0x01002a00ff047b82 */ /* 0x000e220000000a00 */
[----:B------:R-:W-:Y:S01]  /*4360*/  BSSY.RECONVERGENT B0, `(.L_x_81) ;  /* 0x0000061000007945 */ /* 0x000fe20003800200 */
[----:B------:R-:W-:Y:S01]  /*4370*/  IMAD.MOV.U32 R18, RZ, RZ, R23 ;  /* 0x000000ffff127224 */ /* 0x000fe200078e0017 */
[----:B--2---:R-:W-:-:S13]  /*4380*/  ISETP.NE.AND P0, PT, R6, -0x1, PT ;  /* 0xffffffff0600780c */ /* 0x004fda0003f05270 */
[----:B0-----:R-:W-:Y:S05]  /*4390*/  @!P0 BRA `(.L_x_82) ;  /* 0x0000000400748947 */ /* 0x001fea0003800000 */
[----:B------:R-:W-:Y:S01]  /*43a0*/  IADD3 R9, PT, PT, R6, -0x1, RZ ;  /* 0xffffffff06097810 */ /* 0x000fe20007ffe0ff */
[----:B------:R-:W-:-:S03]  /*43b0*/  IMAD.MOV.U32 R18, RZ, RZ, -0x1 ;  /* 0xffffffffff127424 */ /* 0x000fc600078e00ff */
        /* <DEDUP_REMOVED lines=9> */
[----:B------:R-:W5:Y:S04]  /*4450*/  LDG.E R12, desc[UR36][R20.64+0x8] ;  /* 0x00000824140c7981 */ /* 0x000f68000c1e1900 */
[----:B------:R1:W5:Y:S01]  /*4460*/  LDG.E R13, desc[UR36][R20.64] ;  /* 0x00000024140d7981 */ /* 0x000362000c1e1900 */
        /* <DEDUP_REMOVED lines=16> */
[----:B------:R-:W-:-:S04]  /*4570*/  IMAD R9, R25, R8, RZ ;  /* 0x0000000819097224 */ /* 0x000fc800078e02ff */
[----:B------:R-:W-:Y:S01]  /*4580*/  IMAD.HI.U32 R6, R7, R9, R6 ;  /* 0x0000000907067227 */ /* 0x000fe200078e0006 */
[----:B------:R-:W-:-:S03]  /*4590*/  IADD3 R7, PT, PT, R21, 0xffffffe, RZ ;  /* 0x0ffffffe15077810 */ /* 0x000fc60007ffe0ff */
[----:B------:R-:W-:Y:S02]  /*45a0*/  IMAD.MOV R9, RZ, RZ, -R22 ;  /* 0x000000ffff097224 */ /* 0x000fe400078e0a16 */
[----:B------:R-:W-:Y:S01]  /*45b0*/  IMAD.HI.U32 R6, R6, R19, RZ ;  /* 0x0000001306067227 */ /* 0x000fe200078e00ff */
[----:B------:R-:W0:Y:S03]  /*45c0*/  F2I.FTZ.U32.TRUNC.NTZ R7, R7 ;  /* 0x0000000700077305 */ /* 0x000e26000021f000 */
[----:B------:R-:W-:Y:S02]  /*45d0*/  IMAD R9, R6, R9, R19 ;  /* 0x0000000906097224 */ /* 0x000fe400078e0213 */
[----:B---3--:R-:W-:-:S03]  /*45e0*/  VIADD R22, R20, 0xffffffe ;  /* 0x0ffffffe14167836 */ /* 0x008fc60000000000 */
[----:B------:R-:W-:-:S13]  /*45f0*/  ISETP.GT.U32.AND P1, PT, R8, R9, PT ;  /* 0x000000090800720c */ /* 0x000fda0003f24070 */
[----:B------:R-:W-:Y:S01]  /*4600*/  @!P1 IMAD.IADD R9, R9, 0x1, -R8 ;  /* 0x0000000109099824 */ /* 0x000fe200078e0a08 */
[----:B------:R-:W-:Y:S02]  /*4610*/  @!P1 IADD3 R6, PT, PT, R6, 0x1, RZ ;  /* 0x0000000106069810 */ /* 0x000fe40007ffe0ff */
[----:B------:R-:W-:Y:S02]  /*4620*/  ISETP.NE.AND P1, PT, R18, RZ, PT ;  /* 0x000000ff1200720c */ /* 0x000fe40003f25270 */
[----:B------:R-:W-:Y:S02]  /*4630*/  ISETP.GE.U32.AND P0, PT, R9, R8, PT ;  /* 0x000000080900720c */ /* 0x000fe40003f06070 */
[----:B------:R1:W3:Y:S01]  /*4640*/  F2I.FTZ.U32.TRUNC.NTZ R9, R22 ;  /* 0x0000001600097305 */ /* 0x0002e2000021f000 */
[----:B------:R-:W-:-:S04]  /*4650*/  LOP3.LUT R8, R23, R18, RZ, 0x3c, !PT ;  /* 0x0000001217087212 */ /* 0x000fc800078e3cff */
[----:B------:R-:W-:Y:S01]  /*4660*/  ISETP.GE.AND P2, PT, R8, RZ, PT ;  /* 0x000000ff0800720c */ /* 0x000fe20003f46270 */
[----:B0-----:R-:W-:Y:S01]  /*4670*/  IMAD.MOV R8, RZ, RZ, -R7 ;  /* 0x000000ffff087224 */ /* 0x001fe200078e0a07 */
[----:B-1----:R-:W-:-:S03]  /*4680*/  IABS R22, R11 ;  /* 0x0000000b00167213 */ /* 0x002fc60000000000 */
[----:B------:R-:W-:Y:S02]  /*4690*/  IMAD R21, R8, R15, RZ ;  /* 0x0000000f08157224 */ /* 0x000fe400078e02ff */
[----:B------:R-:W-:Y:S01]  /*46a0*/  @P0 VIADD R6, R6, 0x1 ;  /* 0x0000000106060836 */ /* 0x000fe20000000000 */
[----:B---3--:R-:W-:-:S03]  /*46b0*/  IADD3 R24, PT, PT, RZ, -R9, RZ ;  /* 0x80000009ff187210 */ /* 0x008fc60007ffe0ff */
[----:B------:R-:W-:Y:S02]  /*46c0*/  IMAD.MOV.U32 R20, RZ, RZ, R6 ;  /* 0x000000ffff147224 */ /* 0x000fe400078e0006 */
[----:B------:R-:W-:Y:S02]  /*46d0*/  IMAD.MOV.U32 R6, RZ, RZ, RZ ;  /* 0x000000ffff067224 */ /* 0x000fe400078e00ff */
[----:B------:R-:W-:Y:S01]  /*46e0*/  IMAD.MOV.U32 R8, RZ, RZ, R24 ;  /* 0x000000ffff087224 */ /* 0x000fe200078e0018 */
[----:B------:R-:W-:Y:S01]  /*46f0*/  @!P2 IADD3 R20, PT, PT, -R20, RZ, RZ ;  /* 0x000000ff1414a210 */ /* 0x000fe20007ffe1ff */
[----:B------:R-:W-:Y:S01]  /*4700*/  IMAD.HI.U32 R6, R7, R21, R6 ;  /* 0x0000001507067227 */ /* 0x000fe200078e0006 */
[----:B------:R-:W-:Y:S02]  /*4710*/  @!P1 LOP3.LUT R20, RZ, R18, RZ, 0x33, !PT ;  /* 0x00000012ff149212 */ /* 0x000fe400078e33ff */
[----:B------:R-:W-:Y:S01]  /*4720*/  IABS R24, R14 ;  /* 0x0000000e00187213 */ /* 0x000fe20000000000 */
[----:B------:R-:W-:Y:S01]  /*4730*/  IMAD R7, R8, R17, RZ ;  /* 0x0000001108077224 */ /* 0x000fe200078e02ff */
[----:B------:R-:W-:Y:S01]  /*4740*/  IABS R21, R20 ;  /* 0x0000001400157213 */ /* 0x000fe20000000000 */
[----:B------:R-:W-:Y:S01]  /*4750*/  IMAD.MOV.U32 R8, RZ, RZ, RZ ;  /* 0x000000ffff087224 */ /* 0x000fe200078e00ff */
[----:B------:R-:W-:-:S02]  /*4760*/  ISETP.GE.AND P2, PT, R20, RZ, PT ;  /* 0x000000ff1400720c */ /* 0x000fc40003f46270 */
[----:B------:R-:W-:Y:S01]  /*4770*/  IADD3 R20, PT, PT, -R20, RZ, RZ ;  /* 0x000000ff14147210 */ /* 0x000fe20007ffe1ff */
[----:B------:R-:W-:Y:S01]  /*4780*/  IMAD.HI.U32 R8, R9, R7, R8 ;  /* 0x0000000709087227 */ /* 0x000fe200078e0008 */
[----:B------:R-:W-:-:S03]  /*4790*/  IADD3 R9, PT, PT, RZ, -R22, RZ ;  /* 0x80000016ff097210 */ /* 0x000fc60007ffe0ff */
[----:B------:R-:W-:Y:S02]  /*47a0*/  IMAD.MOV.U32 R7, RZ, RZ, R21 ;  /* 0x000000ffff077224 */ /* 0x000fe400078e0015 */
        /* <DEDUP_REMOVED lines=9> */
[----:B------:R-:W-:-:S04]  /*4840*/  @!P0 IADD3 R6, PT, PT, R6, -R15, RZ ;  /* 0x8000000f06068210 */ /* 0x000fc80007ffe0ff */
[----:B------:R-:W-:Y:S02]  /*4850*/  ISETP.GT.U32.AND P0, PT, R15, R6, PT ;  /* 0x000000060f00720c */ /* 0x000fe40003f04070 */
[----:B------:R-:W-:Y:S02]  /*4860*/  @!P4 IMAD.IADD R22, R22, 0x1, -R17 ;  /* 0x000000011616c824 */ /* 0x000fe400078e0a11 */
[----:B------:R-:W-:Y:S01]  /*4870*/  @!P4 VIADD R8, R8, 0x1 ;  /* 0x000000010808c836 */ /* 0x000fe20000000000 */
[----:B------:R-:W-:Y:S02]  /*4880*/  ISETP.NE.AND P4, PT, R11, RZ, PT ;  /* 0x000000ff0b00720c */ /* 0x000fe40003f85270 */
[----:B------:R-:W-:-:S06]  /*4890*/  ISETP.GE.U32.AND P1, PT, R22, R17, PT ;  /* 0x000000111600720c */ /* 0x000fcc0003f26070 */
[----:B------:R-:W-:Y:S02]  /*48a0*/  @!P0 IADD3 R6, PT, PT, R6, -R15, RZ ;  /* 0x8000000f06068210 */ /* 0x000fe40007ffe0ff */
[----:B------:R-:W-:Y:S02]  /*48b0*/  ISETP.NE.AND P0, PT, R14, RZ, PT ;  /* 0x000000ff0e00720c */ /* 0x000fe40003f05270 */
[----:B------:R-:W-:Y:S02]  /*48c0*/  @!P2 IADD3 R6, PT, PT, -R6, RZ, RZ ;  /* 0x000000ff0606a210 */ /* 0x000fe40007ffe1ff */
[----:B------:R-:W-:Y:S01]  /*48d0*/  @!P4 LOP3.LUT R6, RZ, R11, RZ, 0x33, !PT ;  /* 0x0000000bff06c212 */ /* 0x000fe200078e33ff */
[----:B------:R-:W-:-:S04]  /*48e0*/  @P1 VIADD R8, R8, 0x1 ;  /* 0x0000000108081836 */ /* 0x000fc80000000000 */
[----:B------:R-:W-:Y:S02]  /*48f0*/  @!P3 IMAD.MOV R8, RZ, RZ, -R8 ;  /* 0x000000ffff08b224 */ /* 0x000fe400078e0a08 */
[----:B--2---:R-:W-:Y:S02]  /*4900*/  IMAD.IADD R10, R10, 0x1, R6 ;  /* 0x000000010a0a7824 */ /* 0x004fe400078e0206 */
[----:B------:R-:W-:Y:S01]  /*4910*/  @!P0 LOP3.LUT R8, RZ, R14, RZ, 0x33, !PT ;  /* 0x0000000eff088212 */ /* 0x000fe200078e33ff */
[----:B------:R-:W-:-:S03]  /*4920*/  IMAD R6, R18, R20, R23 ;  /* 0x0000001412067224 */ /* 0x000fc600078e0217 */
[----:B-----5:R-:W-:Y:S01]  /*4930*/  IADD3 R12, PT, PT, R12, R8, RZ ;  /* 0x000000080c0c7210 */ /* 0x020fe20007ffe0ff */
[----:B------:R-:W-:-:S04]  /*4940*/  IMAD.IADD R6, R13, 0x1, R6 ;  /* 0x000000010d067824 */ /* 0x000fc800078e0206 */
[----:B------:R-:W-:-:S04]  /*4950*/  IMAD R11, R11, R12, R10 ;  /* 0x0000000c0b0b7224 */ /* 0x000fc800078e020a */
[----:B------:R-:W-:-:S07]  /*4960*/  IMAD R18, R18, R11, R6 ;  /* 0x0000000b12127224 */ /* 0x000fce00078e0206 */
.L_x_82:
[----:B------:R-:W-:Y:S05]  /*4970*/  BSYNC.RECONVERGENT B0 ;  /* 0x0000000000007941 */ /* 0x000fea0003800200 */
.L_x_81:
[----:B------:R-:W0:Y:S01]  /*4980*/  LDC.64 R6, c[0x4][RZ] ;  /* 0x01000000ff067b82 */ /* 0x000e220000000a00 */
[----:B------:R-:W2:Y:S04]  /*4990*/  LDG.E.64 R4, desc[UR36][R4.64] ;  /* 0x0000002404047981 */ /* 0x000ea8000c1e1b00 */
[----:B0-----:R-:W3:Y:S03]  /*49a0*/  LDG.E.64 R6, desc[UR36][R6.64] ;  /* 0x0000002406067981 */ /* 0x001ee6000c1e1b00 */
[----:B------:R-:W0:Y:S02]  /*49b0*/  LDC.64 R14, c[0x4][0x88] ;  /* 0x01002200ff0e7b82 */ /* 0x000e240000000a00 */
[----:B0-----:R-:W4:Y:S01]  /*49c0*/  LDG.E R14, desc[UR36][R14.64] ;  /* 0x000000240e0e7981 */ /* 0x001f22000c1e1900 */
[----:B--2---:R-:W-:-:S04]  /*49d0*/  IMAD.WIDE R10, R23, 0x4, R4 ;  /* 0x00000004170a7825 */ /* 0x004fc800078e0204 */
[----:B------:R-:W-:Y:S02]  /*49e0*/  IMAD.WIDE R12, R18, 0x4, R4 ;  /* 0x00000004120c7825 */ /* 0x000fe400078e0204 */
[----:B------:R-:W2:Y:S04]  /*49f0*/  LD.E R11, desc[UR36][R10.64] ;  /* 0x000000240a0b7980 */ /* 0x000ea8000c101900 */
[----:B------:R-:W5:Y:S01]  /*4a00*/  LD.E R13, desc[UR36][R12.64] ;  /* 0x000000240c0d7980 */ /* 0x000f62000c101900 */
[----:B---3--:R-:W-:-:S06]  /*4a10*/  IMAD.WIDE R8, R23, 0x4, R6 ;  /* 0x0000000417087825 */ /* 0x008fcc00078e0206 */
[----:B------:R-:W2:Y:S01]  /*4a20*/  LD.E R8, desc[UR36][R8.64] ;  /* 0x0000002408087980 */ /* 0x000ea2000c101900 */
[----:B------:R-:W-:-:S04]  /*4a30*/  ISETP.NE.AND P0, PT, R3, 0x4, PT ;  /* 0x000000040300780c */ /* 0x000fc80003f05270 */
[----:B------:R-:W-:-:S04]  /*4a40*/  ISETP.NE.OR P0, PT, R0, RZ, P0 ;  /* 0x000000ff0000720c */ /* 0x000fc80000705670 */
[----:B------:R-:W-:Y:S01]  /*4a50*/  ISETP.NE.OR P0, PT, R23, 0x658fe9, P0 ;  /* 0x00658fe91700780c */ /* 0x000fe20000705670 */
[----:B------:R-:W-:Y:S01]  /*4a60*/  BSSY.RECONVERGENT B6, `(.L_x_83) ;  /* 0x0000062000067945 */ /* 0x000fe20003800200 */
[----:B--2---:R-:W-:Y:S01]  /*4a70*/  FADD R3, R11, -R8 ;  /* 0x800000080b037221 */ /* 0x004fe20000000000 */
[----:B-----5:R-:W-:-:S03]  /*4a80*/  FADD R5, -R8, R13 ;  /* 0x0000000d08057221 */ /* 0x020fc60000000100 */
[C---:B----4-:R-:W-:Y:S01]  /*4a90*/  FADD R3, R14.reuse, -R3 ;  /* 0x800000030e037221 */ /* 0x050fe20000000000 */
[----:B------:R-:W-:-:S03]  /*4aa0*/  FADD R22, R14, -R5 ;  /* 0x800000050e167221 */ /* 0x000fc60000000000 */
[----:B------:R-:W-:-:S03]  /*4ab0*/  FMUL R17, R3, 0.5 ;  /* 0x3f00000003117820 */ /* 0x000fc60000400000 */
[----:B------:R-:W-:Y:S05]  /*4ac0*/  @P0 BRA `(.L_x_84) ;  /* 0x00000004006c0947 */ /* 0x000fea0003800000 */
[----:B------:R-:W-:Y:S01]  /*4ad0*/  MOV R19, 0xf8 ;  /* 0x000000f800137802 */ /* 0x000fe20000000f00 */
[----:B------:R-:W0:Y:S01]  /*4ae0*/  LDCU.64 UR4, c[0x4][0xd0] ;  /* 0x01001a00ff0477ac */ /* 0x000e220008000a00 */
[----:B------:R-:W-:Y:S01]  /*4af0*/  FMUL R22, R22, 0.5 ;  /* 0x3f00000016167820 */ /* 0x000fe20000400000 */
[----:B------:R-:W-:Y:S01]  /*4b00*/  CS2R R6, SRZ ;  /* 0x0000000000067805 */ /* 0x000fe2000001ff00 */
[----:B------:R1:W2:Y:S01]  /*4b10*/  LDC.64 R8, c[0x4][R19] ;  /* 0x0100000013087b82 */ /* 0x0002a20000000a00 */
[----:B0-----:R-:W-:Y:S01]  /*4b20*/  MOV R4, UR4 ;  /* 0x0000000400047c02 */ /* 0x001fe20008000f00 */
[----:B-1----:R-:W-:-:S07]  /*4b30*/  IMAD.U32 R5, RZ, RZ, UR5 ;  /* 0x00000005ff057e24 */ /* 0x002fce000f8e00ff */
[----:B------:R-:W-:-:S07]  /*4b40*/  LEPC R20, `(.L_x_85) ;  /* 0x000000001014794e */ /* 0x000fce0000000000 */
[----:B--2---:R-:W-:Y:S05]  /*4b50*/  CALL.ABS.NOINC R8 ;  /* 0x0000000008007343 */ /* 0x004fea0003c00000 */
.L_x_85:
[----:B------:R-:W0:Y:S01]  /*4b60*/  LDC.64 R6, c[0x4][RZ] ;  /* 0x01000000ff067b82 */ /* 0x000e220000000a00 */
[----:B------:R-:W-:Y:S01]  /*4b70*/  IMAD.MOV.U32 R14, RZ, RZ, 0x658fe9 ;  /* 0x00658fe9ff0e7424 */ /* 0x000fe200078e00ff */
[----:B------:R-:W1:Y:S01]  /*4b80*/  LDCU.64 UR4, c[0x4][0xd8] ;  /* 0x01001b00ff0477ac */ /* 0x000e620008000a00 */
[----:B0-----:R-:W2:Y:S02]  /*4b90*/  LDG.E.64 R6, desc[UR36][R6.64] ;  /* 0x0000002406067981 */ /* 0x001ea4000c1e1b00 */
[----:B--2---:R-:W-:-:S04]  /*4ba0*/  IADD3 R12, P0, PT, R6, 0x2000000, RZ ;  /* 0x02000000060c7810 */ /* 0x004fc80007f1e0ff */
[----:B------:R-:W-:-:S05]  /*4bb0*/  IADD3.X R13, PT, PT, RZ, R7, RZ, P0, !PT ;  /* 0x00000007ff0d7210 */ /* 0x000fca00007fe4ff */
[----:B------:R-:W2:Y:S01]  /*4bc0*/  LD.E R0, desc[UR36][R12.64+-0x69c05c] ;  /* 0x963fa4240c007980 */ /* 0x000ea2000c101900 */
[----:B------:R0:W3:Y:S01]  /*4bd0*/  LDC.64 R8, c[0x4][R19] ;  /* 0x0100000013087b82 */ /* 0x0000e20000000a00 */
[----:B-1----:R-:W-:Y:S01]  /*4be0*/  MOV R4, UR4 ;  /* 0x0000000400047c02 */ /* 0x002fe20008000f00 */
[----:B------:R-:W-:Y:S01]  /*4bf0*/  IMAD.U32 R5, RZ, RZ, UR5 ;  /* 0x00000005ff057e24 */ /* 0x000fe2000f8e00ff */
[----:B------:R0:W-:Y:S01]  /*4c00*/  STL [R1], R14 ;  /* 0x0000000e01007387 */ /* 0x0001e20000100800 */
[----:B------:R-:W-:Y:S01]  /*4c10*/  MOV R6, R2 ;  /* 0x0000000200067202 */ /* 0x000fe20000000f00 */
[----:B------:R-:W-:Y:S01]  /*4c20*/  IMAD.MOV.U32 R7, RZ, RZ, R16 ;  /* 0x000000ffff077224 */ /* 0x000fe200078e0010 */
[----:B--2---:R-:W1:Y:S02]  /*4c30*/  F2F.F64.F32 R10, R0 ;  /* 0x00000000000a7310 */ /* 0x004e640000201800 */
[----:B-1-3--:R0:W-:Y:S04]  /*4c40*/  STL.64 [R1+0x8], R10 ;  /* 0x0000080a01007387 */ /* 0x00a1e80000100a00 */
[----:B------:R-:W-:-:S07]  /*4c50*/  LEPC R20, `(.L_x_86) ;  /* 0x000000001014794e */ /* 0x000fce0000000000 */
[----:B0-----:R-:W-:Y:S05]  /*4c60*/  CALL.ABS.NOINC R8 ;  /* 0x0000000008007343 */ /* 0x001fea0003c00000 */
.L_x_86:
[----:B------:R-:W0:Y:S01]  /*4c70*/  LDC.64 R14, c[0x4][RZ] ;  /* 0x01000000ff0e7b82 */ /* 0x000e220000000a00 */
[----:B------:R-:W1:Y:S01]  /*4c80*/  LDCU.64 UR4, c[0x4][0xe0] ;  /* 0x01001c00ff0477ac */ /* 0x000e620008000a00 */
[----:B0-----:R-:W2:Y:S02]  /*4c90*/  LDG.E.64 R10, desc[UR36][R14.64] ;  /* 0x000000240e0a7981 */ /* 0x001ea4000c1e1b00 */
[----:B--2---:R-:W-:-:S06]  /*4ca0*/  IMAD.WIDE R10, R18, 0x4, R10 ;  /* 0x00000004120a7825 */ /* 0x004fcc00078e020a */
        /* <DEDUP_REMOVED lines=11> */
.L_x_87:
[----:B------:R-:W-:Y:S01]  /*4d60*/  F2F.F64.F32 R8, R17 ;  /* 0x0000001100087310 */ /* 0x000fe20000201800 */
[----:B------:R0:W1:Y:S01]  /*4d70*/  LDC.64 R12, c[0x4][R19] ;  /* 0x01000000130c7b82 */ /* 0x0000620000000a00 */
[----:B------:R-:W2:Y:S01]  /*4d80*/  LDCU.64 UR4, c[0x4][0xe8] ;  /* 0x01001d00ff0477ac */ /* 0x000ea20008000a00 */
[----:B------:R-:W-:Y:S01]  /*4d90*/  MOV R6, R2 ;  /* 0x0000000200067202 */ /* 0x000fe20000000f00 */
[----:B------:R-:W-:-:S04]  /*4da0*/  IMAD.MOV.U32 R7, RZ, RZ, R16 ;  /* 0x000000ffff077224 */ /* 0x000fc800078e0010 */
[----:B------:R-:W3:Y:S01]  /*4db0*/  F2F.F64.F32 R10, R22 ;  /* 0x00000016000a7310 */ /* 0x000ee20000201800 */
[----:B--2---:R-:W-:Y:S01]  /*4dc0*/  MOV R4, UR4 ;  /* 0x0000000400047c02 */ /* 0x004fe20008000f00 */
[----:B------:R-:W-:Y:S01]  /*4dd0*/  IMAD.U32 R5, RZ, RZ, UR5 ;  /* 0x00000005ff057e24 */ /* 0x000fe2000f8e00ff */
[----:B---3--:R0:W-:Y:S06]  /*4de0*/  STL.128 [R1], R8 ;  /* 0x0000000801007387 */ /* 0x0081ec0000100c00 */
[----:B------:R-:W-:-:S07]  /*4df0*/  LEPC R20, `(.L_x_88) ;  /* 0x000000001014794e */ /* 0x000fce0000000000 */
[----:B01----:R-:W-:Y:S05]  /*4e00*/  CALL.ABS.NOINC R12 ;  /* 0x000000000c007343 */ /* 0x003fea0003c00000 */
.L_x_88:
[----:B------:R-:W0:Y:S01]  /*4e10*/  LDC.64 R6, c[0x4][RZ] ;  /* 0x01000000ff067b82 */ /* 0x000e220000000a00 */
[----:B------:R-:W1:Y:S01]  /*4e20*/  LDCU.64 UR4, c[0x4][0xe8] ;  /* 0x01001d00ff0477ac */ /* 0x000e620008000a00 */
[----:B0-----:R-:W2:Y:S02]  /*4e30*/  LDG.E.64 R6, desc[UR36][R6.64] ;  /* 0x0000002406067981 */ /* 0x001ea4000c1e1b00 */
[----:B--2---:R-:W-:-:S04]  /*4e40*/  IADD3 R14, P0, PT, R6, 0x2000000, RZ ;  /* 0x02000000060e7810 */ /* 0x004fc80007f1e0ff */
[----:B------:R-:W-:-:S05]  /*4e50*/  IADD3.X R15, PT, PT, RZ, R7, RZ, P0, !PT ;  /* 0x00000007ff0f7210 */ /* 0x000fca00007fe4ff */
[----:B------:R-:W2:Y:S01]  /*4e60*/  LD.E R3, desc[UR36][R14.64+-0x69c05c] ;  /* 0x963fa4240e037980 */ /* 0x000ea2000c101900 */
[----:B------:R0:W3:Y:S01]  /*4e70*/  LDC.64 R12, c[0x4][R19] ;  /* 0x01000000130c7b82 */ /* 0x0000e20000000a00 */
[----:B-1----:R-:W-:Y:S01]  /*4e80*/  IMAD.U32 R4, RZ, RZ, UR4 ;  /* 0x00000004ff047e24 */ /* 0x002fe2000f8e00ff */
[----:B------:R-:W-:Y:S01]  /*4e90*/  MOV R5, UR5 ;  /* 0x0000000500057c02 */ /* 0x000fe20008000f00 */
[----:B------:R-:W-:Y:S01]  /*4ea0*/  IMAD.MOV.U32 R6, RZ, RZ, R2 ;  /* 0x000000ffff067224 */ /* 0x000fe200078e0002 */
[----:B------:R-:W-:Y:S01]  /*4eb0*/  MOV R7, R16 ;  /* 0x0000001000077202 */ /* 0x000fe20000000f00 */
[----:B--2---:R-:W-:Y:S01]  /*4ec0*/  FADD R10, -R22, R3 ;  /* 0x00000003160a7221 */ /* 0x004fe20000000100 */
[----:B------:R-:W-:Y:S08]  /*4ed0*/  F2F.F64.F32 R8, R3 ;  /* 0x0000000300087310 */ /* 0x000ff00000201800 */
[----:B------:R-:W1:Y:S02]  /*4ee0*/  F2F.F64.F32 R10, R10 ;  /* 0x0000000a000a7310 */ /* 0x000e640000201800 */
[----:B-1-3--:R0:W-:Y:S02]  /*4ef0*/  STL.128 [R1], R8 ;  /* 0x0000000801007387 */ /* 0x00a1e40000100c00 */
[----:B------:R-:W-:-:S07]  /*4f00*/  LEPC R20, `(.L_x_89) ;  /* 0x000000001014794e */ /* 0x000fce0000000000 */
[----:B0-----:R-:W-:Y:S05]  /*4f10*/  CALL.ABS.NOINC R12 ;  /* 0x000000000c007343 */ /* 0x001fea0003c00000 */
.L_x_89:
[----:B------:R-:W0:Y:S01]  /*4f20*/  LDC.64 R4, c[0x4][0xa8] ;  /* 0x01002a00ff047b82 */ /* 0x000e220000000a00 */
[----:B------:R-:W1:Y:S01]  /*4f30*/  LDCU.64 UR4, c[0x4][0xe8] ;  /* 0x01001d00ff0477ac */ /* 0x000e620008000a00 */
[----:B0-----:R-:W2:Y:S02]  /*4f40*/  LDG.E.64 R4, desc[UR36][R4.64] ;  /* 0x0000002404047981 */ /* 0x001ea4000c1e1b00 */
[----:B--2---:R-:W-:Y:S01]  /*4f50*/  IADD3 R20, P0, PT, R4, 0x2000000, RZ ;  /* 0x0200000004147810 */ /* 0x004fe20007f1e0ff */
[----:B------:R-:W-:-:S04]  /*4f60*/  IMAD.WIDE R14, R18, 0x4, R4 ;  /* 0x00000004120e7825 */ /* 0x000fc800078e0204 */
[----:B------:R-:W-:Y:S01]  /*4f70*/  IMAD.X R21, RZ, RZ, R5, P0 ;  /* 0x000000ffff157224 */ /* 0x000fe200000e0605 */
[----:B------:R-:W2:Y:S04]  /*4f80*/  LD.E R10, desc[UR36][R14.64] ;  /* 0x000000240e0a7980 */ /* 0x000ea8000c101900 */
[----:B------:R-:W3:Y:S01]  /*4f90*/  LD.E R8, desc[UR36][R20.64+-0x69c05c] ;  /* 0x963fa42414087980 */ /* 0x000ee2000c101900 */
[----:B------:R0:W4:Y:S01]  /*4fa0*/  LDC.64 R12, c[0x4][R19] ;  /* 0x01000000130c7b82 */ /* 0x0001220000000a00 */
[----:B-1----:R-:W-:Y:S01]  /*4fb0*/  MOV R4, UR4 ;  /* 0x0000000400047c02 */ /* 0x002fe20008000f00 */
[----:B------:R-:W-:Y:S01]  /*4fc0*/  IMAD.U32 R5, RZ, RZ, UR5 ;  /* 0x00000005ff057e24 */ /* 0x000fe2000f8e00ff */
[----:B------:R-:W-:Y:S01]  /*4fd0*/  MOV R6, R2 ;  /* 0x0000000200067202 */ /* 0x000fe20000000f00 */
[----:B------:R-:W-:Y:S01]  /*4fe0*/  IMAD.MOV.U32 R7, RZ, RZ, R16 ;  /* 0x000000ffff077224 */ /* 0x000fe200078e0010 */
[----:B--2---:R-:W-:Y:S08]  /*4ff0*/  F2F.F64.F32 R10, R10 ;  /* 0x0000000a000a7310 */ /* 0x004ff00000201800 */
[----:B---3--:R-:W1:Y:S02]  /*5000*/  F2F.F64.F32 R8, R8 ;  /* 0x0000000800087310 */ /* 0x008e640000201800 */
[----:B-1--4-:R0:W-:Y:S02]  /*5010*/  STL.128 [R1], R8 ;  /* 0x0000000801007387 */ /* 0x0121e40000100c00 */
[----:B------:R-:W-:-:S07]  /*5020*/  LEPC R20, `(.L_x_90) ;  /* 0x000000001014794e */ /* 0x000fce0000000000 */
[----:B0-----:R-:W-:Y:S05]  /*5030*/  CALL.ABS.NOINC R12 ;  /* 0x000000000c007343 */ /* 0x001fea0003c00000 */
.L_x_90:
[----:B------:R-:W0:Y:S02]  /*5040*/  LDC.64 R6, c[0x4][RZ] ;  /* 0x01000000ff067b82 */ /* 0x000e240000000a00 */
[----:B0-----:R-:W2:Y:S02]  /*5050*/  LDG.E.64 R6, desc[UR36][R6.64] ;  /* 0x0000002406067981 */ /* 0x001ea4000c1e1b00 */
[----:B--2---:R-:W-:-:S06]  /*5060*/  IMAD.WIDE R8, R23, 0x4, R6 ;  /* 0x0000000417087825 */ /* 0x004fcc00078e0206 */
[----:B------:R0:W5:Y:S02]  /*5070*/  LD.E R8, desc[UR36][R8.64] ;  /* 0x0000002408087980 */ /* 0x000164000c101900 */
.L_x_84:
[----:B------:R-:W-:Y:S05]  /*5080*/  BSYNC.RECONVERGENT B6 ;  /* 0x0000000000067941 */ /* 0x000fea0003800200 */
.L_x_83:
[----:B------:R-:W-:-:S05]  /*5090*/  IMAD.WIDE R4, R18, 0x4, R6 ;  /* 0x0000000412047825 */ /* 0x000fca00078e0206 */
[----:B------:R-:W2:Y:S02]  /*50a0*/  LD.E R3, desc[UR36][R4.64] ;  /* 0x0000002404037980 */ /* 0x000ea4000c101900 */
[CC--:B--2--5:R-:W-:Y:S02]  /*50b0*/  FSETP.NEU.AND P0, PT, R8.reuse, R3.reuse, PT ;  /* 0x000000030800720b */ /* 0x0e4fe40003f0d000 */
[----:B------:R-:W-:Y:S02]  /*50c0*/  FSETP.GEU.AND P1, PT, R8, R3, PT ;  /* 0x000000030800720b */ /* 0x000fe40003f2e000 */
[----:B------:R-:W-:-:S13]  /*50d0*/  ISETP.GE.OR P0, PT, R23, R18, P0 ;  /* 0x000000121700720c */ /* 0x000fda0000706670 */
[----:B------:R-:W-:Y:S05]  /*50e0*/  @P0 BRA P1, `(.L_x_91) ;  /* 0x0000000000180947 */ /* 0x000fea0000800000 */
[----:B------:R-:W1:Y:S02]  /*50f0*/  LDC.64 R4, c[0x4][0xb8] ;  /* 0x01002e00ff047b82 */ /* 0x000e640000000a00 */
[----:B-1----:R-:W2:Y:S01]  /*5100*/  LDG.E.64 R2, desc[UR36][R4.64] ;  /* 0x0000002404027981 */ /* 0x002ea2000c1e1b00 */
[----:B------:R-:W-:Y:S01]  /*5110*/  MOV R7, 0xffffffff ;  /* 0xffffffff00077802 */ /* 0x000fe20000000f00 */
[----:B--2---:R-:W-:-:S05]  /*5120*/  IMAD.WIDE R2, R23, 0x4, R2 ;  /* 0x0000000417027825 */ /* 0x004fca00078e0202 */
[----:B------:R-:W-:Y:S01]  /*5130*/  ST.E desc[UR36][R2.64], R7 ;  /* 0x0000000702007985 */ /* 0x000fe2000c101924 */
[----:B------:R-:W-:Y:S05]  /*5140*/  EXIT ;  /* 0x000000000000794d */ /* 0x000fea0003800000 */
.L_x_91:
[----:B------:R-:W1:Y:S01]  /*5150*/  F2F.F64.F32 R4, R17 ;  /* 0x0000001100047310 */ /* 0x000e620000201800 */
[----:B------:R-:W-:Y:S01]  /*5160*/  UMOV UR4, 0xa0b5ed8d ;  /* 0xa0b5ed8d00047882 */ /* 0x000fe20000000000 */
[----:B------:R-:W-:Y:S01]  /*5170*/  UMOV UR5, 0x3eb0c6f7 ;  /* 0x3eb0c6f700057882 */ /* 0x000fe20000000000 */
[----:B------:R-:W-:Y:S01]  /*5180*/  IMAD.WIDE R6, R23, 0x4, R6 ;  /* 0x0000000417067825 */ /* 0x000fe200078e0206 */
[----:B-1----:R-:W-:-:S14]  /*5190*/  DSETP.GE.AND P0, PT, R4, UR4, PT ;  /* 0x0000000404007e2a */ /* 0x002fdc000bf06000 */
[----:B------:R-:W-:Y:S05]  /*51a0*/  @!P0 BRA `(.L_x_92) ;  /* 0x0000000000748947 */ /* 0x000fea0003800000 */
[----:B------:R-:W-:-:S13]  /*51b0*/  FSETP.GE.AND P0, PT, R8, R3, PT ;  /* 0x000000030800720b */ /* 0x000fda0003f06000 */
[----:B------:R-:W-:Y:S05]  /*51c0*/  @!P0 EXIT ;  /* 0x000000000000894d */ /* 0x000fea0003800000 */
[----:B------:R-:W1:Y:S02]  /*51d0*/  LDC.64 R10, c[0x4][0xa8] ;  /* 0x01002a00ff0a7b82 */ /* 0x000e640000000a00 */
[----:B-1----:R-:W2:Y:S06]  /*51e0*/  LDG.E.64 R2, desc[UR36][R10.64] ;  /* 0x000000240a027981 */ /* 0x002eac000c1e1b00 */
[----:B------:R-:W1:Y:S02]  /*51f0*/  LDC.64 R12, c[0x4][0x88] ;  /* 0x01002200ff0c7b82 */ /* 0x000e640000000a00 */
[----:B-1----:R-:W3:Y:S01]  /*5200*/  LDG.E R13, desc[UR36][R12.64] ;  /* 0x000000240c0d7981 */ /* 0x002ee2000c1e1900 */
        /* <DEDUP_REMOVED lines=10> */
.L_x_95:
[----:B------:R-:W-:-:S04]  /*52b0*/  FMUL R17, R17, 0.5 ;  /* 0x3f00000011117820 */ /* 0x000fc80000400000 */
[----:B------:R-:W1:Y:S01]  /*52c0*/  F2F.F64.F32 R2, R17 ;  /* 0x0000001100027310 */ /* 0x000e620000201800 */
[----:B------:R-:W-:-:S05]  /*52d0*/  FADD R0, R16, R17 ;  /* 0x0000001110007221 */ /* 0x000fca0000000000 */
[----:B------:R-:W-:Y:S01]  /*52e0*/  FSETP.GT.AND P1, PT, |R0|, R13, PT ;  /* 0x0000000d0000720b */ /* 0x000fe20003f24200 */
[----:B-1----:R-:W-:-:S14]  /*52f0*/  DSETP.GE.AND P0, PT, R2, R14, PT ;  /* 0x0000000e0200722a */ /* 0x002fdc0003f06000 */
[----:B------:R-:W-:Y:S05]  /*5300*/  @P0 BRA P1, `(.L_x_95) ;  /* 0xfffffffc00e80947 */ /* 0x000fea000083ffff */
.L_x_94:
[----:B------:R-:W-:Y:S05]  /*5310*/  BSYNC.RECONVERGENT B0 ;  /* 0x0000000000007941 */ /* 0x000fea0003800200 */
.L_x_93:
[----:B------:R-:W-:-:S05]  /*5320*/  FADD R0, R16, R17 ;  /* 0x0000001110007221 */ /* 0x000fca0000000000 */
[----:B------:R-:W-:-:S13]  /*5330*/  FSETP.GTU.AND P0, PT, |R0|, R13, PT ;  /* 0x0000000d0000720b */ /* 0x000fda0003f0c200 */
[----:B------:R-:W-:Y:S05]  /*5340*/  @P0 EXIT ;  /* 0x000000000000094d */ /* 0x000fea0003800000 */
[----:B------:R-:W-:-:S05]  /*5350*/  FADD R17, -R17, R8 ;  /* 0x0000000811117221 */ /* 0x000fca0000000100 */
[----:B------:R-:W-:Y:S01]  /*5360*/  ST.E desc[UR36][R6.64], R17 ;  /* 0x0000001106007985 */ /* 0x000fe2000c101924 */
[----:B------:R-:W-:Y:S05]  /*5370*/  EXIT ;  /* 0x000000000000794d */ /* 0x000fea0003800000 */
.L_x_92:
[----:B------:R-:W-:-:S13]  /*5380*/  FSETP.GE.AND P0, PT, R8, R3, PT ;  /* 0x000000030800720b */ /* 0x000fda0003f06000 */
[----:B------:R-:W-:Y:S05]  /*5390*/  @!P0 EXIT ;  /* 0x000000000000894d */ /* 0x000fea0003800000 */
[----:B0-----:R-:W0:Y:S02]  /*53a0*/  LDC.64 R8, c[0x4][0xa8] ;  /* 0x01002a00ff087b82 */ /* 0x001e240000000a00 */
[----:B0-----:R-:W2:Y:S06]  /*53b0*/  LDG.E.64 R4, desc[UR36][R8.64] ;  /* 0x0000002408047981 */ /* 0x001eac000c1e1b00 */
[----:B------:R-:W0:Y:S02]  /*53c0*/  LDC.64 R10, c[0x4][0x88] ;  /* 0x01002200ff0a7b82 */ /* 0x000e240000000a00 */
[----:B0-----:R-:W3:Y:S01]  /*53d0*/  LDG.E R11, desc[UR36][R10.64] ;  /* 0x000000240a0b7981 */ /* 0x001ee2000c1e1900 */
[----:B--2---:R-:W-:-:S06]  /*53e0*/  IMAD.WIDE R4, R23, 0x4, R4 ;  /* 0x0000000417047825 */ /* 0x004fcc00078e0204 */
[----:B------:R-:W3:Y:S01]  /*53f0*/  LD.E R4, desc[UR36][R4.64] ;  /* 0x0000002404047980 */ /* 0x000ee2000c101900 */
[----:B------:R-:W0:Y:S08]  /*5400*/  LDC.64 R14, c[0x4][0x70] ;  /* 0x01001c00ff0e7b82 */ /* 0x000e300000000a00 */
[----:B------:R-:W1:Y:S01]  /*5410*/  LDC.64 R12, c[0x4][0x68] ;  /* 0x01001a00ff0c7b82 */ /* 0x000e620000000a00 */
[----:B---3--:R-:W-:-:S05]  /*5420*/  FADD R3, R4, -R11 ;  /* 0x8000000b04037221 */ /* 0x008fca0000000000 */
[----:B------:R2:W-:Y:S04]  /*5430*/  ST.E desc[UR36][R6.64], R3 ;  /* 0x0000000306007985 */ /* 0x0005e8000c101924 */
[----:B0-----:R-:W3:Y:S04]  /*5440*/  LDG.E R14, desc[UR36][R14.64] ;  /* 0x000000240e0e7981 */ /* 0x001ee8000c1e1900 */
[----:B-1----:R-:W4:Y:S01]  /*5450*/  LDG.E R12, desc[UR36][R12.64] ;  /* 0x000000240c0c7981 */ /* 0x002f22000c1e1900 */
[----:B---3--:R-:W-:-:S04]  /*5460*/  ISETP.NE.AND P0, PT, R14, 0x4, PT ;  /* 0x000000040e00780c */ /* 0x008fc80003f05270 */
[----:B----4-:R-:W-:-:S04]  /*5470*/  ISETP.NE.OR P0, PT, R12, RZ, P0 ;  /* 0x000000ff0c00720c */ /* 0x010fc80000705670 */
[----:B------:R-:W-:-:S13]  /*5480*/  ISETP.NE.OR P0, PT, R23, 0x658fe9, P0 ;  /* 0x00658fe91700780c */ /* 0x000fda0000705670 */
[----:B--2---:R-:W-:Y:S05]  /*5490*/  @P0 EXIT ;  /* 0x000000000000094d */ /* 0x004fea0003800000 */
[----:B------:R-:W-:Y:S01]  /*54a0*/  MOV R17, 0xf8 ;  /* 0x000000f800117802 */ /* 0x000fe20000000f00 */
[----:B------:R-:W0:Y:S01]  /*54b0*/  LDCU.64 UR4, c[0x4][0xf0] ;  /* 0x01001e00ff0477ac */ /* 0x000e220008000a00 */
[----:B------:R-:W-:Y:S02]  /*54c0*/  CS2R R6, SRZ ;  /* 0x0000000000067805 */ /* 0x000fe4000001ff00 */
[----:B------:R1:W2:Y:S01]  /*54d0*/  LDC.64 R8, c[0x4][R17] ;  /* 0x0100000011087b82 */ /* 0x0002a20000000a00 */
[----:B0-----:R-:W-:Y:S01]  /*54e0*/  IMAD.U32 R4, RZ, RZ, UR4 ;  /* 0x00000004ff047e24 */ /* 0x001fe2000f8e00ff */
[----:B-1----:R-:W-:-:S07]  /*54f0*/  MOV R5, UR5 ;  /* 0x0000000500057c02 */ /* 0x002fce0008000f00 */
[----:B------:R-:W-:-:S07]  /*5500*/  LEPC R20, `(.L_x_96) ;  /* 0x000000001014794e */ /* 0x000fce0000000000 */
[----:B--2---:R-:W-:Y:S05]  /*5510*/  CALL.ABS.NOINC R8 ;  /* 0x0000000008007343 */ /* 0x004fea0003c00000 */
.L_x_96:
        /* <DEDUP_REMOVED lines=9> */
[----:B------:R-:W-:Y:S01]  /*55b0*/  IMAD.MOV.U32 R6, RZ, RZ, R2 ;  /* 0x000000ffff067224 */ /* 0x000fe200078e0002 */
[----:B------:R-:W-:Y:S01]  /*55c0*/  MOV R7, R16 ;  /* 0x0000001000077202 */ /* 0x000fe20000000f00 */
[----:B--2---:R-:W1:Y:S02]  /*55d0*/  F2F.F64.F32 R10, R8 ;  /* 0x00000008000a7310 */ /* 0x004e640000201800 */
[----:B-1-3--:R0:W-:Y:S04]  /*55e0*/  STL.64 [R1+0x8], R10 ;  /* 0x0000080a01007387 */ /* 0x00a1e80000100a00 */
[----:B------:R-:W-:-:S07]  /*55f0*/  LEPC R20, `(.L_x_97) ;  /* 0x000000001014794e */ /* 0x000fce0000000000 */
[----:B0-----:R-:W-:Y:S05]  /*5600*/  CALL.ABS.NOINC R14 ;  /* 0x000000000e007343 */ /* 0x001fea0003c00000 */
.L_x_97:
[----:B------:R-:W-:Y:S05]  /*5610*/  EXIT ;  /* 0x000000000000794d */ /* 0x000fea0003800000 */
.L_x_98:
        /* <DEDUP_REMOVED lines=14> */
.L_x_236:


//--------------------- .text._Z20allocateDeviceMemoryv --------------------------
	.section	.text._Z20allocateDeviceMemoryv,"ax",@progbits
	.align	128
        .global         _Z20allocateDeviceMemoryv
        .type           _Z20allocateDeviceMemoryv,@function
        .size           _Z20allocateDeviceMemoryv,(.L_x_237 - _Z20allocateDeviceMemoryv)
        .other          _Z20allocateDeviceMemoryv,@"STO_CUDA_ENTRY STV_DEFAULT"
_Z20allocateDeviceMemoryv:
.text._Z20allocateDeviceMemoryv:
[----:B------:R-:W0:Y:S01]  /*0000*/  LDC R1, c[0x0][0x37c] ;  /* 0x0000df00ff017b82 */ /* 0x000e220000000800 */
[----:B------:R-:W1:Y:S02]  /*0010*/  S2R R0, SR_TID.X ;  /* 0x0000000000007919 */ /* 0x000e640000002100 */
[----:B-1----:R-:W-:-:S13]  /*0020*/  ISETP.NE.AND P0, PT, R0, RZ, PT ;  /* 0x000000ff0000720c */ /* 0x002fda0003f05270 */
[----:B------:R-:W-:Y:S05]  /*0030*/  @P0 EXIT ;  /* 0x000000000000094d */ /* 0x000fea0003800000 */
[----:B------:R-:W1:Y:S01]  /*0040*/  LDC.64 R6, c[0x4][0x30] ;  /* 0x01000c00ff067b82 */ /* 0x000e620000000a00 */
[----:B------:R-:W1:Y:S02]  /*0050*/  LDCU.64 UR36, c[0x0][0x358] ;  /* 0x00006b00ff2477ac */ /* 0x000e640008000a00 */
[----:B-1----:R-:W2:Y:S01]  /*0060*/  LDG.E R4, desc[UR36][R6.64] ;  /* 0x0000002406047981 */ /* 0x002ea2000c1e1900 */
[----:B------:R-:W-:-:S04]  /*0070*/  MOV R2, 0x100 ;  /* 0x0000010000027802 */ /* 0x000fc80000000f00 */
[----:B------:R1:W3:Y:S02]  /*0080*/  LDC.64 R8, c[0x4][R2] ;  /* 0x0100000002087b82 */ /* 0x0002e40000000a00 */
[----:B-123--:R-:W-:-:S07]  /*0090*/  IMAD.WIDE R4, R4, 0x4, RZ ;  /* 0x0000000404047825 */ /* 0x00efce00078e02ff */
[----:B------:R-:W-:-:S07]  /*00a0*/  LEPC R20, `(.L_x_99) ;  /* 0x000000001014794e */ /* 0x000fce0000000000 */
[----:B0-----:R-:W-:Y:S05]  /*00b0*/  CALL.ABS.NOINC R8 ;  /* 0x0000000008007343 */ /* 0x001fea0003c00000 */
.L_x_99:
[----:B------:R-:W0:Y:S01]  /*00c0*/  LDC.64 R8, c[0x4][0x40] ;  /* 0x01001000ff087b82 */ /* 0x000e220000000a00 */
[----:B------:R-:W-:Y:S02]  /*00d0*/  IMAD.MOV.U32 R6, RZ, RZ, R4 ;  /* 0x000000ffff067224 */ /* 0x000fe400078e0004 */
[----:B------:R-:W-:-:S05]  /*00e0*/  IMAD.MOV.U32 R7, RZ, RZ, R5 ;  /* 0x000000ffff077224 */ /* 0x000fca00078e0005 */
[----:B------:R-:W1:Y:S01]  /*00f0*/  LDC.64 R10, c[0x4][0x30] ;  /* 0x01000c00ff0a7b82 */ /* 0x000e620000000a00 */
[----:B0-----:R0:W-:Y:S04]  /*0100*/  STG.E.64 desc[UR36][R8.64], R6 ;  /* 0x0000000608007986 */ /* 0x0011e8000c101b24 */
[----:B-1----:R-:W2:Y:S03]  /*0110*/  LDG.E R4, desc[UR36][R10.64] ;  /* 0x000000240a047981 */ /* 0x002ea6000c1e1900 */
[----:B------:R-:W1:Y:S02]  /*0120*/  LDC.64 R2, c[0x4][R2] ;  /* 0x0100000002027b82 */ /* 0x000e640000000a00 */
[----:B012---:R-:W-:-:S07]  /*0130*/  IMAD.WIDE R4, R4, 0x4, RZ ;  /* 0x0000000404047825 */ /* 0x007fce00078e02ff */
[----:B------:R-:W-:-:S07]  /*0140*/  LEPC R20, `(.L_x_100) ;  /* 0x000000001014794e */ /* 0x000fce0000000000 */
[----:B------:R-:W-:Y:S05]  /*0150*/  CALL.ABS.NOINC R2 ;  /* 0x0000000002007343 */ /* 0x000fea0003c00000 */
.L_x_100:
[----:B------:R-:W0:Y:S02]  /*0160*/  LDC.64 R2, c[0x4][0x48] ;  /* 0x01001200ff027b82 */ /* 0x000e240000000a00 */
[----:B0-----:R-:W-:Y:S01]  /*0170*/  STG.E.64 desc[UR36][R2.64], R4 ;  /* 0x0000000402007986 */ /* 0x001fe2000c101b24 */
[----:B------:R-:W-:Y:S05]  /*0180*/  EXIT ;  /* 0x000000000000794d */ /* 0x000fea0003800000 */
.L_x_101:
        /* <DEDUP_REMOVED lines=15> */
.L_x_237:


//--------------------- .text._Z16computeAdjacencyv --------------------------
	.section	.text._Z16computeAdjacencyv,"ax",@progbits
	.align	128
        .global         _Z16computeAdjacencyv
        .type           _Z16computeAdjacencyv,@function
        .size           _Z16computeAdjacencyv,(.L_x_238 - _Z16computeAdjacencyv)
        .other          _Z16computeAdjacencyv,@"STO_CUDA_ENTRY STV_DEFAULT"
_Z16computeAdjacencyv:
.text._Z16computeAdjacencyv:
        /* <DEDUP_REMOVED lines=14> */
[----:B--2---:R-:W-:-:S13]  /*00e0*/  ISETP.NE.AND P0, PT, R2, RZ, PT ;  /* 0x000000ff0200720c */ /* 0x004fda0003f05270 */
[----:B------:R-:W-:Y:S05]  /*00f0*/  @P0 EXIT ;  /* 0x000000000000094d */ /* 0x000fea0003800000 */
[----:B------:R-:W0:Y:S08]  /*0100*/  LDC.64 R4, c[0x4][0x20] ;  /* 0x01000800ff047b82 */ /* 0x000e300000000a00 */
[----:B------:R-:W1:Y:S08]  /*0110*/  LDC.64 R2, c[0x4][0x18] ;  /* 0x01000600ff027b82 */ /* 0x000e700000000a00 */
[----:B------:R-:W2:Y:S01]  /*0120*/  LDC.64 R14, c[0x4][0x10] ;  /* 0x01000400ff0e7b82 */ /* 0x000ea20000000a00 */
[----:B------:R-:W-:Y:S01]  /*0130*/  IABS R18, R11 ;  /* 0x0000000b00127213 */ /* 0x000fe20000000000 */
[----:B------:R-:W3:Y:S01]  /*0140*/  LDCU.64 UR4, c[0x4][0x10] ;  /* 0x01000200ff0477ac */ /* 0x000ee20008000a00 */
[----:B0-----:R-:W4:Y:S04]  /*0150*/  LDG.E R0, desc[UR6][R4.64] ;  /* 0x0000000604007981 */ /* 0x001f28000c1e1900 */
[----:B-1----:R-:W5:Y:S04]  /*0160*/  LDG.E R13, desc[UR6][R2.64] ;  /* 0x00000006020d7981 */ /* 0x002f68000c1e1900 */
[----:B--2---:R-:W2:Y:S04]  /*0170*/  LDG.E R19, desc[UR6][R14.64+0x4] ;  /* 0x000004060e137981 */ /* 0x004ea8000c1e1900 */
[----:B------:R-:W3:Y:S04]  /*0180*/  LDG.E R17, desc[UR6][R14.64] ;  /* 0x000000060e117981 */ /* 0x000ee8000c1e1900 */
[----:B------:R0:W2:Y:S01]  /*0190*/  LDG.E R15, desc[UR6][R14.64+0x8] ;  /* 0x000008060e0f7981 */ /* 0x0000a2000c1e1900 */
[----:B----4-:R-:W-:-:S02]  /*01a0*/  IABS R12, R0 ;  /* 0x00000000000c7213 */ /* 0x010fc40000000000 */
[----:B------:R-:W-:Y:S02]  /*01b0*/  IABS R22, R0 ;  /* 0x0000000000167213 */ /* 0x000fe40000000000 */
[----:B------:R-:W1:Y:S01]  /*01c0*/  I2F.RP R16, R12 ;  /* 0x0000000c00107306 */ /* 0x000e620000209400 */
[----:B-----5:R-:W-:-:S07]  /*01d0*/  IABS R10, R13 ;  /* 0x0000000d000a7213 */ /* 0x020fce0000000000 */
[----:B-1----:R-:W1:Y:S02]  /*01e0*/  MUFU.RCP R16, R16 ;  /* 0x0000001000107308 */ /* 0x002e640000001000 */
[----:B-1----:R-:W-:-:S06]  /*01f0*/  VIADD R20, R16, 0xffffffe ;  /* 0x0ffffffe10147836 */ /* 0x002fcc0000000000 */
[----:B------:R-:W1:Y:S08]  /*0200*/  I2F.RP R16, R10 ;  /* 0x0000000a00107306 */ /* 0x000e700000209400 */
[----:B------:R4:W5:Y:S08]  /*0210*/  F2I.FTZ.U32.TRUNC.NTZ R21, R20 ;  /* 0x0000001400157305 */ /* 0x000970000021f000 */
[----:B-1----:R-:W1:Y:S01]  /*0220*/  MUFU.RCP R16, R16 ;  /* 0x0000001000107308 */ /* 0x002e620000001000 */
[----:B----4-:R-:W-:-:S02]  /*0230*/  IMAD.MOV.U32 R20, RZ, RZ, RZ ;  /* 0x000000ffff147224 */ /* 0x010fc400078e00ff */
[----:B-----5:R-:W-:-:S04]  /*0240*/  IMAD.MOV R23, RZ, RZ, -R21 ;  /* 0x000000ffff177224 */ /* 0x020fc800078e0a15 */
[----:B------:R-:W-:-:S04]  /*0250*/  IMAD R23, R23, R12, RZ ;  /* 0x0000000c17177224 */ /* 0x000fc800078e02ff */
[----:B------:R-:W-:Y:S01]  /*0260*/  IMAD.HI.U32 R21, R21, R23, R20 ;  /* 0x0000001715157227 */ /* 0x000fe200078e0014 */
[----:B------:R-:W-:Y:S02]  /*0270*/  MOV R20, R18 ;  /* 0x0000001200147202 */ /* 0x000fe40000000f00 */
[----:B------:R-:W-:Y:S01]  /*0280*/  IABS R18, R13 ;  /* 0x0000000d00127213 */ /* 0x000fe20000000000 */
[----:B------:R-:W-:Y:S01]  /*0290*/  IMAD.MOV R23, RZ, RZ, -R22 ;  /* 0x000000ffff177224 */ /* 0x000fe200078e0a16 */
[----:B-1----:R-:W-:Y:S01]  /*02a0*/  IADD3 R22, PT, PT, R16, 0xffffffe, RZ ;  /* 0x0ffffffe10167810 */ /* 0x002fe20007ffe0ff */
[----:B------:R-:W-:-:S04]  /*02b0*/  IMAD.HI.U32 R21, R21, R20, RZ ;  /* 0x0000001415157227 */ /* 0x000fc800078e00ff */
[----:B------:R-:W-:Y:S02]  /*02c0*/  IMAD R23, R21, R23, R20 ;  /* 0x0000001715177224 */ /* 0x000fe400078e0214 */
[----:B------:R-:W-:-:S03]  /*02d0*/  IMAD.MOV R18, RZ, RZ, -R18 ;  /* 0x000000ffff127224 */ /* 0x000fc600078e0a12 */
[----:B------:R-:W-:-:S13]  /*02e0*/  ISETP.GT.U32.AND P1, PT, R12, R23, PT ;  /* 0x000000170c00720c */ /* 0x000fda0003f24070 */
[----:B------:R-:W-:Y:S02]  /*02f0*/  @!P1 IMAD.IADD R23, R23, 0x1, -R12 ;  /* 0x0000000117179824 */ /* 0x000fe400078e0a0c */
[----:B------:R-:W-:Y:S01]  /*0300*/  @!P1 VIADD R21, R21, 0x1 ;  /* 0x0000000115159836 */ /* 0x000fe20000000000 */
[----:B------:R-:W-:Y:S02]  /*0310*/  ISETP.NE.AND P1, PT, R0, RZ, PT ;  /* 0x000000ff0000720c */ /* 0x000fe40003f25270 */
[----:B------:R-:W-:Y:S02]  /*0320*/  ISETP.GE.U32.AND P0, PT, R23, R12, PT ;  /* 0x0000000c1700720c */ /* 0x000fe40003f06070 */
[----:B------:R-:W-:Y:S01]  /*0330*/  LOP3.LUT R12, R11, R0, RZ, 0x3c, !PT ;  /* 0x000000000b0c7212 */ /* 0x000fe200078e3cff */
[----:B------:R1:W4:Y:S03]  /*0340*/  F2I.FTZ.U32.TRUNC.NTZ R23, R22 ;  /* 0x0000001600177305 */ /* 0x000326000021f000 */
[----:B------:R-:W-:Y:S01]  /*0350*/  ISETP.GE.AND P2, PT, R12, RZ, PT ;  /* 0x000000ff0c00720c */ /* 0x000fe20003f46270 */
[----:B-1----:R-:W-:-:S06]  /*0360*/  HFMA2 R22, -RZ, RZ, 0, 0 ;  /* 0x00000000ff167431 */ /* 0x002fcc00000001ff */
[----:B------:R-:W-:-:S05]  /*0370*/  @P0 VIADD R21, R21, 0x1 ;  /* 0x0000000115150836 */ /* 0x000fca0000000000 */
[----:B------:R-:W-:Y:S01]  /*0380*/  MOV R12, R21 ;  /* 0x00000015000c7202 */ /* 0x000fe20000000f00 */
[----:B----4-:R-:W-:-:S04]  /*0390*/  IMAD.MOV R21, RZ, RZ, -R23 ;  /* 0x000000ffff157224 */ /* 0x010fc800078e0a17 */
[----:B------:R-:W-:Y:S01]  /*03a0*/  @!P2 IMAD.MOV R12, RZ, RZ, -R12 ;  /* 0x000000ffff0ca224 */ /* 0x000fe200078e0a0c */
[----:B------:R-:W-:Y:S01]  /*03b0*/  @!P1 LOP3.LUT R12, RZ, R0, RZ, 0x33, !PT ;  /* 0x00000000ff0c9212 */ /* 0x000fe200078e33ff */
[----:B------:R-:W-:-:S03]  /*03c0*/  IMAD R21, R21, R10, RZ ;  /* 0x0000000a15157224 */ /* 0x000fc600078e02ff */
[----:B------:R-:W-:Y:S01]  /*03d0*/  IABS R16, R12 ;  /* 0x0000000c00107213 */ /* 0x000fe20000000000 */
[----:B------:R-:W-:Y:S01]  /*03e0*/  IMAD.HI.U32 R22, R23, R21, R22 ;  /* 0x0000001517167227 */ /* 0x000fe200078e0016 */
[----:B------:R-:W-:-:S03]  /*03f0*/  ISETP.GE.AND P2, PT, R12, RZ, PT ;  /* 0x000000ff0c00720c */ /* 0x000fc60003f46270 */
[----:B------:R-:W-:Y:S01]  /*0400*/  IMAD.MOV.U32 R21, RZ, RZ, R16 ;  /* 0x000000ffff157224 */ /* 0x000fe200078e0010 */
[----:B------:R-:W-:Y:S01]  /*0410*/  MOV R16, R18 ;  /* 0x0000001200107202 */ /* 0x000fe20000000f00 */
[----:B------:R-:W-:Y:S02]  /*0420*/  IMAD.MOV R12, RZ, RZ, -R12 ;  /* 0x000000ffff0c7224 */ /* 0x000fe400078e0a0c */
[----:B------:R-:W-:-:S04]  /*0430*/  IMAD.HI.U32 R22, R22, R21, RZ ;  /* 0x0000001516167227 */ /* 0x000fc800078e00ff */
[----:B------:R-:W-:Y:S02]  /*0440*/  IMAD R21, R22, R16, R21 ;  /* 0x0000001016157224 */ /* 0x000fe400078e0215 */
[----:B------:R-:W-:-:S03]  /*0450*/  IMAD R12, R0, R12, R11 ;  /* 0x0000000c000c7224 */ /* 0x000fc600078e020b */
[----:B------:R-:W-:-:S13]  /*0460*/  ISETP.GT.U32.AND P0, PT, R10, R21, PT ;  /* 0x000000150a00720c */ /* 0x000fda0003f04070 */
[----:B------:R-:W-:Y:S01]  /*0470*/  @!P0 IMAD.IADD R21, R21, 0x1, -R10 ;  /* 0x0000000115158824 */ /* 0x000fe200078e0a0a */
[----:B------:R-:W-:-:S04]  /*0480*/  ISETP.NE.AND P0, PT, R13, RZ, PT ;  /* 0x000000ff0d00720c */ /* 0x000fc80003f05270 */
[----:B------:R-:W-:-:S13]  /*0490*/  ISETP.GT.U32.AND P1, PT, R10, R21, PT ;  /* 0x000000150a00720c */ /* 0x000fda0003f24070 */
[----:B------:R-:W-:-:S05]  /*04a0*/  @!P1 IMAD.IADD R21, R21, 0x1, -R10 ;  /* 0x0000000115159824 */ /* 0x000fca00078e0a0a */
[----:B------:R-:W-:Y:S01]  /*04b0*/  MOV R10, R21 ;  /* 0x00000015000a7202 */ /* 0x000fe20000000f00 */
[----:B---3--:R-:W-:-:S04]  /*04c0*/  IMAD.IADD R21, R12, 0x1, R17 ;  /* 0x000000010c157824 */ /* 0x008fc800078e0211 */
[----:B------:R-:W-:Y:S01]  /*04d0*/  @!P2 IMAD.MOV R10, RZ, RZ, -R10 ;  /* 0x000000ffff0aa224 */ /* 0x000fe200078e0a0a */
[----:B------:R-:W-:-:S04]  /*04e0*/  @!P0 LOP3.LUT R10, RZ, R13, RZ, 0x33, !PT ;  /* 0x0000000dff0a8212 */ /* 0x000fc800078e33ff */
[----:B--2---:R-:W-:-:S04]  /*04f0*/  IADD3 R22, PT, PT, R10, R19, RZ ;  /* 0x000000130a167210 */ /* 0x004fc80007ffe0ff */
[----:B------:R-:W-:Y:S02]  /*0500*/  ISETP.GE.AND P0, PT, R22, R13, PT ;  /* 0x0000000d1600720c */ /* 0x000fe40003f06270 */
[C---:B------:R-:W-:Y:S02]  /*0510*/  LOP3.LUT R16, R21.reuse, R22, RZ, 0xfc, !PT ;  /* 0x0000001615107212 */ /* 0x040fe400078efcff */
[----:B------:R-:W-:-:S04]  /*0520*/  ISETP.GE.OR P0, PT, R21, R0, P0 ;  /* 0x000000001500720c */ /* 0x000fc80000706670 */
[----:B------:R-:W-:-:S13]  /*0530*/  ISETP.LT.OR P0, PT, R16, RZ, P0 ;  /* 0x000000ff1000720c */ /* 0x000fda0000701670 */
[----:B------:R-:W1:Y:S02]  /*0540*/  @!P0 LDC.64 R16, c[0x4][0x28] ;  /* 0x01000a00ff108b82 */ /* 0x000e640000000a00 */
[----:B-1----:R1:W2:Y:S01]  /*0550*/  @!P0 LDG.E R23, desc[UR6][R16.64] ;  /* 0x0000000610178981 */ /* 0x0022a2000c1e1900 */
[----:B------:R-:W-:-:S05]  /*0560*/  IMAD R24, R0, R13, RZ ;  /* 0x0000000d00187224 */ /* 0x000fca00078e02ff */
[----:B------:R-:W-:-:S04]  /*0570*/  IABS R25, R24 ;  /* 0x0000001800197213 */ /* 0x000fc80000000000 */
[----:B------:R-:W3:Y:S08]  /*0580*/  I2F.RP R26, R25 ;  /* 0x00000019001a7306 */ /* 0x000ef00000209400 */
[----:B---3--:R-:W3:Y:S02]  /*0590*/  MUFU.RCP R26, R26 ;  /* 0x0000001a001a7308 */ /* 0x008ee40000001000 */
[----:B---3--:R-:W-:-:S06]  /*05a0*/  VIADD R18, R26, 0xffffffe ;  /* 0x0ffffffe1a127836 */ /* 0x008fcc0000000000 */
[----:B------:R3:W4:Y:S01]  /*05b0*/  F2I.FTZ.U32.TRUNC.NTZ R19, R18 ;  /* 0x0000001200137305 */ /* 0x000722000021f000 */
[----:B0-----:R-:W-:Y:S01]  /*05c0*/  IABS R14, R24 ;  /* 0x00000018000e7213 */ /* 0x001fe20000000000 */
[----:B---3--:R-:W-:Y:S01]  /*05d0*/  IMAD.MOV.U32 R18, RZ, RZ, RZ ;  /* 0x000000ffff127224 */ /* 0x008fe200078e00ff */
[----:B----4-:R-:W-:-:S05]  /*05e0*/  IADD3 R28, PT, PT, RZ, -R19, RZ ;  /* 0x80000013ff1c7210 */ /* 0x010fca0007ffe0ff */
[----:B------:R-:W-:-:S04]  /*05f0*/  IMAD R27, R28, R25, RZ ;  /* 0x000000191c1b7224 */ /* 0x000fc800078e02ff */
[----:B------:R-:W-:-:S04]  /*0600*/  IMAD.HI.U32 R19, R19, R27, R18 ;  /* 0x0000001b13137227 */ /* 0x000fc800078e0012 */
[----:B-1----:R-:W-:Y:S02]  /*0610*/  IMAD.MOV R17, RZ, RZ, -R14 ;  /* 0x000000ffff117224 */ /* 0x002fe400078e0a0e */
[----:B------:R-:W-:-:S04]  /*0620*/  IMAD.HI.U32 R16, R19, R20, RZ ;  /* 0x0000001413107227 */ /* 0x000fc800078e00ff */
[----:B------:R-:W-:-:S05]  /*0630*/  IMAD R20, R16, R17, R20 ;  /* 0x0000001110147224 */ /* 0x000fca00078e0214 */
[----:B------:R-:W-:Y:S02]  /*0640*/  ISETP.GT.U32.AND P3, PT, R25, R20, PT ;  /* 0x000000141900720c */ /* 0x000fe40003f64070 */
[----:B------:R-:W-:-:S11]  /*0650*/  LOP3.LUT R14, R11, R24, RZ, 0x3c, !PT ;  /* 0x000000180b0e7212 */ /* 0x000fd600078e3cff */
[----:B------:R-:W-:-:S04]  /*0660*/  @!P3 IADD3 R20, PT, PT, R20, -R25, RZ ;  /* 0x800000191414b210 */ /* 0x000fc80007ffe0ff */
[----:B------:R-:W-:Y:S01]  /*0670*/  ISETP.GE.U32.AND P1, PT, R20, R25, PT ;  /* 0x000000191400720c */ /* 0x000fe20003f26070 */
[----:B------:R-:W-:Y:S01]  /*0680*/  @!P3 VIADD R16, R16, 0x1 ;  /* 0x000000011010b836 */ /* 0x000fe20000000000 */
[----:B------:R-:W-:Y:S02]  /*0690*/  ISETP.GE.AND P2, PT, R14, RZ, PT ;  /* 0x000000ff0e00720c */ /* 0x000fe40003f46270 */
[----:B------:R-:W-:-:S09]  /*06a0*/  ISETP.NE.AND P3, PT, R24, RZ, PT ;  /* 0x000000ff1800720c */ /* 0x000fd20003f65270 */
[----:B------:R-:W-:-:S05]  /*06b0*/  @P1 VIADD R16, R16, 0x1 ;  /* 0x0000000110101836 */ /* 0x000fca0000000000 */
[----:B------:R-:W-:Y:S02]  /*06c0*/  @!P2 IADD3 R16, PT, PT, -R16, RZ, RZ ;  /* 0x000000ff1010a210 */ /* 0x000fe40007ffe1ff */
[----:B------:R-:W-:-:S05]  /*06d0*/  @!P3 LOP3.LUT R16, RZ, R24, RZ, 0x33, !PT ;  /* 0x00000018ff10b212 */ /* 0x000fca00078e33ff */
[----:B------:R-:W-:-:S04]  /*06e0*/  IMAD.IADD R14, R16, 0x1, R15 ;  /* 0x00000001100e7824 */ /* 0x000fc800078e020f */
[----:B------:R-:W-:-:S04]  /*06f0*/  IMAD R17, R13, R14, R22 ;  /* 0x0000000e0d117224 */ /* 0x000fc800078e0216 */
[----:B------:R-:W-:Y:S01]  /*0700*/  IMAD R17, R0, R17, R21 ;  /* 0x0000001100117224 */ /* 0x000fe200078e0215 */
[----:B------:R-:W-:Y:S01]  /*0710*/  PLOP3.LUT P1, PT, PT, PT, PT, 0x8, 0x80 ;  /* 0x000000000080781c */ /* 0x000fe20003f2e170 */
[----:B------:R-:W-:Y:S01]  /*0720*/  UIADD3 UR4, UP0, UPT, UR4, 0xc, URZ ;  /* 0x0000000c04047890 */ /* 0x000fe2000ff1e0ff */
[----:B------:R-:W-:Y:S03]  /*0730*/  BSSY.RECONVERGENT B0, `(.L_x_102) ;  /* 0x0000016000007945 */ /* 0x000fe60003800200 */
[----:B------:R-:W-:-:S06]  /*0740*/  UIADD3.X UR5, UPT, UPT, URZ, UR5, URZ, UP0, !UPT ;  /* 0x00000005ff057290 */ /* 0x000fcc00087fe4ff */
[----:B------:R-:W-:Y:S01]  /*0750*/  MOV R15, UR5 ;  /* 0x00000005000f7c02 */ /* 0x000fe20008000f00 */
[----:B--2---:R-:W-:Y:S01]  /*0760*/  @!P0 IMAD R24, R23, R24, RZ ;  /* 0x0000001817188224 */ /* 0x004fe200078e02ff */
[----:B------:R-:W-:-:S04]  /*0770*/  @!P0 ISETP.GE.AND P2, PT, R14, R23, PT ;  /* 0x000000170e00820c */ /* 0x000fc80003f46270 */
[----:B------:R-:W-:-:S04]  /*0780*/  @!P0 ISETP.LT.AND P1, PT, R17, R24, !P2 ;  /* 0x000000181100820c */ /* 0x000fc80005721270 */
[----:B------:R-:W-:Y:S01]  /*0790*/  ISETP.LT.OR P1, PT, R14, RZ, !P1 ;  /* 0x000000ff0e00720c */ /* 0x000fe20004f21670 */
[----:B------:R-:W-:-:S12]  /*07a0*/  IMAD.U32 R14, RZ, RZ, UR4 ;  /* 0x00000004ff0e7e24 */ /* 0x000fd8000f8e00ff */
[----:B------:R-:W-:Y:S05]  /*07b0*/  @P1 BRA `(.L_x_103) ;  /* 0x0000000000341947 */ /* 0x000fea0003800000 */
[----:B------:R-:W-:-:S06]  /*07c0*/  IMAD.WIDE R20, R17, 0x4, R6 ;  /* 0x0000000411147825 */ /* 0x000fcc00078e0206 */
[----:B------:R-:W2:Y:S02]  /*07d0*/  LDG.E R20, desc[UR6][R20.64] ;  /* 0x0000000614147981 */ /* 0x000ea4000c1e1900 */
[----:B--2---:R-:W-:-:S13]  /*07e0*/  ISETP.NE.AND P0, PT, R20, RZ, PT ;  /* 0x000000ff1400720c */ /* 0x004fda0003f05270 */
[----:B------:R-:W0:Y:S08]  /*07f0*/  @!P0 LDC.64 R22, c[0x4][0xc0] ;  /* 0x01003000ff168b82 */ /* 0x000e300000000a00 */
[----:B------:R-:W1:Y:S01]  /*0800*/  @!P0 LDC.64 R6, c[0x4][0x38] ;  /* 0x01000e00ff068b82 */ /* 0x000e620000000a00 */
[----:B0-----:R-:W2:Y:S04]  /*0810*/  @!P0 LDG.E R22, desc[UR6][R22.64] ;  /* 0x0000000616168981 */ /* 0x001ea8000c1e1900 */
[----:B-1----:R-:W3:Y:S01]  /*0820*/  @!P0 LDG.E.64 R6, desc[UR6][R6.64] ;  /* 0x0000000606068981 */ /* 0x002ee2000c1e1b00 */
[----:B--2---:R-:W-:-:S04]  /*0830*/  @!P0 IMAD R25, R11, R22, RZ ;  /* 0x000000160b198224 */ /* 0x004fc800078e02ff */
[----:B---3--:R-:W-:-:S05]  /*0840*/  @!P0 IMAD.WIDE R24, R25, 0x4, R6 ;  /* 0x0000000419188825 */ /* 0x008fca00078e0206 */
[----:B------:R0:W-:Y:S04]  /*0850*/  @!P0 STG.E desc[UR6][R24.64], R17 ;  /* 0x0000001118008986 */ /* 0x0001e8000c101906 */
[----:B------:R0:W5:Y:S04]  /*0860*/  @!P0 LDG.E R0, desc[UR6][R4.64] ;  /* 0x0000000604008981 */ /* 0x000168000c1e1900 */
[----:B------:R0:W5:Y:S01]  /*0870*/  @!P0 LDG.E R13, desc[UR6][R2.64] ;  /* 0x00000006020d8981 */ /* 0x000162000c1e1900 */
[----:B------:R-:W-:-:S07]  /*0880*/  @!P0 IMAD.MOV.U32 R18, RZ, RZ, 0x1 ;  /* 0x00000001ff128424 */ /* 0x000fce00078e00ff */
.L_x_103:
[----:B------:R-:W-:Y:S05]  /*0890*/  BSYNC.RECONVERGENT B0 ;  /* 0x0000000000007941 */ /* 0x000fea0003800200 */
.L_x_102:
[----:B0-----:R-:W2:Y:S04]  /*08a0*/  LDG.E R17, desc[UR6][R14.64+0x4] ;  /* 0x000004060e117981 */ /* 0x001ea8000c1e1900 */
[----:B------:R-:W3:Y:S01]  /*08b0*/  LDG.E R7, desc[UR6][R14.64] ;  /* 0x000000060e077981 */ /* 0x000ee2000c1e1900 */
[----:B--2---:R-:W-:-:S03]  /*08c0*/  IMAD.IADD R20, R10, 0x1, R17 ;  /* 0x000000010a147824 */ /* 0x004fc600078e0211 */
[----:B------:R-:W2:Y:S01]  /*08d0*/  LDG.E R17, desc[UR6][R14.64+0x8] ;  /* 0x000008060e117981 */ /* 0x000ea2000c1e1900 */
[----:B---3--:R-:W-:Y:S02]  /*08e0*/  IADD3 R19, PT, PT, R12, R7, RZ ;  /* 0x000000070c137210 */ /* 0x008fe40007ffe0ff */
[----:B-----5:R-:W-:Y:S02]  /*08f0*/  ISETP.GE.AND P0, PT, R20, R13, PT ;  /* 0x0000000d1400720c */ /* 0x020fe40003f06270 */
[C---:B------:R-:W-:Y:S02]  /*0900*/  LOP3.LUT R6, R19.reuse, R20, RZ, 0xfc, !PT ;  /* 0x0000001413067212 */ /* 0x040fe400078efcff */
[----:B------:R-:W-:-:S04]  /*0910*/  ISETP.GE.OR P0, PT, R19, R0, P0 ;  /* 0x000000001300720c */ /* 0x000fc80000706670 */
[----:B------:R-:W-:-:S13]  /*0920*/  ISETP.LT.OR P0, PT, R6, RZ, P0 ;  /* 0x000000ff0600720c */ /* 0x000fda0000701670 */
[----:B------:R-:W0:Y:S02]  /*0930*/  @!P0 LDC.64 R6, c[0x4][0x28] ;  /* 0x01000a00ff068b82 */ /* 0x000e240000000a00 */
[----:B0-----:R-:W3:Y:S01]  /*0940*/  @!P0 LDG.E R6, desc[UR6][R6.64] ;  /* 0x0000000606068981 */ /* 0x001ee2000c1e1900 */
[----:B------:R-:W-:Y:S01]  /*0950*/  @!P0 IMAD R23, R0, R13, RZ ;  /* 0x0000000d00178224 */ /* 0x000fe200078e02ff */
[----:B------:R-:W-:Y:S01]  /*0960*/  PLOP3.LUT P1, PT, PT, PT, PT, 0x8, 0x80 ;  /* 0x000000000080781c */ /* 0x000fe20003f2e170 */
[----:B------:R-:W-:Y:S01]  /*0970*/  BSSY.RECONVERGENT B0, `(.L_x_104) ;  /* 0x0000018000007945 */ /* 0x000fe20003800200 */
[----:B--2---:R-:W-:-:S04]  /*0980*/  IMAD.IADD R21, R16, 0x1, R17 ;  /* 0x0000000110157824 */ /* 0x004fc800078e0211 */
[----:B------:R-:W-:-:S04]  /*0990*/  IMAD R17, R13, R21, R20 ;  /* 0x000000150d117224 */ /* 0x000fc800078e0214 */
[----:B------:R-:W-:Y:S02]  /*09a0*/  IMAD R17, R0, R17, R19 ;  /* 0x0000001100117224 */ /* 0x000fe400078e0213 */
[----:B---3--:R-:W-:Y:S01]  /*09b0*/  @!P0 IMAD R20, R6, R23, RZ ;  /* 0x0000001706148224 */ /* 0x008fe200078e02ff */
[----:B------:R-:W-:-:S04]  /*09c0*/  @!P0 ISETP.GE.AND P2, PT, R21, R6, PT ;  /* 0x000000061500820c */ /* 0x000fc80003f46270 */
[----:B------:R-:W-:-:S04]  /*09d0*/  @!P0 ISETP.LT.AND P1, PT, R17, R20, !P2 ;  /* 0x000000141100820c */ /* 0x000fc80005721270 */
[----:B------:R-:W-:-:S13]  /*09e0*/  ISETP.LT.OR P1, PT, R21, RZ, !P1 ;  /* 0x000000ff1500720c */ /* 0x000fda0004f21670 */
[----:B------:R-:W-:Y:S05]  /*09f0*/  @P1 BRA `(.L_x_105) ;  /* 0x00000000003c1947 */ /* 0x000fea0003800000 */
[----:B------:R-:W2:Y:S02]  /*0a00*/  LDG.E.64 R8, desc[UR6][R8.64] ;  /* 0x0000000608087981 */ /* 0x000ea4000c1e1b00 */
[----:B--2---:R-:W-:-:S06]  /*0a10*/  IMAD.WIDE R6, R17, 0x4, R8 ;  /* 0x0000000411067825 */ /* 0x004fcc00078e0208 */
[----:B------:R-:W2:Y:S02]  /*0a20*/  LDG.E R6, desc[UR6][R6.64] ;  /* 0x0000000606067981 */ /* 0x000ea4000c1e1900 */
[----:B--2---:R-:W-:-:S13]  /*0a30*/  ISETP.NE.AND P0, PT, R6, RZ, PT ;  /* 0x000000ff0600720c */ /* 0x004fda0003f05270 */
[----:B------:R-:W-:Y:S05]  /*0a40*/  @P0 BRA `(.L_x_105) ;  /* 0x0000000000280947 */ /* 0x000fea0003800000 */
[----:B------:R-:W0:Y:S08]  /*0a50*/  LDC.64 R14, c[0x4][0xc0] ;  /* 0x01003000ff0e7b82 */ /* 0x000e300000000a00 */
[----:B------:R-:W1:Y:S01]  /*0a60*/  LDC.64 R8, c[0x4][0x38] ;  /* 0x01000e00ff087b82 */ /* 0x000e620000000a00 */
[----:B0-----:R-:W2:Y:S04]  /*0a70*/  LDG.E R14, desc[UR6][R14.64] ;  /* 0x000000060e0e7981 */ /* 0x001ea8000c1e1900 */
[----:B-1----:R-:W3:Y:S01]  /*0a80*/  LDG.E.64 R6, desc[UR6][R8.64] ;  /* 0x0000000608067981 */ /* 0x002ee2000c1e1b00 */
[----:B--2---:R-:W-:-:S04]  /*0a90*/  IMAD R13, R11, R14, R18 ;  /* 0x0000000e0b0d7224 */ /* 0x004fc800078e0212 */
[----:B---3--:R-:W-:-:S05]  /*0aa0*/  IMAD.WIDE R6, R13, 0x4, R6 ;  /* 0x000000040d067825 */ /* 0x008fca00078e0206 */
[----:B------:R0:W-:Y:S04]  /*0ab0*/  STG.E desc[UR6][R6.64], R17 ;  /* 0x0000001106007986 */ /* 0x0001e8000c101906 */
[----:B------:R0:W5:Y:S04]  /*0ac0*/  LDG.E R0, desc[UR6][R4.64] ;  /* 0x0000000604007981 */ /* 0x000168000c1e1900 */
[----:B------:R0:W5:Y:S01]  /*0ad0*/  LDG.E R13, desc[UR6][R2.64] ;  /* 0x00000006020d7981 */ /* 0x000162000c1e1900 */
[----:B------:R-:W-:-:S07]  /*0ae0*/  VIADD R18, R18, 0x1 ;  /* 0x0000000112127836 */ /* 0x000fce0000000000 */
.L_x_105:
[----:B------:R-:W-:Y:S05]  /*0af0*/  BSYNC.RECONVERGENT B0 ;  /* 0x0000000000007941 */ /* 0x000fea0003800200 */
.L_x_104:
[----:B------:R-:W-:-:S04]  /*0b00*/  UIADD3 UR4, UP0, UPT, UR4, 0x18, URZ ;  /* 0x0000001804047890 */ /* 0x000fc8000ff1e0ff */
[----:B------:R-:W-:Y:S02]  /*0b10*/  UIADD3.X UR5, UPT, UPT, URZ, UR5, URZ, UP0, !UPT ;  /* 0x00000005ff057290 */ /* 0x000fe400087fe4ff */
[----:B0-----:R-:W-:Y:S01]  /*0b20*/  MOV R2, UR4 ;  /* 0x0000000400027c02 */ /* 0x001fe20008000f00 */
[----:B------:R-:W-:-:S03]  /*0b30*/  UMOV UR4, 0x2 ;  /* 0x0000000200047882 */ /* 0x000fc60000000000 */
[----:B------:R-:W-:-:S07]  /*0b40*/  IMAD.U32 R3, RZ, RZ, UR5 ;  /* 0x00000005ff037e24 */ /* 0x000fce000f8e00ff */
.L_x_110:
[----:B--2---:R-:W2:Y:S04]  /*0b50*/  LDG.E R7, desc[UR6][R2.64+-0x8] ;  /* 0xfffff80602077981 */ /* 0x004ea8000c1e1900 */
        /* <DEDUP_REMOVED lines=10> */
[----:B------:R-:W-:Y:S01]  /*0c00*/  PLOP3.LUT P1, PT, PT, PT, PT, 0x8, 0x80 ;  /* 0x000000000080781c */ /* 0x000fe20003f2e170 */
[----:B------:R-:W-:Y:S01]  /*0c10*/  BSSY.RECONVERGENT B0, `(.L_x_106) ;  /* 0x000001b000007945 */ /* 0x000fe20003800200 */
[----:B--2---:R-:W-:Y:S02]  /*0c20*/  IMAD.IADD R15, R16, 0x1, R7 ;  /* 0x00000001100f7824 */ /* 0x004fe400078e0207 */
[----:B------:R-:W-:Y:S02]  /*0c30*/  @!P0 IMAD R7, R0, R13, RZ ;  /* 0x0000000d00078224 */ /* 0x000fe400078e02ff */
[----:B------:R-:W-:-:S04]  /*0c40*/  IMAD R8, R13, R15, R6 ;  /* 0x0000000f0d087224 */ /* 0x000fc800078e0206 */
[----:B------:R-:W-:Y:S02]  /*0c50*/  IMAD R8, R0, R8, R9 ;  /* 0x0000000800087224 */ /* 0x000fe400078e0209 */
[----:B---3--:R-:W-:Y:S01]  /*0c60*/  @!P0 IMAD R7, R4, R7, RZ ;  /* 0x0000000704078224 */ /* 0x008fe200078e02ff */
[----:B------:R-:W-:-:S04]  /*0c70*/  @!P0 ISETP.GE.AND P2, PT, R15, R4, PT ;  /* 0x000000040f00820c */ /* 0x000fc80003f46270 */
[----:B------:R-:W-:-:S04]  /*0c80*/  @!P0 ISETP.LT.AND P1, PT, R8, R7, !P2 ;  /* 0x000000070800820c */ /* 0x000fc80005721270 */
[----:B------:R-:W-:-:S13]  /*0c90*/  ISETP.LT.OR P0, PT, R15, RZ, !P1 ;  /* 0x000000ff0f00720c */ /* 0x000fda0004f01670 */
[----:B------:R-:W-:Y:S05]  /*0ca0*/  @P0 BRA `(.L_x_107) ;  /* 0x0000000000440947 */ /* 0x000fea0003800000 */
[----:B------:R-:W0:Y:S02]  /*0cb0*/  LDC.64 R22, c[0x4][0xa0] ;  /* 0x01002800ff167b82 */ /* 0x000e240000000a00 */
[----:B0-----:R-:W2:Y:S02]  /*0cc0*/  LDG.E.64 R4, desc[UR6][R22.64] ;  /* 0x0000000616047981 */ /* 0x001ea4000c1e1b00 */
[----:B--2---:R-:W-:-:S06]  /*0cd0*/  IMAD.WIDE R20, R8, 0x4, R4 ;  /* 0x0000000408147825 */ /* 0x004fcc00078e0204 */
[----:B------:R-:W2:Y:S02]  /*0ce0*/  LDG.E R20, desc[UR6][R20.64] ;  /* 0x0000000614147981 */ /* 0x000ea4000c1e1900 */
[----:B--2---:R-:W-:-:S13]  /*0cf0*/  ISETP.NE.AND P0, PT, R20, RZ, PT ;  /* 0x000000ff1400720c */ /* 0x004fda0003f05270 */
[----:B------:R-:W0:Y:S08]  /*0d00*/  @!P0 LDC.64 R26, c[0x4][0xc0] ;  /* 0x01003000ff1a8b82 */ /* 0x000e300000000a00 */
[----:B------:R-:W1:Y:S01]  /*0d10*/  @!P0 LDC.64 R24, c[0x4][0x38] ;  /* 0x01000e00ff188b82 */ /* 0x000e620000000a00 */
[----:B0-----:R-:W2:Y:S04]  /*0d20*/  @!P0 LDG.E R26, desc[UR6][R26.64] ;  /* 0x000000061a1a8981 */ /* 0x001ea8000c1e1900 */
[----:B-1----:R-:W3:Y:S03]  /*0d30*/  @!P0 LDG.E.64 R14, desc[UR6][R24.64] ;  /* 0x00000006180e8981 */ /* 0x002ee6000c1e1b00 */
[----:B------:R-:W0:Y:S08]  /*0d40*/  @!P0 LDC.64 R6, c[0x4][0x20] ;  /* 0x01000800ff068b82 */ /* 0x000e300000000a00 */
[----:B------:R-:W1:Y:S01]  /*0d50*/  @!P0 LDC.64 R4, c[0x4][0x18] ;  /* 0x01000600ff048b82 */ /* 0x000e620000000a00 */
[----:B--2---:R-:W-:-:S04]  /*0d60*/  @!P0 IMAD R9, R11, R26, R18 ;  /* 0x0000001a0b098224 */ /* 0x004fc800078e0212 */
[----:B---3--:R-:W-:-:S05]  /*0d70*/  @!P0 IMAD.WIDE R14, R9, 0x4, R14 ;  /* 0x00000004090e8825 */ /* 0x008fca00078e020e */
[----:B------:R2:W-:Y:S04]  /*0d80*/  @!P0 STG.E desc[UR6][R14.64], R8 ;  /* 0x000000080e008986 */ /* 0x0005e8000c101906 */
[----:B0-----:R2:W5:Y:S04]  /*0d90*/  @!P0 LDG.E R0, desc[UR6][R6.64] ;  /* 0x0000000606008981 */ /* 0x001568000c1e1900 */
[----:B-1----:R2:W5:Y:S01]  /*0da0*/  @!P0 LDG.E R13, desc[UR6][R4.64] ;  /* 0x00000006040d8981 */ /* 0x002562000c1e1900 */
[----:B------:R-:W-:-:S07]  /*0db0*/  @!P0 VIADD R18, R18, 0x1 ;  /* 0x0000000112128836 */ /* 0x000fce0000000000 */
.L_x_107:
[----:B------:R-:W-:Y:S05]  /*0dc0*/  BSYNC.RECONVERGENT B0 ;  /* 0x0000000000007941 */ /* 0x000fea0003800200 */
.L_x_106:
[----:B--2---:R-:W2:Y:S04]  /*0dd0*/  LDG.E R7, desc[UR6][R2.64+0x4] ;  /* 0x0000040602077981 */ /* 0x004ea8000c1e1900 */
[----:B------:R-:W3:Y:S01]  /*0de0*/  LDG.E R5, desc[UR6][R2.64] ;  /* 0x0000000602057981 */ /* 0x000ee2000c1e1900 */
[----:B--2---:R-:W-:Y:S01]  /*0df0*/  IADD3 R4, PT, PT, R10, R7, RZ ;  /* 0x000000070a047210 */ /* 0x004fe20007ffe0ff */
[----:B---3--:R-:W-:-:S03]  /*0e00*/  IMAD.IADD R9, R12, 0x1, R5 ;  /* 0x000000010c097824 */ /* 0x008fc600078e0205 */
[----:B-----5:R-:W-:Y:S02]  /*0e10*/  ISETP.GE.AND P0, PT, R4, R13, PT ;  /* 0x0000000d0400720c */ /* 0x020fe40003f06270 */
[C---:B------:R-:W-:Y:S02]  /*0e20*/  LOP3.LUT R5, R9.reuse, R4, RZ, 0xfc, !PT ;  /* 0x0000000409057212 */ /* 0x040fe400078efcff */
[----:B------:R-:W-:-:S04]  /*0e30*/  ISETP.GE.OR P0, PT, R9, R0, P0 ;  /* 0x000000000900720c */ /* 0x000fc80000706670 */
[----:B------:R-:W-:Y:S02]  /*0e40*/  ISETP.LT.OR P0, PT, R5, RZ, P0 ;  /* 0x000000ff0500720c */ /* 0x000fe40000701670 */
[----:B------:R-:W2:Y:S11]  /*0e50*/  LDG.E R5, desc[UR6][R2.64+0x8] ;  /* 0x0000080602057981 */ /* 0x000eb6000c1e1900 */
[----:B------:R-:W0:Y:S02]  /*0e60*/  @!P0 LDC.64 R6, c[0x4][0x28] ;  /* 0x01000a00ff068b82 */ /* 0x000e240000000a00 */
[----:B0-----:R-:W3:Y:S01]  /*0e70*/  @!P0 LDG.E R6, desc[UR6][R6.64] ;  /* 0x0000000606068981 */ /* 0x001ee2000c1e1900 */
[----:B------:R-:W-:Y:S01]  /*0e80*/  PLOP3.LUT P1, PT, PT, PT, PT, 0x8, 0x80 ;  /* 0x000000000080781c */ /* 0x000fe20003f2e170 */
[----:B------:R-:W-:Y:S01]  /*0e90*/  UIADD3 UR4, UPT, UPT, UR4, 0x2, URZ ;  /* 0x0000000204047890 */ /* 0x000fe2000fffe0ff */
[----:B------:R-:W-:Y:S03]  /*0ea0*/  BSSY.RECONVERGENT B0, `(.L_x_108) ;  /* 0x000001d000007945 */ /* 0x000fe60003800200 */
[----:B------:R-:W-:Y:S01]  /*0eb0*/  UISETP.NE.AND UP0, UPT, UR4, 0xc, UPT ;  /* 0x0000000c0400788c */ /* 0x000fe2000bf05270 */
[----:B--2---:R-:W-:-:S02]  /*0ec0*/  IMAD.IADD R15, R16, 0x1, R5 ;  /* 0x00000001100f7824 */ /* 0x004fc400078e0205 */
        /* <DEDUP_REMOVED lines=13> */
[----:B------:R-:W-:Y:S05]  /*0fa0*/  @P0 BRA `(.L_x_109) ;  /* 0x0000000000300947 */ /* 0x000fea0003800000 */
[----:B------:R-:W0:Y:S08]  /*0fb0*/  LDC.64 R14, c[0x4][0xc0] ;  /* 0x01003000ff0e7b82 */ /* 0x000e300000000a00 */
[----:B------:R-:W1:Y:S01]  /*0fc0*/  LDC.64 R8, c[0x4][0x38] ;  /* 0x01000e00ff087b82 */ /* 0x000e620000000a00 */
[----:B0-----:R-:W2:Y:S04]  /*0fd0*/  LDG.E R14, desc[UR6][R14.64] ;  /* 0x000000060e0e7981 */ /* 0x001ea8000c1e1900 */
[----:B-1----:R-:W3:Y:S03]  /*0fe0*/  LDG.E.64 R6, desc[UR6][R8.64] ;  /* 0x0000000608067981 */ /* 0x002ee6000c1e1b00 */
[----:B------:R-:W0:Y:S08]  /*0ff0*/  LDC.64 R20, c[0x4][0x20] ;  /* 0x01000800ff147b82 */ /* 0x000e300000000a00 */
[----:B------:R-:W1:Y:S01]  /*1000*/  LDC.64 R22, c[0x4][0x18] ;  /* 0x01000600ff167b82 */ /* 0x000e620000000a00 */
[----:B--2---:R-:W-:-:S04]  /*1010*/  IMAD R5, R11, R14, R18 ;  /* 0x0000000e0b057224 */ /* 0x004fc800078e0212 */
[----:B---3--:R-:W-:-:S05]  /*1020*/  IMAD.WIDE R6, R5, 0x4, R6 ;  /* 0x0000000405067825 */ /* 0x008fca00078e0206 */
[----:B------:R2:W-:Y:S04]  /*1030*/  STG.E desc[UR6][R6.64], R4 ;  /* 0x0000000406007986 */ /* 0x0005e8000c101906 */
[----:B0-----:R2:W5:Y:S04]  /*1040*/  LDG.E R0, desc[UR6][R20.64] ;  /* 0x0000000614007981 */ /* 0x001568000c1e1900 */
[----:B-1----:R2:W5:Y:S01]  /*1050*/  LDG.E R13, desc[UR6][R22.64] ;  /* 0x00000006160d7981 */ /* 0x002562000c1e1900 */
[----:B------:R-:W-:-:S07]  /*1060*/  IADD3 R18, PT, PT, R18, 0x1, RZ ;  /* 0x0000000112127810 */ /* 0x000fce0007ffe0ff */
.L_x_109:
[----:B------:R-:W-:Y:S05]  /*1070*/  BSYNC.RECONVERGENT B0 ;  /* 0x0000000000007941 */ /* 0x000fea0003800200 */
.L_x_108:
[----:B------:R-:W-:-:S05]  /*1080*/  IADD3 R2, P0, PT, R2, 0x18, RZ ;  /* 0x0000001802027810 */ /* 0x000fca0007f1e0ff */
[----:B------:R-:W-:Y:S01]  /*1090*/  IMAD.X R3, RZ, RZ, R3, P0 ;  /* 0x000000ffff037224 */ /* 0x000fe200000e0603 */
[----:B------:R-:W-:Y:S07]  /*10a0*/  BRA.U UP0, `(.L_x_110) ;  /* 0xfffffff900a87547 */ /* 0x000fee000b83ffff */
[----:B--2---:R-:W0:Y:S02]  /*10b0*/  LDC.64 R4, c[0x4][0xc0] ;  /* 0x01003000ff047b82 */ /* 0x004e240000000a00 */
[----:B0-----:R-:W2:Y:S02]  /*10c0*/  LDG.E R3, desc[UR6][R4.64] ;  /* 0x0000000604037981 */ /* 0x001ea4000c1e1900 */
[----:B--2---:R-:W-:-:S13]  /*10d0*/  ISETP.GE.AND P0, PT, R18, R3, PT ;  /* 0x000000031200720c */ /* 0x004fda0003f06270 */
[----:B------:R-:W-:Y:S05]  /*10e0*/  @P0 EXIT ;  /* 0x000000000000094d */ /* 0x000fea0003800000 */
[----:B------:R-:W0:Y:S01]  /*10f0*/  LDC.64 R6, c[0x4][0x38] ;  /* 0x01000e00ff067b82 */ /* 0x000e220000000a00 */
[----:B------:R-:W-:-:S07]  /*1100*/  IMAD.MOV.U32 R9, RZ, RZ, R3 ;  /* 0x000000ffff097224 */ /* 0x000fce00078e0003 */
.L_x_111:
[----:B0-----:R-:W2:Y:S01]  /*1110*/  LDG.E.64 R2, desc[UR6][R6.64] ;  /* 0x0000000606027981 */ /* 0x001ea2000c1e1b00 */
[----:B------:R-:W-:Y:S01]  /*1120*/  IMAD R9, R11, R9, R18 ;  /* 0x000000090b097224 */ /* 0x000fe200078e0212 */
[----:B-----5:R-:W-:-:S03]  /*1130*/  MOV R13, 0xffffffff ;  /* 0xffffffff000d7802 */ /* 0x020fc60000000f00 */
[----:B--2---:R-:W-:-:S05]  /*1140*/  IMAD.WIDE R2, R9, 0x4, R2 ;  /* 0x0000000409027825 */ /* 0x004fca00078e0202 */
[----:B------:R1:W-:Y:S04]  /*1150*/  STG.E desc[UR6][R2.64], R13 ;  /* 0x0000000d02007986 */ /* 0x0003e8000c101906 */
[----:B------:R-:W2:Y:S01]  /*1160*/  LDG.E R9, desc[UR6][R4.64] ;  /* 0x0000000604097981 */ /* 0x000ea2000c1e1900 */
[----:B------:R-:W-:-:S05]  /*1170*/  VIADD R18, R18, 0x1 ;  /* 0x0000000112127836 */ /* 0x000fca0000000000 */
[----:B--2---:R-:W-:-:S13]  /*1180*/  ISETP.GE.AND P0, PT, R18, R9, PT ;  /* 0x000000091200720c */ /* 0x004fda0003f06270 */
[----:B-1----:R-:W-:Y:S05]  /*1190*/  @!P0 BRA `(.L_x_111) ;  /* 0xfffffffc00dc8947 */ /* 0x002fea000383ffff */
[----:B------:R-:W-:Y:S05]  /*11a0*/  EXIT ;  /* 0x000000000000794d */ /* 0x000fea0003800000 */
.L_x_112:
        /* <DEDUP_REMOVED lines=13> */
.L_x_238:


//--------------------- .text._Z17freeDeviceMemory1v --------------------------
	.section	.text._Z17freeDeviceMemory1v,"ax",@progbits
	.align	128
        .global         _Z17freeDeviceMemory1v
        .type           _Z17freeDeviceMemory1v,@function
        .size           _Z17freeDeviceMemory1v,(.L_x_239 - _Z17freeDeviceMemory1v)
        .other          _Z17freeDeviceMemory1v,@"STO_CUDA_ENTRY STV_DEFAULT"
_Z17freeDeviceMemory1v:
.text._Z17freeDeviceMemory1v:
[----:B------:R-:W0:Y:S08]  /*0000*/  LDC R1, c[0x0][0x37c] ;  /* 0x0000df00ff017b82 */ /* 0x000e300000000800 */
[----:B------:R-:W1:Y:S01]  /*0010*/  LDC.64 R4, c[0x4][0xb0] ;  /* 0x01002c00ff047b82 */ /* 0x000e620000000a00 */
[----:B------:R-:W1:Y:S02]  /*0020*/  LDCU.64 UR36, c[0x0][0x358] ;  /* 0x00006b00ff2477ac */ /* 0x000e640008000a00 */
[----:B-1----:R-:W2:Y:S02]  /*0030*/  LDG.E.64 R4, desc[UR36][R4.64] ;  /* 0x0000002404047981 */ /* 0x002ea4000c1e1b00 */
[----:B--2---:R-:W-:-:S04]  /*0040*/  ISETP.NE.U32.AND P0, PT, R4, RZ, PT ;  /* 0x000000ff0400720c */ /* 0x004fc80003f05070 */
[----:B------:R-:W-:-:S13]  /*0050*/  ISETP.NE.AND.EX P0, PT, R5, RZ, PT, P0 ;  /* 0x000000ff0500720c */ /* 0x000fda0003f05300 */
[----:B0-----:R-:W-:Y:S05]  /*0060*/  @!P0 BRA `(.L_x_113) ;  /* 0x0000000000188947 */ /* 0x001fea0003800000 */
[----:B------:R-:W-:-:S04]  /*0070*/  MOV R0, 0x108 ;  /* 0x0000010800007802 */ /* 0x000fc80000000f00 */
[----:B------:R0:W1:Y:S03]  /*0080*/  LDC.64 R2, c[0x4][R0] ;  /* 0x0100000000027b82 */ /* 0x0000660000000a00 */
[----:B------:R-:W-:-:S07]  /*0090*/  LEPC R20, `(.L_x_114) ;  /* 0x000000001014794e */ /* 0x000fce0000000000 */
[----:B01----:R-:W-:Y:S05]  /*00a0*/  CALL.ABS.NOINC R2 ;  /* 0x0000000002007343 */ /* 0x003fea0003c00000 */
.L_x_114:
[----:B------:R-:W0:Y:S02]  /*00b0*/  LDC.64 R2, c[0x4][0xb0] ;  /* 0x01002c00ff027b82 */ /* 0x000e240000000a00 */
[----:B0-----:R0:W-:Y:S02]  /*00c0*/  STG.E.64 desc[UR36][R2.64], RZ ;  /* 0x000000ff02007986 */ /* 0x0011e4000c101b24 */
.L_x_113:
[----:B------:R-:W1:Y:S02]  /*00d0*/  LDC.64 R4, c[0x4][0xb8] ;  /* 0x01002e00ff047b82 */ /* 0x000e640000000a00 */
[----:B-1----:R-:W2:Y:S02]  /*00e0*/  LDG.E.64 R4, desc[UR36][R4.64] ;  /* 0x0000002404047981 */ /* 0x002ea4000c1e1b00 */
[----:B--2---:R-:W-:-:S04]  /*00f0*/  ISETP.NE.U32.AND P0, PT, R4, RZ, PT ;  /* 0x000000ff0400720c */ /* 0x004fc80003f05070 */
[----:B------:R-:W-:-:S13]  /*0100*/  ISETP.NE.AND.EX P0, PT, R5, RZ, PT, P0 ;  /* 0x000000ff0500720c */ /* 0x000fda0003f05300 */
[----:B------:R-:W-:Y:S05]  /*0110*/  @!P0 EXIT ;  /* 0x000000000000894d */ /* 0x000fea0003800000 */
[----:B------:R-:W-:-:S04]  /*0120*/  MOV R0, 0x108 ;  /* 0x0000010800007802 */ /* 0x000fc80000000f00 */
[----:B0-----:R0:W1:Y:S03]  /*0130*/  LDC.64 R2, c[0x4][R0] ;  /* 0x0100000000027b82 */ /* 0x0010660000000a00 */
[----:B------:R-:W-:-:S07]  /*0140*/  LEPC R20, `(.L_x_115) ;  /* 0x000000001014794e */ /* 0x000fce0000000000 */
[----:B01----:R-:W-:Y:S05]  /*0150*/  CALL.ABS.NOINC R2 ;  /* 0x0000000002007343 */ /* 0x003fea0003c00000 */
.L_x_115:
[----:B------:R-:W0:Y:S02]  /*0160*/  LDC.64 R2, c[0x4][0xb8] ;  /* 0x01002e00ff027b82 */ /* 0x000e240000000a00 */
[----:B0-----:R-:W-:Y:S01]  /*0170*/  STG.E.64 desc[UR36][R2.64], RZ ;  /* 0x000000ff02007986 */ /* 0x001fe2000c101b24 */
[----:B------:R-:W-:Y:S05]  /*0180*/  EXIT ;  /* 0x000000000000794d */ /* 0x000fea0003800000 */
.L_x_116:
        /* <DEDUP_REMOVED lines=15> */
.L_x_239:


//--------------------- .text._Z16freeDeviceMemoryv --------------------------
	.section	.text._Z16freeDeviceMemoryv,"ax",@progbits
	.align	128
        .global         _Z16freeDeviceMemoryv
        .type           _Z16freeDeviceMemoryv,@function
        .size           _Z16freeDeviceMemoryv,(.L_x_240 - _Z16freeDeviceMemoryv)
        .other          _Z16freeDeviceMemoryv,@"STO_CUDA_ENTRY STV_DEFAULT"
_Z16freeDeviceMemoryv:
.text._Z16freeDeviceMemoryv:
[----:B------:R-:W0:Y:S08]  /*0000*/  LDC R1, c[0x0][0x37c] ;  /* 0x0000df00ff017b82 */ /* 0x000e300000000800 */
[----:B------:R-:W1:Y:S01]  /*0010*/  LDC.64 R4, c[0x4][RZ] ;  /* 0x01000000ff047b82 */ /* 0x000e620000000a00 */
[----:B------:R-:W1:Y:S02]  /*0020*/  LDCU.64 UR36, c[0x0][0x358] ;  /* 0x00006b00ff2477ac */ /* 0x000e640008000a00 */
[----:B-1----:R-:W2:Y:S02]  /*0030*/  LDG.E.64 R4, desc[UR36][R4.64] ;  /* 0x0000002404047981 */ /* 0x002ea4000c1e1b00 */
[----:B--2---:R-:W-:-:S04]  /*0040*/  ISETP.NE.U32.AND P0, PT, R4, RZ, PT ;  /* 0x000000ff0400720c */ /* 0x004fc80003f05070 */
[----:B------:R-:W-:-:S13]  /*0050*/  ISETP.NE.AND.EX P0, PT, R5, RZ, PT, P0 ;  /* 0x000000ff0500720c */ /* 0x000fda0003f05300 */
[----:B0-----:R-:W-:Y:S05]  /*0060*/  @!P0 EXIT ;  /* 0x000000000000894d */ /* 0x001fea0003800000 */
[----:B------:R-:W-:-:S04]  /*0070*/  MOV R0, 0x108 ;  /* 0x0000010800007802 */ /* 0x000fc80000000f00 */
[----:B------:R0:W1:Y:S03]  /*0080*/  LDC.64 R2, c[0x4][R0] ;  /* 0x0100000000027b82 */ /* 0x0000660000000a00 */
[----:B------:R-:W-:-:S07]  /*0090*/  LEPC R20, `(.L_x_117) ;  /* 0x000000001014794e */ /* 0x000fce0000000000 */
[----:B01----:R-:W-:Y:S05]  /*00a0*/  CALL.ABS.NOINC R2 ;  /* 0x0000000002007343 */ /* 0x003fea0003c00000 */
.L_x_117:
[----:B------:R-:W0:Y:S02]  /*00b0*/  LDC.64 R2, c[0x4][RZ] ;  /* 0x01000000ff027b82 */ /* 0x000e240000000a00 */
[----:B0-----:R-:W-:Y:S01]  /*00c0*/  STG.E.64 desc[UR36][R2.64], RZ ;  /* 0x000000ff02007986 */ /* 0x001fe2000c101b24 */
[----:B------:R-:W-:Y:S05]  /*00d0*/  EXIT ;  /* 0x000000000000794d */ /* 0x000fea0003800000 */
.L_x_118:
        /* <DEDUP_REMOVED lines=10> */
.L_x_240:


//--------------------- .text._Z10iscriticlev     --------------------------
	.section	.text._Z10iscriticlev,"ax",@progbits
	.align	128
        .global         _Z10iscriticlev
        .type           _Z10iscriticlev,@function
        .size           _Z10iscriticlev,(.L_x_241 - _Z10iscriticlev)
        .other          _Z10iscriticlev,@"STO_CUDA_ENTRY STV_DEFAULT"
_Z10iscriticlev:
.text._Z10iscriticlev:
        /* <DEDUP_REMOVED lines=13> */
[----:B------:R-:W2:Y:S02]  /*00d0*/  LD.E R4, desc[UR4][R4.64] ;  /* 0x0000000404047980 */ /* 0x000ea4000c101900 */
[----:B--2---:R-:W-:-:S13]  /*00e0*/  ISETP.NE.AND P0, PT, R4, 0x1, PT ;  /* 0x000000010400780c */ /* 0x004fda0003f05270 */
[----:B------:R-:W-:Y:S05]  /*00f0*/  @!P0 EXIT ;  /* 0x000000000000894d */ /* 0x000fea0003800000 */
[----:B------:R-:W0:Y:S02]  /*0100*/  LDC.64 R12, c[0x4][0x38] ;  /* 0x01000e00ff0c7b82 */ /* 0x000e240000000a00 */
[----:B0-----:R-:W2:Y:S06]  /*0110*/  LDG.E.64 R4, desc[UR4][R12.64] ;  /* 0x000000040c047981 */ /* 0x001eac000c1e1b00 */
[----:B------:R-:W0:Y:S01]  /*0120*/  LDC.64 R8, c[0x4][RZ] ;  /* 0x01000000ff087b82 */ /* 0x000e220000000a00 */
[----:B------:R-:W-:Y:S01]  /*0130*/  IMAD R7, R0, 0xc, RZ ;  /* 0x0000000c00077824 */ /* 0x000fe200078e02ff */
[----:B0-----:R-:W3:Y:S03]  /*0140*/  LDG.E.64 R8, desc[UR4][R8.64] ;  /* 0x0000000408087981 */ /* 0x001ee6000c1e1b00 */
[----:B--2---:R-:W-:-:S05]  /*0150*/  IMAD.WIDE R4, R7, 0x4, R4 ;  /* 0x0000000407047825 */ /* 0x004fca00078e0204 */
[----:B------:R-:W2:Y:S01]  /*0160*/  LD.E R7, desc[UR4][R4.64] ;  /* 0x0000000404077980 */ /* 0x000ea2000c101900 */
[----:B------:R-:W-:Y:S01]  /*0170*/  BSSY.RECONVERGENT B0, `(.L_x_119) ;  /* 0x00000e3000007945 */ /* 0x000fe20003800200 */
[----:B------:R-:W-:Y:S01]  /*0180*/  PLOP3.LUT P0, PT, PT, PT, PT, 0x8, 0x80 ;  /* 0x000000000080781c */ /* 0x000fe20003f0e170 */
[----:B---3--:R-:W-:Y:S01]  /*0190*/  IMAD.WIDE R10, R0, 0x4, R8 ;  /* 0x00000004000a7825 */ /* 0x008fe200078e0208 */
[----:B--2---:R-:W-:-:S13]  /*01a0*/  ISETP.NE.AND P2, PT, R7, -0x1, PT ;  /* 0xffffffff0700780c */ /* 0x004fda0003f45270 */
[----:B------:R-:W-:Y:S05]  /*01b0*/  @!P2 BRA `(.L_x_120) ;  /* 0x0000000c0078a947 */ /* 0x000fea0003800000 */
[----:B------:R-:W-:-:S06]  /*01c0*/  IMAD.WIDE R12, R7, 0x4, R2 ;  /* 0x00000004070c7825 */ /* 0x000fcc00078e0202 */
[----:B------:R-:W2:Y:S01]  /*01d0*/  LD.E R12, desc[UR4][R12.64] ;  /* 0x000000040c0c7980 */ /* 0x000ea2000c101900 */
[----:B------:R-:W-:Y:S01]  /*01e0*/  BSSY.RELIABLE B1, `(.L_x_121) ;  /* 0x000000c000017945 */ /* 0x000fe20003800100 */
[----:B--2---:R-:W-:-:S13]  /*01f0*/  ISETP.NE.AND P0, PT, R12, 0x1, PT ;  /* 0x000000010c00780c */ /* 0x004fda0003f05270 */
[----:B------:R-:W-:Y:S05]  /*0200*/  @!P0 BRA `(.L_x_122) ;  /* 0x0000000000248947 */ /* 0x000fea0003800000 */
[----:B------:R-:W-:Y:S01]  /*0210*/  IMAD.WIDE R12, R7, 0x4, R8 ;  /* 0x00000004070c7825 */ /* 0x000fe200078e0208 */
[----:B------:R-:W2:Y:S05]  /*0220*/  LD.E R15, desc[UR4][R10.64] ;  /* 0x000000040a0f7980 */ /* 0x000eaa000c101900 */
[----:B------:R-:W2:Y:S01]  /*0230*/  LD.E R12, desc[UR4][R12.64] ;  /* 0x000000040c0c7980 */ /* 0x000ea2000c101900 */
[----:B------:R-:W-:Y:S02]  /*0240*/  PLOP3.LUT P0, PT, PT, PT, PT, 0x80, 0x8 ;  /* 0x000000000008781c */ /* 0x000fe40003f0f070 */
[----:B--2---:R-:W-:-:S04]  /*0250*/  FSETP.NEU.AND P1, PT, R12, R15, PT ;  /* 0x0000000f0c00720b */ /* 0x004fc80003f2d000 */
[----:B------:R-:W-:-:S04]  /*0260*/  ISETP.GT.AND P1, PT, R7, R0, !P1 ;  /* 0x000000000700720c */ /* 0x000fc80004f24270 */
[----:B------:R-:W-:-:S13]  /*0270*/  FSETP.GT.OR P1, PT, R12, R15, P1 ;  /* 0x0000000f0c00720b */ /* 0x000fda0000f24400 */
[----:B------:R-:W-:Y:S05]  /*0280*/  @P1 BREAK.RELIABLE B1 ;  /* 0x0000000000011942 */ /* 0x000fea0003800100 */
[----:B------:R-:W-:Y:S05]  /*0290*/  @P1 BRA `(.L_x_120) ;  /* 0x0000000c00401947 */ /* 0x000fea0003800000 */
.L_x_122:
[----:B------:R-:W-:Y:S05]  /*02a0*/  BSYNC.RELIABLE B1 ;  /* 0x0000000000017941 */ /* 0x000fea0003800100 */
.L_x_121:
[----:B------:R-:W2:Y:S01]  /*02b0*/  LD.E R15, desc[UR4][R4.64+0x4] ;  /* 0x00000404040f7980 */ /* 0x000ea2000c101900 */
[----:B------:R-:W-:Y:S02]  /*02c0*/  PLOP3.LUT P0, PT, PT, PT, PT, 0x8, 0x80 ;  /* 0x000000000080781c */ /* 0x000fe40003f0e170 */
        /* <DEDUP_REMOVED lines=16> */
.L_x_124:
[----:B------:R-:W-:Y:S05]  /*03d0*/  BSYNC.RELIABLE B1 ;  /* 0x0000000000017941 */ /* 0x000fea0003800100 */
.L_x_123:
        /* <DEDUP_REMOVED lines=18> */
.L_x_126:
[----:B------:R-:W-:Y:S05]  /*0500*/  BSYNC.RELIABLE B1 ;  /* 0x0000000000017941 */ /* 0x000fea0003800100 */
.L_x_125:
        /* <DEDUP_REMOVED lines=18> */
.L_x_128:
[----:B------:R-:W-:Y:S05]  /*0630*/  BSYNC.RELIABLE B1 ;  /* 0x0000000000017941 */ /* 0x000fea0003800100 */
.L_x_127:
        /* <DEDUP_REMOVED lines=18> */
.L_x_130:
[----:B------:R-:W-:Y:S05]  /*0760*/  BSYNC.RELIABLE B1 ;  /* 0x0000000000017941 */ /* 0x000fea0003800100 */
.L_x_129:
        /* <DEDUP_REMOVED lines=18> */
.L_x_132:
[----:B------:R-:W-:Y:S05]  /*0890*/  BSYNC.RELIABLE B1 ;  /* 0x0000000000017941 */ /* 0x000fea0003800100 */
.L_x_131:
        /* <DEDUP_REMOVED lines=18> */
.L_x_134:
[----:B------:R-:W-:Y:S05]  /*09c0*/  BSYNC.RELIABLE B1 ;  /* 0x0000000000017941 */ /* 0x000fea0003800100 */
.L_x_133:
        /* <DEDUP_REMOVED lines=18> */
.L_x_136:
[----:B------:R-:W-:Y:S05]  /*0af0*/  BSYNC.RELIABLE B1 ;  /* 0x0000000000017941 */ /* 0x000fea0003800100 */
.L_x_135:
        /* <DEDUP_REMOVED lines=18> */
.L_x_138:
[----:B------:R-:W-:Y:S05]  /*0c20*/  BSYNC.RELIABLE B1 ;  /* 0x0000000000017941 */ /* 0x000fea0003800100 */
.L_x_137:
        /* <DEDUP_REMOVED lines=18> */
.L_x_140:
[----:B------:R-:W-:Y:S05]  /*0d50*/  BSYNC.RELIABLE B1 ;  /* 0x0000000000017941 */ /* 0x000fea0003800100 */
.L_x_139:
        /* <DEDUP_REMOVED lines=18> */
.L_x_142:
[----:B------:R-:W-:Y:S05]  /*0e80*/  BSYNC.RELIABLE B1 ;  /* 0x0000000000017941 */ /* 0x000fea0003800100 */
.L_x_141:
[----:B------:R-:W2:Y:S01]  /*0e90*/  LD.E R15, desc[UR4][R4.64+0x2c] ;  /* 0x00002c04040f7980 */ /* 0x000ea2000c101900 */
[----:B------:R-:W-:Y:S02]  /*0ea0*/  PLOP3.LUT P0, PT, PT, PT, PT, 0x8, 0x80 ;  /* 0x000000000080781c */ /* 0x000fe40003f0e170 */
[----:B--2---:R-:W-:-:S13]  /*0eb0*/  ISETP.NE.AND P1, PT, R15, -0x1, PT ;  /* 0xffffffff0f00780c */ /* 0x004fda0003f25270 */
[----:B------:R-:W-:Y:S05]  /*0ec0*/  @!P1 BRA `(.L_x_120) ;  /* 0x0000000000349947 */ /* 0x000fea0003800000 */
[----:B------:R-:W-:-:S06]  /*0ed0*/  IMAD.WIDE R12, R15, 0x4, R2 ;  /* 0x000000040f0c7825 */ /* 0x000fcc00078e0202 */
[----:B------:R-:W2:Y:S02]  /*0ee0*/  LD.E R12, desc[UR4][R12.64] ;  /* 0x000000040c0c7980 */ /* 0x000ea4000c101900 */
        /* <DEDUP_REMOVED lines=9> */
[----:B------:R-:W-:Y:S05]  /*0f80*/  @P1 BRA `(.L_x_120) ;  /* 0x0000000000041947 */ /* 0x000fea0003800000 */
.L_x_143:
[----:B------:R-:W-:-:S13]  /*0f90*/  PLOP3.LUT P0, PT, PT, PT, PT, 0x8, 0x80 ;  /* 0x000000000080781c */ /* 0x000fda0003f0e170 */
.L_x_120:
[----:B------:R-:W-:Y:S05]  /*0fa0*/  BSYNC.RECONVERGENT B0 ;  /* 0x0000000000007941 */ /* 0x000fea0003800200 */
.L_x_119:
[----:B------:R-:W-:Y:S05]  /*0fb0*/  WARPSYNC.ALL ;  /* 0x0000000000007948 */ /* 0x000fea0003800000 */
[----:B------:R-:W-:Y:S01]  /*0fc0*/  BSSY.RECONVERGENT B0, `(.L_x_144) ;  /* 0x00000e1000007945 */ /* 0x000fe20003800200 */
[----:B------:R-:W-:-:S03]  /*0fd0*/  PLOP3.LUT P1, PT, PT, PT, PT, 0x8, 0x80 ;  /* 0x000000000080781c */ /* 0x000fc60003f2e170 */
[----:B------:R-:W-:Y:S10]  /*0fe0*/  @!P2 BRA `(.L_x_145) ;  /* 0x0000000c0078a947 */ /* 0x000ff40003800000 */
        /* <DEDUP_REMOVED lines=10> */
[----:B------:R-:W-:-:S04]  /*1090*/  ISETP.LT.AND P2, PT, R7, R0, !P2 ;  /* 0x000000000700720c */ /* 0x000fc80005741270 */
[----:B------:R-:W-:-:S13]  /*10a0*/  FSETP.LT.OR P2, PT, R12, R15, P2 ;  /* 0x0000000f0c00720b */ /* 0x000fda0001741400 */
[----:B------:R-:W-:Y:S05]  /*10b0*/  @P2 BREAK.RELIABLE B1 ;  /* 0x0000000000012942 */ /* 0x000fea0003800100 */
[----:B------:R-:W-:Y:S05]  /*10c0*/  @P2 BRA `(.L_x_145) ;  /* 0x0000000c00402947 */ /* 0x000fea0003800000 */
.L_x_147:
[----:B------:R-:W-:Y:S05]  /*10d0*/  BSYNC.RELIABLE B1 ;  /* 0x0000000000017941 */ /* 0x000fea0003800100 */
.L_x_146:
        /* <DEDUP_REMOVED lines=18> */
.L_x_149:
[----:B------:R-:W-:Y:S05]  /*1200*/  BSYNC.RELIABLE B1 ;  /* 0x0000000000017941 */ /* 0x000fea0003800100 */
.L_x_148:
        /* <DEDUP_REMOVED lines=18> */
.L_x_151:
[----:B------:R-:W-:Y:S05]  /*1330*/  BSYNC.RELIABLE B1 ;  /* 0x0000000000017941 */ /* 0x000fea0003800100 */
.L_x_150:
        /* <DEDUP_REMOVED lines=18> */
.L_x_153:
[----:B------:R-:W-:Y:S05]  /*1460*/  BSYNC.RELIABLE B1 ;  /* 0x0000000000017941 */ /* 0x000fea0003800100 */
.L_x_152:
        /* <DEDUP_REMOVED lines=18> */
.L_x_155:
[----:B------:R-:W-:Y:S05]  /*1590*/  BSYNC.RELIABLE B1 ;  /* 0x0000000000017941 */ /* 0x000fea0003800100 */
.L_x_154:
        /* <DEDUP_REMOVED lines=18> */
.L_x_157:
[----:B------:R-:W-:Y:S05]  /*16c0*/  BSYNC.RELIABLE B1 ;  /* 0x0000000000017941 */ /* 0x000fea0003800100 */
.L_x_156:
        /* <DEDUP_REMOVED lines=18> */
.L_x_159:
[----:B------:R-:W-:Y:S05]  /*17f0*/  BSYNC.RELIABLE B1 ;  /* 0x0000000000017941 */ /* 0x000fea0003800100 */
.L_x_158:
        /* <DEDUP_REMOVED lines=18> */
.L_x_161:
[----:B------:R-:W-:Y:S05]  /*1920*/  BSYNC.RELIABLE B1 ;  /* 0x0000000000017941 */ /* 0x000fea0003800100 */
.L_x_160:
        /* <DEDUP_REMOVED lines=18> */
.L_x_163:
[----:B------:R-:W-:Y:S05]  /*1a50*/  BSYNC.RELIABLE B1 ;  /* 0x0000000000017941 */ /* 0x000fea0003800100 */
.L_x_162:
        /* <DEDUP_REMOVED lines=18> */
.L_x_165:
[----:B------:R-:W-:Y:S05]  /*1b80*/  BSYNC.RELIABLE B1 ;  /* 0x0000000000017941 */ /* 0x000fea0003800100 */
.L_x_164:
        /* <DEDUP_REMOVED lines=18> */
.L_x_167:
[----:B------:R-:W-:Y:S05]  /*1cb0*/  BSYNC.RELIABLE B1 ;  /* 0x0000000000017941 */ /* 0x000fea0003800100 */
.L_x_166:
        /* <DEDUP_REMOVED lines=15> */
[----:B------:R-:W-:Y:S05]  /*1db0*/  @P2 BRA `(.L_x_145) ;  /* 0x0000000000042947 */ /* 0x000fea0003800000 */
.L_x_168:
[----:B------:R-:W-:-:S13]  /*1dc0*/  PLOP3.LUT P1, PT, PT, PT, PT, 0x8, 0x80 ;  /* 0x000000000080781c */ /* 0x000fda0003f2e170 */
.L_x_145:
[----:B------:R-:W-:Y:S05]  /*1dd0*/  BSYNC.RECONVERGENT B0 ;  /* 0x0000000000007941 */ /* 0x000fea0003800200 */
.L_x_144:
[----:B------:R-:W-:Y:S05]  /*1de0*/  WARPSYNC.ALL ;  /* 0x0000000000007948 */ /* 0x000fea0003800000 */
[----:B------:R-:W-:Y:S04]  /*1df0*/  BSSY.RECONVERGENT B0, `(.L_x_169) ;  /* 0x0000020000007945 */ /* 0x000fe80003800200 */
[----:B------:R-:W-:Y:S05]  /*1e00*/  @P0 BRA `(.L_x_170) ;  /* 0x00000000001c0947 */ /* 0x000fea0003800000 */
[----:B------:R-:W0:Y:S02]  /*1e10*/  LDC.64 R2, c[0x4][0x90] ;  /* 0x01002400ff027b82 */ /* 0x000e240000000a00 */
[----:B0-----:R-:W2:Y:S02]  /*1e20*/  LDG.E.64 R2, desc[UR4][R2.64] ;  /* 0x0000000402027981 */ /* 0x001ea4000c1e1b00 */
[----:B--2---:R-:W-:-:S06]  /*1e30*/  IMAD.WIDE R4, R0, 0x4, R2 ;  /* 0x0000000400047825 */ /* 0x004fcc00078e0202 */
[----:B------:R-:W2:Y:S02]  /*1e40*/  LD.E R4, desc[UR4][R4.64] ;  /* 0x0000000404047980 */ /* 0x000ea4000c101900 */
[----:B--2---:R-:W-:-:S13]  /*1e50*/  ISETP.NE.AND P0, PT, R4, -0x1, PT ;  /* 0xffffffff0400780c */ /* 0x004fda0003f05270 */
[----:B------:R-:W-:Y:S05]  /*1e60*/  @!P0 BRA `(.L_x_171) ;  /* 0x0000000000608947 */ /* 0x000fea0003800000 */
[----:B------:R-:W-:Y:S05]  /*1e70*/  BRA `(.L_x_172) ;  /* 0x0000000000187947 */ /* 0x000fea0003800000 */
.L_x_170:
[----:B------:R-:W0:Y:S02]  /*1e80*/  LDC.64 R2, c[0x4][0x90] ;  /* 0x01002400ff027b82 */ /* 0x000e240000000a00 */
[----:B0-----:R-:W2:Y:S02]  /*1e90*/  LDG.E.64 R2, desc[UR4][R2.64] ;  /* 0x0000000402027981 */ /* 0x001ea4000c1e1b00 */
[----:B--2---:R-:W-:-:S06]  /*1ea0*/  IMAD.WIDE R4, R0, 0x4, R2 ;  /* 0x0000000400047825 */ /* 0x004fcc00078e0202 */
[----:B------:R-:W2:Y:S02]  /*1eb0*/  LD.E R4, desc[UR4][R4.64] ;  /* 0x0000000404047980 */ /* 0x000ea4000c101900 */
[----:B--2---:R-:W-:-:S13]  /*1ec0*/  ISETP.NE.AND P0, PT, R4, -0x1, PT ;  /* 0xffffffff0400780c */ /* 0x004fda0003f05270 */
[----:B------:R-:W-:Y:S05]  /*1ed0*/  @P0 BRA `(.L_x_171) ;  /* 0x0000000000440947 */ /* 0x000fea0003800000 */
.L_x_172:
[----:B------:R-:W0:Y:S01]  /*1ee0*/  S2R R5, SR_LANEID ;  /* 0x0000000000057919 */ /* 0x000e220000000000 */
[----:B------:R-:W-:Y:S01]  /*1ef0*/  VOTEU.ANY UR6, UPT, PT ;  /* 0x0000000000067886 */ /* 0x000fe200038e0100 */
[----:B------:R-:W1:Y:S01]  /*1f00*/  LDC.64 R2, c[0x4][0x68] ;  /* 0x01001a00ff027b82 */ /* 0x000e620000000a00 */
[----:B------:R-:W0:Y:S08]  /*1f10*/  FLO.U32 R8, UR6 ;  /* 0x0000000600087d00 */ /* 0x000e3000080e0000 */
[----:B------:R-:W1:Y:S01]  /*1f20*/  POPC R9, UR6 ;  /* 0x0000000600097d09 */ /* 0x000e620008000000 */
[----:B0-----:R-:W-:-:S02]  /*1f30*/  ISETP.EQ.U32.AND P0, PT, R8, R5, PT ;  /* 0x000000050800720c */ /* 0x001fc40003f02070 */
[----:B------:R-:W0:Y:S11]  /*1f40*/  LDC.64 R4, c[0x4][0x40] ;  /* 0x01001000ff047b82 */ /* 0x000e360000000a00 */
[----:B-1----:R-:W2:Y:S04]  /*1f50*/  @P0 ATOMG.E.ADD.STRONG.GPU PT, R3, desc[UR4][R2.64], R9 ;  /* 0x80000009020309a8 */ /* 0x002ea800081ef104 */
[----:B0-----:R-:W3:Y:S01]  /*1f60*/  LDG.E.64 R4, desc[UR4][R4.64] ;  /* 0x0000000404047981 */ /* 0x001ee2000c1e1b00 */
[----:B------:R-:W0:Y:S02]  /*1f70*/  S2R R6, SR_LTMASK ;  /* 0x0000000000067919 */ /* 0x000e240000003900 */
[----:B0-----:R-:W-:-:S06]  /*1f80*/  LOP3.LUT R10, R6, UR6, RZ, 0xc0, !PT ;  /* 0x00000006060a7c12 */ /* 0x001fcc000f8ec0ff */
[----:B------:R-:W0:Y:S01]  /*1f90*/  POPC R10, R10 ;  /* 0x0000000a000a7309 */ /* 0x000e220000000000 */
[----:B--2---:R-:W0:Y:S02]  /*1fa0*/  SHFL.IDX PT, R7, R3, R8, 0x1f ;  /* 0x00001f0803077589 */ /* 0x004e2400000e0000 */
[----:B0-----:R-:W-:-:S04]  /*1fb0*/  IMAD.IADD R7, R7, 0x1, R10 ;  /* 0x0000000107077824 */ /* 0x001fc800078e020a */
[----:B---3--:R-:W-:-:S05]  /*1fc0*/  IMAD.WIDE R6, R7, 0x4, R4 ;  /* 0x0000000407067825 */ /* 0x008fca00078e0204 */
[----:B------:R-:W-:Y:S01]  /*1fd0*/  ST.E desc[UR4][R6.64], R0 ;  /* 0x0000000006007985 */ /* 0x000fe2000c101904 */
[----:B------:R-:W-:Y:S05]  /*1fe0*/  EXIT ;  /* 0x000000000000794d */ /* 0x000fea0003800000 */
.L_x_171:
[----:B------:R-:W-:Y:S05]  /*1ff0*/  BSYNC.RECONVERGENT B0 ;  /* 0x0000000000007941 */ /* 0x000fea0003800200 */
.L_x_169:
[----:B------:R-:W-:Y:S04]  /*2000*/  BSSY.RECONVERGENT B0, `(.L_x_173) ;  /* 0x000000f000007945 */ /* 0x000fe80003800200 */
[----:B------:R-:W-:Y:S05]  /*2010*/  @P1 BRA `(.L_x_174) ;  /* 0x00000000001c1947 */ /* 0x000fea0003800000 */
[----:B------:R-:W0:Y:S02]  /*2020*/  LDC.64 R2, c[0x4][0x98] ;  /* 0x01002600ff027b82 */ /* 0x000e240000000a00 */
[----:B0-----:R-:W2:Y:S02]  /*2030*/  LDG.E.64 R2, desc[UR4][R2.64] ;  /* 0x0000000402027981 */ /* 0x001ea4000c1e1b00 */
[----:B--2---:R-:W-:-:S06]  /*2040*/  IMAD.WIDE R4, R0, 0x4, R2 ;  /* 0x0000000400047825 */ /* 0x004fcc00078e0202 */
[----:B------:R-:W2:Y:S02]  /*2050*/  LD.E R4, desc[UR4][R4.64] ;  /* 0x0000000404047980 */ /* 0x000ea4000c101900 */
[----:B--2---:R-:W-:-:S13]  /*2060*/  ISETP.NE.AND P0, PT, R4, -0x1, PT ;  /* 0xffffffff0400780c */ /* 0x004fda0003f05270 */
[----:B------:R-:W-:Y:S05]  /*2070*/  @!P0 EXIT ;  /* 0x000000000000894d */ /* 0x000fea0003800000 */
[----:B------:R-:W-:Y:S05]  /*2080*/  BRA `(.L_x_175) ;  /* 0x0000000000187947 */ /* 0x000fea0003800000 */
.L_x_174:
[----:B------:R-:W0:Y:S02]  /*2090*/  LDC.64 R2, c[0x4][0x98] ;  /* 0x01002600ff027b82 */ /* 0x000e240000000a00 */
[----:B0-----:R-:W2:Y:S02]  /*20a0*/  LDG.E.64 R2, desc[UR4][R2.64] ;  /* 0x0000000402027981 */ /* 0x001ea4000c1e1b00 */
[----:B--2---:R-:W-:-:S06]  /*20b0*/  IMAD.WIDE R4, R0, 0x4, R2 ;  /* 0x0000000400047825 */ /* 0x004fcc00078e0202 */
[----:B------:R-:W2:Y:S02]  /*20c0*/  LD.E R4, desc[UR4][R4.64] ;  /* 0x0000000404047980 */ /* 0x000ea4000c101900 */
[----:B--2---:R-:W-:-:S13]  /*20d0*/  ISETP.NE.AND P0, PT, R4, -0x1, PT ;  /* 0xffffffff0400780c */ /* 0x004fda0003f05270 */
[----:B------:R-:W-:Y:S05]  /*20e0*/  @P0 EXIT ;  /* 0x000000000000094d */ /* 0x000fea0003800000 */
.L_x_175:
[----:B------:R-:W-:Y:S05]  /*20f0*/  BSYNC.RECONVERGENT B0 ;  /* 0x0000000000007941 */ /* 0x000fea0003800200 */
.L_x_173:
        /* <DEDUP_REMOVED lines=17> */
.L_x_176:
        /* <DEDUP_REMOVED lines=15> */
.L_x_241:


//--------------------- .text._Z18checkElementKernelPiiiPb --------------------------
	.section	.text._Z18checkElementKernelPiiiPb,"ax",@progbits
	.align	128
        .global         _Z18checkElementKernelPiiiPb
        .type           _Z18checkElementKernelPiiiPb,@function
        .size           _Z18checkElementKernelPiiiPb,(.L_x_242 - _Z18checkElementKernelPiiiPb)
        .other          _Z18checkElementKernelPiiiPb,@"STO_CUDA_ENTRY STV_DEFAULT"
_Z18checkElementKernelPiiiPb:
.text._Z18checkElementKernelPiiiPb:
        /* <DEDUP_REMOVED lines=8> */
[----:B------:R-:W0:Y:S01]  /*0080*/  LDC.64 R2, c[0x0][0x380] ;  /* 0x0000e000ff027b82 */ /* 0x000e220000000a00 */
[----:B------:R-:W1:Y:S01]  /*0090*/  LDCU.64 UR4, c[0x0][0x358] ;  /* 0x00006b00ff0477ac */ /* 0x000e620008000a00 */
[----:B------:R-:W2:Y:S01]  /*00a0*/  LDCU UR6, c[0x0][0x38c] ;  /* 0x00007180ff0677ac */ /* 0x000ea20008000800 */
[----:B0-----:R-:W-:-:S06]  /*00b0*/  IMAD.WIDE R2, R5, 0x4, R2 ;  /* 0x0000000405027825 */ /* 0x001fcc00078e0202 */
[----:B-1----:R-:W2:Y:S02]  /*00c0*/  LDG.E R2, desc[UR4][R2.64] ;  /* 0x0000000402027981 */ /* 0x002ea4000c1e1900 */
[----:B--2---:R-:W-:-:S13]  /*00d0*/  ISETP.NE.AND P0, PT, R2, UR6, PT ;  /* 0x0000000602007c0c */ /* 0x004fda000bf05270 */
[----:B------:R-:W-:Y:S05]  /*00e0*/  @P0 EXIT ;  /* 0x000000000000094d */ /* 0x000fea0003800000 */
[----:B------:R-:W0:Y:S01]  /*00f0*/  LDC.64 R2, c[0x0][0x390] ;  /* 0x0000e400ff027b82 */ /* 0x000e220000000a00 */
[----:B------:R-:W-:-:S05]  /*0100*/  HFMA2 R0, -RZ, RZ, 0, 5.9604644775390625e-08 ;  /* 0x00000001ff007431 */ /* 0x000fca00000001ff */
[----:B0-----:R-:W-:Y:S01]  /*0110*/  STG.E.U8 desc[UR4][R2.64], R0 ;  /* 0x0000000002007986 */ /* 0x001fe2000c101104 */
[----:B------:R-:W-:Y:S05]  /*0120*/  EXIT ;  /* 0x000000000000794d */ /* 0x000fea0003800000 */
.L_x_177:
        /* <DEDUP_REMOVED lines=13> */
.L_x_242:


//--------------------- .text._Z14find_directioni --------------------------
	.section	.text._Z14find_directioni,"ax",@progbits
	.align	128
        .global         _Z14find_directioni
        .type           _Z14find_directioni,@function
        .size           _Z14find_directioni,(.L_x_243 - _Z14find_directioni)
        .other          _Z14find_directioni,@"STO_CUDA_ENTRY STV_DEFAULT"
_Z14find_directioni:
.text._Z14find_directioni:
        /* <DEDUP_REMOVED lines=18> */
[----:B0-----:R-:W-:Y:S01]  /*0120*/  ISETP.NE.AND P0, PT, RZ, UR6, PT ;  /* 0x00000006ff007c0c */ /* 0x001fe2000bf05270 */
[----:B-1----:R-:W2:-:S12]  /*0130*/  LDG.E.64 R10, desc[UR4][R28.64] ;  /* 0x000000041c0a7981 */ /* 0x002e98000c1e1b00 */
[----:B------:R-:W0:Y:S08]  /*0140*/  @!P0 LDC.64 R8, c[0x4][RZ] ;  /* 0x01000000ff088b82 */ /* 0x000e300000000a00 */
[----:B------:R-:W1:Y:S08]  /*0150*/  @!P0 LDC.64 R18, c[0x4][0xb0] ;  /* 0x01002c00ff128b82 */ /* 0x000e700000000a00 */
[----:B------:R-:W3:Y:S01]  /*0160*/  @!P0 LDC.64 R20, c[0x4][0xb8] ;  /* 0x01002e00ff148b82 */ /* 0x000ee20000000a00 */
[----:B0-----:R-:W4:Y:S07]  /*0170*/  @!P0 LDG.E.64 R2, desc[UR4][R8.64] ;  /* 0x0000000408028981 */ /* 0x001f2e000c1e1b00 */
[----:B------:R-:W0:Y:S01]  /*0180*/  @P0 LDC.64 R22, c[0x4][0xa8] ;  /* 0x01002a00ff160b82 */ /* 0x000e220000000a00 */
[----:B------:R-:W-:Y:S01]  /*0190*/  IMAD R16, R17, 0xc, RZ ;  /* 0x0000000c11107824 */ /* 0x000fe200078e02ff */
[----:B-1----:R1:W5:Y:S04]  /*01a0*/  @!P0 LDG.E.64 R4, desc[UR4][R18.64] ;  /* 0x0000000412048981 */ /* 0x002368000c1e1b00 */
[----:B---3--:R3:W5:Y:S01]  /*01b0*/  @!P0 LDG.E.64 R6, desc[UR4][R20.64] ;  /* 0x0000000414068981 */ /* 0x008762000c1e1b00 */
[----:B--2---:R-:W-:-:S05]  /*01c0*/  IMAD.WIDE R10, R16, 0x4, R10 ;  /* 0x00000004100a7825 */ /* 0x004fca00078e020a */
[----:B------:R-:W2:Y:S04]  /*01d0*/  LDG.E R15, desc[UR4][R10.64] ;  /* 0x000000040a0f7981 */ /* 0x000ea8000c1e1900 */
[----:B0-----:R-:W4:Y:S01]  /*01e0*/  @P0 LDG.E.64 R2, desc[UR4][R22.64] ;  /* 0x0000000416020981 */ /* 0x001f22000c1e1b00 */
[----:B------:R-:W0:Y:S08]  /*01f0*/  @P0 LDC.64 R24, c[0x4][0x90] ;  /* 0x01002400ff180b82 */ /* 0x000e300000000a00 */
[----:B------:R-:W1:Y:S01]  /*0200*/  @P0 LDC.64 R26, c[0x4][0x98] ;  /* 0x01002600ff1a0b82 */ /* 0x000e620000000a00 */
[----:B------:R-:W-:Y:S01]  /*0210*/  BSSY.RECONVERGENT B0, `(.L_x_178) ;  /* 0x00000e6000007945 */ /* 0x000fe20003800200 */
[----:B0-----:R3:W5:Y:S04]  /*0220*/  @P0 LDG.E.64 R4, desc[UR4][R24.64] ;  /* 0x0000000418040981 */ /* 0x001768000c1e1b00 */
[----:B-1----:R3:W5:Y:S01]  /*0230*/  @P0 LDG.E.64 R6, desc[UR4][R26.64] ;  /* 0x000000041a060981 */ /* 0x002762000c1e1b00 */
[----:B------:R-:W-:Y:S01]  /*0240*/  IMAD.MOV.U32 R19, RZ, RZ, R17 ;  /* 0x000000ffff137224 */ /* 0x000fe200078e0011 */
[----:B--2---:R-:W-:Y:S01]  /*0250*/  ISETP.NE.AND P0, PT, R15, -0x1, PT ;  /* 0xffffffff0f00780c */ /* 0x004fe20003f05270 */
[----:B----4-:R-:W-:-:S12]  /*0260*/  IMAD.WIDE R8, R17, 0x4, R2 ;  /* 0x0000000411087825 */ /* 0x010fd800078e0202 */
[----:B---3--:R-:W-:Y:S05]  /*0270*/  @!P0 BRA `(.L_x_179) ;  /* 0x0000000c007c8947 */ /* 0x008fea0003800000 */
[----:B------:R-:W-:Y:S01]  /*0280*/  IMAD.WIDE R22, R15, 0x4, R12 ;  /* 0x000000040f167825 */ /* 0x000fe200078e020c */
[----:B------:R-:W2:Y:S05]  /*0290*/  LDG.E R21, desc[UR4][R10.64+0x4] ;  /* 0x000004040a157981 */ /* 0x000eaa000c1e1900 */
[----:B------:R-:W3:Y:S01]  /*02a0*/  LDG.E R22, desc[UR4][R22.64] ;  /* 0x0000000416167981 */ /* 0x000ee2000c1e1900 */
[----:B------:R-:W-:Y:S01]  /*02b0*/  BSSY.RECONVERGENT B1, `(.L_x_180) ;  /* 0x000000c000017945 */ /* 0x000fe20003800200 */
[----:B---3--:R-:W-:Y:S02]  /*02c0*/  ISETP.NE.AND P0, PT, R22, 0x1, PT ;  /* 0x000000011600780c */ /* 0x008fe40003f05270 */
[----:B--2---:R-:W-:-:S11]  /*02d0*/  ISETP.NE.AND P2, PT, R21, -0x1, PT ;  /* 0xffffffff1500780c */ /* 0x004fd60003f45270 */
[----:B------:R-:W-:Y:S05]  /*02e0*/  @!P0 BRA `(.L_x_181) ;  /* 0x0000000000208947 */ /* 0x000fea0003800000 */
[----:B------:R-:W-:Y:S01]  /*02f0*/  IMAD.WIDE R22, R15, 0x4, R2 ;  /* 0x000000040f167825 */ /* 0x000fe200078e0202 */
[----:B------:R-:W2:Y:S05]  /*0300*/  LDG.E R19, desc[UR4][R8.64] ;  /* 0x0000000408137981 */ /* 0x000eaa000c1e1900 */
[----:B------:R-:W2:Y:S02]  /*0310*/  LDG.E R22, desc[UR4][R22.64] ;  /* 0x0000000416167981 */ /* 0x000ea4000c1e1900 */
[----:B--2---:R-:W-:-:S13]  /*0320*/  FSETP.GT.AND P0, PT, R22, R19, PT ;  /* 0x000000131600720b */ /* 0x004fda0003f04000 */
[----:B------:R-:W-:Y:S01]  /*0330*/  @!P0 FSETP.NEU.AND P1, PT, R22, R19, PT ;  /* 0x000000131600820b */ /* 0x000fe20003f2d000 */
[----:B------:R-:W-:Y:S01]  /*0340*/  IMAD.MOV.U32 R19, RZ, RZ, R15 ;  /* 0x000000ffff137224 */ /* 0x000fe200078e000f */
[----:B------:R-:W-:-:S04]  /*0350*/  @!P0 VIMNMX R0, PT, PT, R17, R15, !PT ;  /* 0x0000000f11008248 */ /* 0x000fc80007fe0100 */
[----:B------:R-:W-:-:S07]  /*0360*/  @!P0 SEL R19, R0, R17, !P1 ;  /* 0x0000001100138207 */ /* 0x000fce0004800000 */
.L_x_181:
[----:B------:R-:W-:Y:S05]  /*0370*/  BSYNC.RECONVERGENT B1 ;  /* 0x0000000000017941 */ /* 0x000fea0003800200 */
.L_x_180:
[----:B------:R-:W-:Y:S05]  /*0380*/  @!P2 BRA `(.L_x_179) ;  /* 0x0000000c0038a947 */ /* 0x000fea0003800000 */
[----:B------:R-:W-:Y:S01]  /*0390*/  IMAD.WIDE R22, R21, 0x4, R12 ;  /* 0x0000000415167825 */ /* 0x000fe200078e020c */
[----:B------:R-:W2:Y:S05]  /*03a0*/  LDG.E R15, desc[UR4][R10.64+0x8] ;  /* 0x000008040a0f7981 */ /* 0x000eaa000c1e1900 */
[----:B------:R-:W3:Y:S01]  /*03b0*/  LDG.E R22, desc[UR4][R22.64] ;  /* 0x0000000416167981 */ /* 0x000ee2000c1e1900 */
[----:B------:R-:W-:Y:S01]  /*03c0*/  BSSY.RECONVERGENT B1, `(.L_x_182) ;  /* 0x000000e000017945 */ /* 0x000fe20003800200 */
[----:B------:R-:W-:Y:S01]  /*03d0*/  IMAD.MOV.U32 R0, RZ, RZ, R19 ;  /* 0x000000ffff007224 */ /* 0x000fe200078e0013 */
[----:B---3--:R-:W-:Y:S02]  /*03e0*/  ISETP.NE.AND P0, PT, R22, 0x1, PT ;  /* 0x000000011600780c */ /* 0x008fe40003f05270 */
[----:B--2---:R-:W-:-:S11]  /*03f0*/  ISETP.NE.AND P2, PT, R15, -0x1, PT ;  /* 0xffffffff0f00780c */ /* 0x004fd60003f45270 */
[----:B------:R-:W-:Y:S05]  /*0400*/  @!P0 BRA `(.L_x_183) ;  /* 0x0000000000248947 */ /* 0x000fea0003800000 */
[----:B------:R-:W-:-:S04]  /*0410*/  IMAD.WIDE R22, R21, 0x4, R2 ;  /* 0x0000000415167825 */ /* 0x000fc800078e0202 */
[----:B------:R-:W-:Y:S02]  /*0420*/  IMAD.WIDE R24, R19, 0x4, R2 ;  /* 0x0000000413187825 */ /* 0x000fe400078e0202 */
[----:B------:R-:W2:Y:S04]  /*0430*/  LDG.E R22, desc[UR4][R22.64] ;  /* 0x0000000416167981 */ /* 0x000ea8000c1e1900 */
[----:B------:R-:W2:Y:S01]  /*0440*/  LDG.E R25, desc[UR4][R24.64] ;  /* 0x0000000418197981 */ /* 0x000ea2000c1e1900 */
[----:B------:R-:W-:Y:S01]  /*0450*/  IMAD.MOV.U32 R0, RZ, RZ, R21 ;  /* 0x000000ffff007224 */ /* 0x000fe200078e0015 */
[----:B--2---:R-:W-:-:S13]  /*0460*/  FSETP.GT.AND P0, PT, R22, R25, PT ;  /* 0x000000191600720b */ /* 0x004fda0003f04000 */
[----:B------:R-:W-:Y:S02]  /*0470*/  @!P0 FSETP.NEU.AND P1, PT, R22, R25, PT ;  /* 0x000000191600820b */ /* 0x000fe40003f2d000 */
[----:B------:R-:W-:-:S04]  /*0480*/  @!P0 VIMNMX R14, PT, PT, R19, R21, !PT ;  /* 0x00000015130e8248 */ /* 0x000fc80007fe0100 */
[----:B------:R-:W-:-:S07]  /*0490*/  @!P0 SEL R0, R14, R19, !P1 ;  /* 0x000000130e008207 */ /* 0x000fce0004800000 */
.L_x_183:
[----:B------:R-:W-:Y:S05]  /*04a0*/  BSYNC.RECONVERGENT B1 ;  /* 0x0000000000017941 */ /* 0x000fea0003800200 */
.L_x_182:
[----:B------:R-:W-:Y:S01]  /*04b0*/  IMAD.MOV.U32 R19, RZ, RZ, R0 ;  /* 0x000000ffff137224 */ /* 0x000fe200078e0000 */
[----:B------:R-:W-:Y:S06]  /*04c0*/  @!P2 BRA `(.L_x_179) ;  /* 0x0000000800e8a947 */ /* 0x000fec0003800000 */
[----:B------:R-:W-:Y:S01]  /*04d0*/  IMAD.WIDE R22, R15, 0x4, R12 ;  /* 0x000000040f167825 */ /* 0x000fe200078e020c */
[----:B------:R-:W2:Y:S05]  /*04e0*/  LDG.E R21, desc[UR4][R10.64+0xc] ;  /* 0x00000c040a157981 */ /* 0x000eaa000c1e1900 */
[----:B------:R-:W3:Y:S01]  /*04f0*/  LDG.E R22, desc[UR4][R22.64] ;  /* 0x0000000416167981 */ /* 0x000ee2000c1e1900 */
[----:B------:R-:W-:Y:S01]  /*0500*/  BSSY.RECONVERGENT B1, `(.L_x_184) ;  /* 0x000000d000017945 */ /* 0x000fe20003800200 */
        /* <DEDUP_REMOVED lines=8> */
[----:B--2---:R-:W-:-:S04]  /*0590*/  FSETP.GT.AND P0, PT, R22, R25, PT ;  /* 0x000000191600720b */ /* 0x004fc80003f04000 */
[----:B------:R-:W-:-:S13]  /*05a0*/  FSETP.NEU.OR P2, PT, R22, R25, P0 ;  /* 0x000000191600720b */ /* 0x000fda000074d400 */
[----:B------:R-:W-:-:S05]  /*05b0*/  @!P2 VIMNMX R0, PT, PT, R15, R0, !PT ;  /* 0x000000000f00a248 */ /* 0x000fca0007fe0100 */
[----:B------:R-:W-:-:S07]  /*05c0*/  @!P0 IMAD.MOV.U32 R19, RZ, RZ, R0 ;  /* 0x000000ffff138224 */ /* 0x000fce00078e0000 */
.L_x_185:
[----:B------:R-:W-:Y:S05]  /*05d0*/  BSYNC.RECONVERGENT B1 ;  /* 0x0000000000017941 */ /* 0x000fea0003800200 */
.L_x_184:
        /* <DEDUP_REMOVED lines=18> */
.L_x_187:
[----:B------:R-:W-:Y:S05]  /*0700*/  BSYNC.RECONVERGENT B1 ;  /* 0x0000000000017941 */ /* 0x000fea0003800200 */
.L_x_186:
        /* <DEDUP_REMOVED lines=18> */
.L_x_189:
[----:B------:R-:W-:Y:S05]  /*0830*/  BSYNC.RECONVERGENT B1 ;  /* 0x0000000000017941 */ /* 0x000fea0003800200 */
.L_x_188:
        /* <DEDUP_REMOVED lines=18> */
.L_x_191:
[----:B------:R-:W-:Y:S05]  /*0960*/  BSYNC.RECONVERGENT B1 ;  /* 0x0000000000017941 */ /* 0x000fea0003800200 */
.L_x_190:
        /* <DEDUP_REMOVED lines=18> */
.L_x_193:
[----:B------:R-:W-:Y:S05]  /*0a90*/  BSYNC.RECONVERGENT B1 ;  /* 0x0000000000017941 */ /* 0x000fea0003800200 */
.L_x_192:
        /* <DEDUP_REMOVED lines=18> */
.L_x_195:
[----:B------:R-:W-:Y:S05]  /*0bc0*/  BSYNC.RECONVERGENT B1 ;  /* 0x0000000000017941 */ /* 0x000fea0003800200 */
.L_x_194:
        /* <DEDUP_REMOVED lines=18> */
.L_x_197:
[----:B------:R-:W-:Y:S05]  /*0cf0*/  BSYNC.RECONVERGENT B1 ;  /* 0x0000000000017941 */ /* 0x000fea0003800200 */
.L_x_196:
        /* <DEDUP_REMOVED lines=18> */
.L_x_199:
[----:B------:R-:W-:Y:S05]  /*0e20*/  BSYNC.RECONVERGENT B1 ;  /* 0x0000000000017941 */ /* 0x000fea0003800200 */
.L_x_198:
[----:B------:R-:W-:-:S04]  /*0e30*/  IMAD.MOV.U32 R14, RZ, RZ, R0 ;  /* 0x000000ffff0e7224 */ /* 0x000fc800078e0000 */
[----:B------:R-:W-:Y:S01]  /*0e40*/  IMAD.MOV.U32 R19, RZ, RZ, R14 ;  /* 0x000000ffff137224 */ /* 0x000fe200078e000e */
[----:B------:R-:W-:Y:S06]  /*0e50*/  @!P2 BRA `(.L_x_179) ;  /* 0x000000000084a947 */ /* 0x000fec0003800000 */
        /* <DEDUP_REMOVED lines=17> */
.L_x_201:
[----:B------:R-:W-:Y:S05]  /*0f70*/  BSYNC.RECONVERGENT B1 ;  /* 0x0000000000017941 */ /* 0x000fea0003800200 */
.L_x_200:
[----:B------:R-:W-:Y:S01]  /*0f80*/  IMAD.MOV.U32 R19, RZ, RZ, R0 ;  /* 0x000000ffff137224 */ /* 0x000fe200078e0000 */
[----:B------:R-:W-:Y:S06]  /*0f90*/  @!P1 BRA `(.L_x_179) ;  /* 0x0000000000349947 */ /* 0x000fec0003800000 */
[----:B------:R-:W-:-:S06]  /*0fa0*/  IMAD.WIDE R12, R11, 0x4, R12 ;  /* 0x000000040b0c7825 */ /* 0x000fcc00078e020c */
[----:B------:R-:W2:Y:S02]  /*0fb0*/  LDG.E R12, desc[UR4][R12.64] ;  /* 0x000000040c0c7981 */ /* 0x000ea4000c1e1900 */
[----:B--2---:R-:W-:-:S13]  /*0fc0*/  ISETP.NE.AND P0, PT, R12, 0x1, PT ;  /* 0x000000010c00780c */ /* 0x004fda0003f05270 */
        /* <DEDUP_REMOVED lines=10> */
.L_x_179:
[----:B------:R-:W-:Y:S05]  /*1070*/  BSYNC.RECONVERGENT B0 ;  /* 0x0000000000007941 */ /* 0x000fea0003800200 */
.L_x_178:
[----:B------:R-:W0:Y:S02]  /*1080*/  LDC.64 R10, c[0x4][0x20] ;  /* 0x01000800ff0a7b82 */ /* 0x000e240000000a00 */
[----:B0-----:R-:W2:Y:S06]  /*1090*/  LDG.E R24, desc[UR4][R10.64] ;  /* 0x000000040a187981 */ /* 0x001eac000c1e1900 */
[----:B------:R-:W0:Y:S02]  /*10a0*/  LDC.64 R12, c[0x4][0x18] ;  /* 0x01000600ff0c7b82 */ /* 0x000e240000000a00 */
[----:B0-----:R-:W3:Y:S01]  /*10b0*/  LDG.E R14, desc[UR4][R12.64] ;  /* 0x000000040c0e7981 */ /* 0x001ee2000c1e1900 */
[----:B------:R-:W-:-:S02]  /*10c0*/  IABS R22, R19 ;  /* 0x0000001300167213 */ /* 0x000fc40000000000 */
[-C--:B--2---:R-:W-:Y:S02]  /*10d0*/  IABS R15, R24.reuse ;  /* 0x00000018000f7213 */ /* 0x084fe40000000000 */
[----:B------:R-:W-:Y:S02]  /*10e0*/  LOP3.LUT R27, R17, R24, RZ, 0x3c, !PT ;  /* 0x00000018111b7212 */ /* 0x000fe400078e3cff */
[----:B------:R-:W0:Y:S08]  /*10f0*/  I2F.RP R0, R15 ;  /* 0x0000000f00007306 */ /* 0x000e300000209400 */
[----:B0-----:R-:W0:Y:S02]  /*1100*/  MUFU.RCP R0, R0 ;  /* 0x0000000000007308 */ /* 0x001e240000001000 */
[----:B0-----:R-:W-:Y:S01]  /*1110*/  VIADD R20, R0, 0xffffffe ;  /* 0x0ffffffe00147836 */ /* 0x001fe20000000000 */
[----:B------:R-:W-:-:S05]  /*1120*/  IABS R0, R17 ;  /* 0x0000001100007213 */ /* 0x000fca0000000000 */
[----:B------:R0:W1:Y:S02]  /*1130*/  F2I.FTZ.U32.TRUNC.NTZ R21, R20 ;  /* 0x0000001400157305 */ /* 0x000064000021f000 */
[----:B0-----:R-:W-:Y:S02]  /*1140*/  IMAD.MOV.U32 R20, RZ, RZ, RZ ;  /* 0x000000ffff147224 */ /* 0x001fe400078e00ff */
[----:B-1----:R-:W-:-:S04]  /*1150*/  IMAD.MOV R18, RZ, RZ, -R21 ;  /* 0x000000ffff127224 */ /* 0x002fc800078e0a15 */
[----:B------:R-:W-:Y:S01]  /*1160*/  IMAD R23, R18, R15, RZ ;  /* 0x0000000f12177224 */ /* 0x000fe200078e02ff */
[----:B---3--:R-:W-:-:S03]  /*1170*/  IABS R18, R14 ;  /* 0x0000000e00127213 */ /* 0x008fc60000000000 */
[----:B------:R-:W-:Y:S01]  /*1180*/  IMAD.HI.U32 R21, R21, R23, R20 ;  /* 0x0000001715157227 */ /* 0x000fe200078e0014 */
[----:B------:R-:W-:Y:S01]  /*1190*/  IABS R23, R24 ;  /* 0x0000001800177213 */ /* 0x000fe20000000000 */
[----:B------:R-:W0:Y:S02]  /*11a0*/  I2F.RP R26, R18 ;  /* 0x00000012001a7306 */ /* 0x000e240000209400 */
[----:B------:R-:W-:Y:S02]  /*11b0*/  IMAD.MOV.U32 R20, RZ, RZ, R22 ;  /* 0x000000ffff147224 */ /* 0x000fe400078e0016 */
[----:B------:R-:W-:Y:S02]  /*11c0*/  IMAD.MOV R28, RZ, RZ, -R23 ;  /* 0x000000ffff1c7224 */ /* 0x000fe400078e0a17 */
[----:B------:R-:W-:-:S04]  /*11d0*/  IMAD.HI.U32 R25, R21, R20, RZ ;  /* 0x0000001415197227 */ /* 0x000fc800078e00ff */
[----:B------:R-:W-:-:S04]  /*11e0*/  IMAD.HI.U32 R21, R21, R0, RZ ;  /* 0x0000000015157227 */ /* 0x000fc800078e00ff */
[-C--:B------:R-:W-:Y:S01]  /*11f0*/  IMAD R22, R25, R28.reuse, R20 ;  /* 0x0000001c19167224 */ /* 0x080fe200078e0214 */
[----:B0-----:R-:W0:Y:S01]  /*1200*/  MUFU.RCP R26, R26 ;  /* 0x0000001a001a7308 */ /* 0x001e220000001000 */
[----:B------:R-:W-:-:S03]  /*1210*/  IMAD R28, R21, R28, R0 ;  /* 0x0000001c151c7224 */ /* 0x000fc600078e0200 */
[C---:B------:R-:W-:Y:S02]  /*1220*/  ISETP.GT.U32.AND P2, PT, R15.reuse, R22, PT ;  /* 0x000000160f00720c */ /* 0x040fe40003f44070 */
[----:B------:R-:W-:-:S11]  /*1230*/  ISETP.GT.U32.AND P4, PT, R15, R28, PT ;  /* 0x0000001c0f00720c */ /* 0x000fd60003f84070 */
[--C-:B------:R-:W-:Y:S02]  /*1240*/  @!P2 IMAD.IADD R22, R22, 0x1, -R15.reuse ;  /* 0x000000011616a824 */ /* 0x100fe400078e0a0f */
[----:B------:R-:W-:Y:S02]  /*1250*/  @!P4 IMAD.IADD R28, R28, 0x1, -R15 ;  /* 0x000000011c1cc824 */ /* 0x000fe400078e0a0f */
[----:B------:R-:W-:Y:S01]  /*1260*/  @!P2 VIADD R25, R25, 0x1 ;  /* 0x000000011919a836 */ /* 0x000fe20000000000 */
[-C--:B------:R-:W-:Y:S01]  /*1270*/  ISETP.GE.U32.AND P0, PT, R22, R15.reuse, PT ;  /* 0x0000000f1600720c */ /* 0x080fe20003f06070 */
[----:B0-----:R-:W-:Y:S01]  /*1280*/  VIADD R22, R26, 0xffffffe ;  /* 0x0ffffffe1a167836 */ /* 0x001fe20000000000 */
[----:B------:R-:W-:Y:S01]  /*1290*/  ISETP.GE.U32.AND P1, PT, R28, R15, PT ;  /* 0x0000000f1c00720c */ /* 0x000fe20003f26070 */
[----:B------:R-:W-:Y:S01]  /*12a0*/  @!P4 VIADD R21, R21, 0x1 ;  /* 0x000000011515c836 */ /* 0x000fe20000000000 */
[----:B------:R-:W-:Y:S01]  /*12b0*/  LOP3.LUT R15, R19, R24, RZ, 0x3c, !PT ;  /* 0x00000018130f7212 */ /* 0x000fe200078e3cff */
[----:B------:R0:W1:Y:S01]  /*12c0*/  F2I.FTZ.U32.TRUNC.NTZ R23, R22 ;  /* 0x0000001600177305 */ /* 0x000062000021f000 */
[----:B------:R-:W-:-:S02]  /*12d0*/  ISETP.GE.AND P2, PT, R27, RZ, PT ;  /* 0x000000ff1b00720c */ /* 0x000fc40003f46270 */
[----:B------:R-:W-:-:S05]  /*12e0*/  ISETP.GE.AND P3, PT, R15, RZ, PT ;  /* 0x000000ff0f00720c */ /* 0x000fca0003f66270 */
[----:B------:R-:W-:Y:S01]  /*12f0*/  @P0 VIADD R25, R25, 0x1 ;  /* 0x0000000119190836 */ /* 0x000fe20000000000 */
[----:B------:R-:W-:Y:S01]  /*1300*/  ISETP.NE.AND P0, PT, R24, RZ, PT ;  /* 0x000000ff1800720c */ /* 0x000fe20003f05270 */
[----:B------:R-:W-:Y:S01]  /*1310*/  @P1 VIADD R21, R21, 0x1 ;  /* 0x0000000115151836 */ /* 0x000fe20000000000 */
[----:B0-----:R-:W-:-:S03]  /*1320*/  LOP3.LUT R22, RZ, R24, RZ, 0x33, !PT ;  /* 0x00000018ff167212 */ /* 0x001fc600078e33ff */
[----:B------:R-:W-:Y:S02]  /*1330*/  @!P2 IMAD.MOV R21, RZ, RZ, -R21 ;  /* 0x000000ffff15a224 */ /* 0x000fe400078e0a15 */
[----:B------:R-:W-:Y:S02]  /*1340*/  @!P3 IMAD.MOV R25, RZ, RZ, -R25 ;  /* 0x000000ffff19b224 */ /* 0x000fe400078e0a19 */
[----:B-1----:R-:W-:Y:S01]  /*1350*/  IMAD.MOV R27, RZ, RZ, -R23 ;  /* 0x000000ffff1b7224 */ /* 0x002fe200078e0a17 */
[C---:B------:R-:W-:Y:S02]  /*1360*/  SEL R21, R22.reuse, R21, !P0 ;  /* 0x0000001516157207 */ /* 0x040fe40004000000 */
[----:B------:R-:W-:Y:S01]  /*1370*/  SEL R15, R22, R25, !P0 ;  /* 0x00000019160f7207 */ /* 0x000fe20004000000 */
[----:B------:R-:W-:Y:S01]  /*1380*/  IMAD R27, R27, R18, RZ ;  /* 0x000000121b1b7224 */ /* 0x000fe200078e02ff */
[----:B------:R-:W-:Y:S01]  /*1390*/  ISETP.GE.AND P2, PT, R21, RZ, PT ;  /* 0x000000ff1500720c */ /* 0x000fe20003f46270 */
[----:B------:R-:W-:Y:S01]  /*13a0*/  IMAD.MOV.U32 R22, RZ, RZ, RZ ;  /* 0x000000ffff167224 */ /* 0x000fe200078e00ff */
[----:B------:R-:W-:-:S03]  /*13b0*/  ISETP.GE.AND P1, PT, R15, RZ, PT ;  /* 0x000000ff0f00720c */ /* 0x000fc60003f26270 */
[----:B------:R-:W-:Y:S01]  /*13c0*/  IMAD.HI.U32 R22, R23, R27, R22 ;  /* 0x0000001b17167227 */ /* 0x000fe200078e0016 */
[----:B------:R-:W-:Y:S02]  /*13d0*/  IABS R23, R14 ;  /* 0x0000000e00177213 */ /* 0x000fe40000000000 */
[----:B------:R-:W-:Y:S01]  /*13e0*/  IABS R27, R15 ;  /* 0x0000000f001b7213 */ /* 0x000fe20000000000 */
[----:B------:R-:W-:Y:S02]  /*13f0*/  IMAD.MOV R15, RZ, RZ, -R15 ;  /* 0x000000ffff0f7224 */ /* 0x000fe400078e0a0f */
[----:B------:R-:W-:Y:S01]  /*1400*/  IMAD.MOV R25, RZ, RZ, -R23 ;  /* 0x000000ffff197224 */ /* 0x000fe200078e0a17 */
[----:B------:R-:W-:Y:S01]  /*1410*/  IABS R23, R21 ;  /* 0x0000001500177213 */ /* 0x000fe20000000000 */
[----:B------:R-:W-:-:S04]  /*1420*/  IMAD.HI.U32 R26, R22, R27, RZ ;  /* 0x0000001b161a7227 */ /* 0x000fc800078e00ff */
[----:B------:R-:W-:-:S04]  /*1430*/  IMAD.HI.U32 R22, R22, R23, RZ ;  /* 0x0000001716167227 */ /* 0x000fc800078e00ff */
[-C--:B------:R-:W-:Y:S02]  /*1440*/  IMAD R27, R26, R25.reuse, R27 ;  /* 0x000000191a1b7224 */ /* 0x080fe400078e021b */
[----:B------:R-:W-:Y:S02]  /*1450*/  IMAD R25, R22, R25, R23 ;  /* 0x0000001916197224 */ /* 0x000fe400078e0217 */
[----:B------:R-:W-:Y:S01]  /*1460*/  IMAD R22, R24, R14, RZ ;  /* 0x0000000e18167224 */ /* 0x000fe200078e02ff */
[----:B------:R-:W-:Y:S01]  /*1470*/  ISETP.GT.U32.AND P0, PT, R18, R27, PT ;  /* 0x0000001b1200720c */ /* 0x000fe20003f04070 */
[----:B------:R-:W-:Y:S01]  /*1480*/  IMAD R21, R24, R21, -R17 ;  /* 0x0000001518157224 */ /* 0x000fe200078e0a11 */
[----:B------:R-:W-:Y:S01]  /*1490*/  ISETP.GT.U32.AND P3, PT, R18, R25, PT ;  /* 0x000000191200720c */ /* 0x000fe20003f64070 */
[----:B------:R-:W-:Y:S01]  /*14a0*/  IMAD R24, R24, R15, R19 ;  /* 0x0000000f18187224 */ /* 0x000fe200078e0213 */
[-C--:B------:R-:W-:Y:S02]  /*14b0*/  IABS R23, R22.reuse ;  /* 0x0000001600177213 */ /* 0x080fe40000000000 */
[----:B------:R-:W-:-:S02]  /*14c0*/  LOP3.LUT R19, R19, R22, RZ, 0x3c, !PT ;  /* 0x0000001613137212 */ /* 0x000fc400078e3cff */
[----:B------:R-:W0:Y:S05]  /*14d0*/  I2F.RP R26, R23 ;  /* 0x00000017001a7306 */ /* 0x000e2a0000209400 */
[--C-:B------:R-:W-:Y:S01]  /*14e0*/  @!P0 IMAD.IADD R27, R27, 0x1, -R18.reuse ;  /* 0x000000011b1b8824 */ /* 0x100fe200078e0a12 */
[----:B------:R-:W-:Y:S01]  /*14f0*/  ISETP.GE.AND P0, PT, R19, RZ, PT ;  /* 0x000000ff1300720c */ /* 0x000fe20003f06270 */
[----:B------:R-:W-:-:S03]  /*1500*/  @!P3 IMAD.IADD R25, R25, 0x1, -R18 ;  /* 0x000000011919b824 */ /* 0x000fc600078e0a12 */
[C---:B------:R-:W-:Y:S02]  /*1510*/  ISETP.GT.U32.AND P3, PT, R18.reuse, R27, PT ;  /* 0x0000001b1200720c */ /* 0x040fe40003f64070 */
[----:B------:R-:W-:Y:S01]  /*1520*/  ISETP.GT.U32.AND P4, PT, R18, R25, PT ;  /* 0x000000191200720c */ /* 0x000fe20003f84070 */
[----:B0-----:R-:W0:Y:S10]  /*1530*/  MUFU.RCP R26, R26 ;  /* 0x0000001a001a7308 */ /* 0x001e340000001000 */
[--C-:B------:R-:W-:Y:S01]  /*1540*/  @!P3 IMAD.IADD R27, R27, 0x1, -R18.reuse ;  /* 0x000000011b1bb824 */ /* 0x100fe200078e0a12 */
[----:B------:R-:W-:Y:S01]  /*1550*/  ISETP.NE.AND P3, PT, R14, RZ, PT ;  /* 0x000000ff0e00720c */ /* 0x000fe20003f65270 */
[----:B------:R-:W-:Y:S01]  /*1560*/  @!P4 IMAD.IADD R25, R25, 0x1, -R18 ;  /* 0x000000011919c824 */ /* 0x000fe200078e0a12 */
[----:B------:R-:W-:Y:S01]  /*1570*/  LOP3.LUT R14, RZ, R14, RZ, 0x33, !PT ;  /* 0x0000000eff0e7212 */ /* 0x000fe200078e33ff */
[----:B------:R-:W-:-:S02]  /*1580*/  @!P1 IMAD.MOV R27, RZ, RZ, -R27 ;  /* 0x000000ffff1b9224 */ /* 0x000fc400078e0a1b */
[----:B------:R-:W-:Y:S02]  /*1590*/  @!P2 IMAD.MOV R25, RZ, RZ, -R25 ;  /* 0x000000ffff19a224 */ /* 0x000fe400078e0a19 */
[----:B0-----:R-:W-:Y:S01]  /*15a0*/  VIADD R15, R26, 0xffffffe ;  /* 0x0ffffffe1a0f7836 */ /* 0x001fe20000000000 */
[----:B------:R-:W-:Y:S02]  /*15b0*/  LOP3.LUT R26, RZ, R22, RZ, 0x33, !PT ;  /* 0x00000016ff1a7212 */ /* 0x000fe400078e33ff */
[----:B------:R-:W-:-:S03]  /*15c0*/  SEL R19, R14, R25, !P3 ;  /* 0x000000190e137207 */ /* 0x000fc60005800000 */
[----:B------:R-:W0:Y:S02]  /*15d0*/  F2I.FTZ.U32.TRUNC.NTZ R15, R15 ;  /* 0x0000000f000f7305 */ /* 0x000e24000021f000 */
[----:B0-----:R-:W-:-:S04]  /*15e0*/  IMAD.MOV R18, RZ, RZ, -R15 ;  /* 0x000000ffff127224 */ /* 0x001fc800078e0a0f */
[----:B------:R-:W-:Y:S01]  /*15f0*/  IMAD R29, R18, R23, RZ ;  /* 0x00000017121d7224 */ /* 0x000fe200078e02ff */
[----:B------:R-:W-:Y:S01]  /*1600*/  SEL R18, R14, R27, !P3 ;  /* 0x0000001b0e127207 */ /* 0x000fe20005800000 */
[----:B------:R-:W-:-:S04]  /*1610*/  IMAD.MOV.U32 R14, RZ, RZ, RZ ;  /* 0x000000ffff0e7224 */ /* 0x000fc800078e00ff */
[----:B------:R-:W-:Y:S01]  /*1620*/  IMAD.HI.U32 R15, R15, R29, R14 ;  /* 0x0000001d0f0f7227 */ /* 0x000fe200078e000e */
[----:B------:R-:W-:-:S05]  /*1630*/  IABS R14, R22 ;  /* 0x00000016000e7213 */ /* 0x000fca0000000000 */
[----:B------:R-:W-:Y:S02]  /*1640*/  IMAD.MOV R14, RZ, RZ, -R14 ;  /* 0x000000ffff0e7224 */ /* 0x000fe400078e0a0e */
[----:B------:R-:W-:-:S04]  /*1650*/  IMAD.HI.U32 R27, R15, R20, RZ ;  /* 0x000000140f1b7227 */ /* 0x000fc800078e00ff */
[----:B------:R-:W-:-:S04]  /*1660*/  IMAD.HI.U32 R25, R15, R0, RZ ;  /* 0x000000000f197227 */ /* 0x000fc800078e00ff */
[-C--:B------:R-:W-:Y:S02]  /*1670*/  IMAD R20, R27, R14.reuse, R20 ;  /* 0x0000000e1b147224 */ /* 0x080fe400078e0214 */
[----:B------:R-:W-:-:S03]  /*1680*/  IMAD R14, R25, R14, R0 ;  /* 0x0000000e190e7224 */ /* 0x000fc600078e0200 */
[C---:B------:R-:W-:Y:S02]  /*1690*/  ISETP.GT.U32.AND P3, PT, R23.reuse, R20, PT ;  /* 0x000000141700720c */ /* 0x040fe40003f64070 */
[----:B------:R-:W-:-:S11]  /*16a0*/  ISETP.GT.U32.AND P4, PT, R23, R14, PT ;  /* 0x0000000e1700720c */ /* 0x000fd60003f84070 */
[--C-:B------:R-:W-:Y:S02]  /*16b0*/  @!P3 IMAD.IADD R20, R20, 0x1, -R23.reuse ;  /* 0x000000011414b824 */ /* 0x100fe400078e0a17 */
[----:B------:R-:W-:Y:S02]  /*16c0*/  @!P4 IMAD.IADD R14, R14, 0x1, -R23 ;  /* 0x000000010e0ec824 */ /* 0x000fe400078e0a17 */
[----:B------:R-:W-:Y:S01]  /*16d0*/  @!P3 VIADD R27, R27, 0x1 ;  /* 0x000000011b1bb836 */ /* 0x000fe20000000000 */
[-C--:B------:R-:W-:Y:S01]  /*16e0*/  ISETP.GE.U32.AND P1, PT, R20, R23.reuse, PT ;  /* 0x000000171400720c */ /* 0x080fe20003f26070 */
[----:B------:R-:W-:Y:S01]  /*16f0*/  @!P4 VIADD R25, R25, 0x1 ;  /* 0x000000011919c836 */ /* 0x000fe20000000000 */
[----:B------:R-:W-:Y:S02]  /*1700*/  ISETP.GE.U32.AND P2, PT, R14, R23, PT ;  /* 0x000000170e00720c */ /* 0x000fe40003f46070 */
[----:B------:R-:W0:Y:S01]  /*1710*/  LDC.64 R14, c[0x4][0xc8] ;  /* 0x01003200ff0e7b82 */ /* 0x000e220000000a00 */
[----:B------:R-:W-:-:S04]  /*1720*/  LOP3.LUT R20, R17, R22, RZ, 0x3c, !PT ;  /* 0x0000001611147212 */ /* 0x000fc800078e3cff */
[----:B------:R-:W-:-:S04]  /*1730*/  ISETP.GE.AND P5, PT, R20, RZ, PT ;  /* 0x000000ff1400720c */ /* 0x000fc80003fa6270 */
[----:B------:R-:W-:Y:S01]  /*1740*/  @P1 VIADD R27, R27, 0x1 ;  /* 0x000000011b1b1836 */ /* 0x000fe20000000000 */
[----:B------:R-:W-:Y:S01]  /*1750*/  ISETP.NE.AND P1, PT, R22, RZ, PT ;  /* 0x000000ff1600720c */ /* 0x000fe20003f25270 */
[----:B------:R-:W-:Y:S02]  /*1760*/  @P2 VIADD R25, R25, 0x1 ;  /* 0x0000000119192836 */ /* 0x000fe40000000000 */
[----:B------:R-:W-:-:S05]  /*1770*/  @!P0 IMAD.MOV R27, RZ, RZ, -R27 ;  /* 0x000000ffff1b8224 */ /* 0x000fca00078e0a1b */
[----:B------:R-:W-:Y:S01]  /*1780*/  @!P5 IMAD.MOV R25, RZ, RZ, -R25 ;  /* 0x000000ffff19d224 */ /* 0x000fe200078e0a19 */
[C---:B------:R-:W-:Y:S01]  /*1790*/  SEL R22, R26.reuse, R27, !P1 ;  /* 0x0000001b1a167207 */ /* 0x040fe20004800000 */
[----:B0-----:R-:W2:Y:S03]  /*17a0*/  LDG.E R20, desc[UR4][R14.64+0x4] ;  /* 0x000004040e147981 */ /* 0x001ea6000c1e1900 */
[----:B------:R-:W-:Y:S01]  /*17b0*/  SEL R25, R26, R25, !P1 ;  /* 0x000000191a197207 */ /* 0x000fe20004800000 */
[----:B------:R-:W3:Y:S04]  /*17c0*/  LDG.E R23, desc[UR4][R14.64+0x8] ;  /* 0x000008040e177981 */ /* 0x000ee8000c1e1900 */
[----:B------:R-:W4:Y:S01]  /*17d0*/  LDG.E R26, desc[UR4][R14.64] ;  /* 0x000000040e1a7981 */ /* 0x000f22000c1e1900 */
[----:B------:R-:W-:Y:S01]  /*17e0*/  IMAD.IADD R19, R18, 0x1, -R19 ;  /* 0x0000000112137824 */ /* 0x000fe200078e0a13 */
[----:B------:R-:W-:Y:S01]  /*17f0*/  BSSY.RECONVERGENT B0, `(.L_x_202) ;  /* 0x0000061000007945 */ /* 0x000fe20003800200 */
[----:B------:R-:W-:-:S02]  /*1800*/  IMAD.IADD R21, R24, 0x1, R21 ;  /* 0x0000000118157824 */ /* 0x000fc400078e0215 */
[----:B------:R-:W-:Y:S02]  /*1810*/  IMAD.IADD R22, R22, 0x1, -R25 ;  /* 0x0000000116167824 */ /* 0x000fe400078e0a19 */
[----:B------:R-:W-:Y:S01]  /*1820*/  IMAD.MOV.U32 R27, RZ, RZ, 0x1 ;  /* 0x00000001ff1b7424 */ /* 0x000fe200078e00ff */
[----:B--2---:R-:W-:Y:S02]  /*1830*/  ISETP.NE.AND P0, PT, R20, R19, PT ;  /* 0x000000131400720c */ /* 0x004fe40003f05270 */
[----:B---3--:R-:W-:Y:S02]  /*1840*/  ISETP.EQ.AND P1, PT, R23, R22, PT ;  /* 0x000000161700720c */ /* 0x008fe40003f22270 */
[----:B----4-:R-:W-:-:S13]  /*1850*/  ISETP.EQ.AND P0, PT, R26, R21, !P0 ;  /* 0x000000151a00720c */ /* 0x010fda0004702270 */
[----:B------:R-:W-:Y:S05]  /*1860*/  @P0 BRA P1, `(.L_x_203) ;  /* 0x0000000400640947 */ /* 0x000fea0000800000 */
[----:B------:R-:W2:Y:S04]  /*1870*/  LDG.E R20, desc[UR4][R14.64+0x10] ;  /* 0x000010040e147981 */ /* 0x000ea8000c1e1900 */
[----:B------:R-:W3:Y:S04]  /*1880*/  LDG.E R23, desc[UR4][R14.64+0x14] ;  /* 0x000014040e177981 */ /* 0x000ee8000c1e1900 */
[----:B------:R-:W4:Y:S01]  /*1890*/  LDG.E R18, desc[UR4][R14.64+0xc] ;  /* 0x00000c040e127981 */ /* 0x000f22000c1e1900 */
[----:B------:R-:W-:Y:S01]  /*18a0*/  IMAD.MOV.U32 R27, RZ, RZ, 0x2 ;  /* 0x00000002ff1b7424 */ /* 0x000fe200078e00ff */
[----:B--2---:R-:W-:-:S02]  /*18b0*/  ISETP.NE.AND P0, PT, R20, R19, PT ;  /* 0x000000131400720c */ /* 0x004fc40003f05270 */
        /* <DEDUP_REMOVED lines=70> */
[----:B--2---:R-:W-:-:S04]  /*1d20*/  ISETP.NE.AND P0, PT, R20, R19, PT ;  /* 0x000000131400720c */ /* 0x004fc80003f05270 */
[----:B---3--:R-:W-:-:S04]  /*1d30*/  ISETP.EQ.AND P0, PT, R18, R21, !P0 ;  /* 0x000000151200720c */ /* 0x008fc80004702270 */
[----:B----4-:R-:W-:-:S13]  /*1d40*/  ISETP.EQ.AND P0, PT, R23, R22, P0 ;  /* 0x000000161700720c */ /* 0x010fda0000702270 */
[----:B------:R-:W2:Y:S04]  /*1d50*/  @!P0 LDG.E R23, desc[UR4][R14.64+0x8c] ;  /* 0x00008c040e178981 */ /* 0x000ea8000c1e1900 */
[----:B------:R-:W3:Y:S04]  /*1d60*/  @!P0 LDG.E R20, desc[UR4][R14.64+0x88] ;  /* 0x000088040e148981 */ /* 0x000ee8000c1e1900 */
[----:B------:R-:W4:Y:S01]  /*1d70*/  @!P0 LDG.E R18, desc[UR4][R14.64+0x84] ;  /* 0x000084040e128981 */ /* 0x000f22000c1e1900 */
[----:B------:R-:W-:Y:S01]  /*1d80*/  IMAD.MOV.U32 R27, RZ, RZ, 0xb ;  /* 0x0000000bff1b7424 */ /* 0x000fe200078e00ff */
[----:B--2---:R-:W-:Y:S01]  /*1d90*/  @!P0 ISETP.NE.AND P1, PT, R23, R22, PT ;  /* 0x000000161700820c */ /* 0x004fe20003f25270 */
[----:B------:R-:W-:Y:S01]  /*1da0*/  @!P0 IMAD.MOV.U32 R22, RZ, RZ, -0x1 ;  /* 0xffffffffff168424 */ /* 0x000fe200078e00ff */
[----:B---3--:R-:W-:-:S04]  /*1db0*/  @!P0 ISETP.NE.AND P2, PT, R20, R19, PT ;  /* 0x000000131400820c */ /* 0x008fc80003f45270 */
[----:B------:R-:W-:Y:S02]  /*1dc0*/  @!P0 SEL R19, R22, 0xc, P1 ;  /* 0x0000000c16138807 */ /* 0x000fe40000800000 */
[----:B----4-:R-:W-:Y:S02]  /*1dd0*/  @!P0 ISETP.NE.AND P1, PT, R18, R21, PT ;  /* 0x000000151200820c */ /* 0x010fe40003f25270 */
[----:B------:R-:W-:-:S04]  /*1de0*/  @!P0 SEL R19, R19, 0xffffffff, !P2 ;  /* 0xffffffff13138807 */ /* 0x000fc80005000000 */
[----:B------:R-:W-:-:S07]  /*1df0*/  @!P0 SEL R27, R19, 0xffffffff, !P1 ;  /* 0xffffffff131b8807 */ /* 0x000fce0004800000 */
.L_x_203:
[----:B------:R-:W-:Y:S05]  /*1e00*/  BSYNC.RECONVERGENT B0 ;  /* 0x0000000000007941 */ /* 0x000fea0003800200 */
.L_x_202:
[----:B------:R-:W0:Y:S01]  /*1e10*/  LDC.64 R22, c[0x4][0x38] ;  /* 0x01000e00ff167b82 */ /* 0x000e220000000a00 */
[----:B-----5:R-:W-:-:S05]  /*1e20*/  IMAD.WIDE R18, R17, 0x4, R4 ;  /* 0x0000000411127825 */ /* 0x020fca00078e0204 */
[----:B------:R1:W-:Y:S04]  /*1e30*/  STG.E desc[UR4][R18.64], R27 ;  /* 0x0000001b12007986 */ /* 0x0003e8000c101904 */
[----:B0-----:R-:W2:Y:S02]  /*1e40*/  LDG.E.64 R20, desc[UR4][R22.64] ;  /* 0x0000000416147981 */ /* 0x001ea4000c1e1b00 */
[----:B--2---:R-:W-:-:S05]  /*1e50*/  IMAD.WIDE R20, R16, 0x4, R20 ;  /* 0x0000000410147825 */ /* 0x004fca00078e0214 */
[----:B------:R-:W2:Y:S01]  /*1e60*/  LDG.E R25, desc[UR4][R20.64] ;  /* 0x0000000414197981 */ /* 0x000ea2000c1e1900 */
[----:B------:R-:W-:Y:S01]  /*1e70*/  BSSY.RECONVERGENT B0, `(.L_x_204) ;  /* 0x00000e6000007945 */ /* 0x000fe20003800200 */
[----:B------:R-:W-:Y:S01]  /*1e80*/  IMAD.MOV.U32 R5, RZ, RZ, R17 ;  /* 0x000000ffff057224 */ /* 0x000fe200078e0011 */
[----:B--2---:R-:W-:-:S13]  /*1e90*/  ISETP.NE.AND P0, PT, R25, -0x1, PT ;  /* 0xffffffff1900780c */ /* 0x004fda0003f05270 */
[----:B-1----:R-:W-:Y:S05]  /*1ea0*/  @!P0 BRA `(.L_x_205) ;  /* 0x0000000c00888947 */ /* 0x002fea0003800000 */
[----:B------:R-:W0:Y:S01]  /*1eb0*/  LDC.64 R18, c[0x4][0xa0] ;  /* 0x01002800ff127b82 */ /* 0x000e220000000a00 */
[----:B------:R-:W2:Y:S04]  /*1ec0*/  LDG.E R23, desc[UR4][R20.64+0x4] ;  /* 0x0000040414177981 */ /* 0x000ea8000c1e1900 */
[----:B0-----:R-:W3:Y:S02]  /*1ed0*/  LDG.E.64 R18, desc[UR4][R18.64] ;  /* 0x0000000412127981 */ /* 0x001ee4000c1e1b00 */
[----:B---3--:R-:W-:-:S06]  /*1ee0*/  IMAD.WIDE R26, R25, 0x4, R18 ;  /* 0x00000004191a7825 */ /* 0x008fcc00078e0212 */
[----:B------:R-:W3:Y:S01]  /*1ef0*/  LDG.E R26, desc[UR4][R26.64] ;  /* 0x000000041a1a7981 */ /* 0x000ee2000c1e1900 */
[----:B------:R-:W-:Y:S01]  /*1f00*/  BSSY.RECONVERGENT B1, `(.L_x_206) ;  /* 0x000000c000017945 */ /* 0x000fe20003800200 */
[----:B--2---:R-:W-:Y:S02]  /*1f10*/  ISETP.NE.AND P2, PT, R23, -0x1, PT ;  /* 0xffffffff1700780c */ /* 0x004fe40003f45270 */
[----:B---3--:R-:W-:-:S13]  /*1f20*/  ISETP.NE.AND P0, PT, R26, 0x1, PT ;  /* 0x000000011a00780c */ /* 0x008fda0003f05270 */
[----:B------:R-:W-:Y:S05]  /*1f30*/  @!P0 BRA `(.L_x_207) ;  /* 0x0000000000208947 */ /* 0x000fea0003800000 */
[----:B------:R-:W-:Y:S01]  /*1f40*/  IMAD.WIDE R26, R25, 0x4, R2 ;  /* 0x00000004191a7825 */ /* 0x000fe200078e0202 */
[----:B------:R-:W2:Y:S05]  /*1f50*/  LDG.E R9, desc[UR4][R8.64] ;  /* 0x0000000408097981 */ /* 0x000eaa000c1e1900 */
[----:B------:R-:W2:Y:S01]  /*1f60*/  LDG.E R26, desc[UR4][R26.64] ;  /* 0x000000041a1a7981 */ /* 0x000ea2000c1e1900 */
[----:B------:R-:W-:Y:S01]  /*1f70*/  IMAD.MOV.U32 R5, RZ, RZ, R25 ;  /* 0x000000ffff057224 */ /* 0x000fe200078e0019 */
[----:B--2---:R-:W-:-:S13]  /*1f80*/  FSETP.GEU.AND P0, PT, R26, R9, PT ;  /* 0x000000091a00720b */ /* 0x004fda0003f0e000 */
[----:B------:R-:W-:Y:S02]  /*1f90*/  @P0 FSETP.NEU.AND P1, PT, R26, R9, PT ;  /* 0x000000091a00020b */ /* 0x000fe40003f2d000 */
[----:B------:R-:W-:-:S04]  /*1fa0*/  @P0 VIMNMX R4, PT, PT, R17, R25, PT ;  /* 0x0000001911040248 */ /* 0x000fc80003fe0100 */
[----:B------:R-:W-:-:S07]  /*1fb0*/  @P0 SEL R5, R4, R17, !P1 ;  /* 0x0000001104050207 */ /* 0x000fce0004800000 */
.L_x_207:
[----:B------:R-:W-:Y:S05]  /*1fc0*/  BSYNC.RECONVERGENT B1 ;  /* 0x0000000000017941 */ /* 0x000fea0003800200 */
.L_x_206:
        /* <DEDUP_REMOVED lines=14> */
[----:B--2---:R-:W-:-:S13]  /*20b0*/  FSETP.GEU.AND P0, PT, R26, R25, PT ;  /* 0x000000191a00720b */ /* 0x004fda0003f0e000 */
[----:B------:R-:W-:Y:S02]  /*20c0*/  @P0 FSETP.NEU.AND P1, PT, R26, R25, PT ;  /* 0x000000191a00020b */ /* 0x000fe40003f2d000 */
[----:B------:R-:W-:-:S04]  /*20d0*/  @P0 VIMNMX R8, PT, PT, R5, R23, PT ;  /* 0x0000001705080248 */ /* 0x000fc80003fe0100 */
[----:B------:R-:W-:-:S07]  /*20e0*/  @P0 SEL R4, R8, R5, !P1 ;  /* 0x0000000508040207 */ /* 0x000fce0004800000 */
.L_x_209:
[----:B------:R-:W-:Y:S05]  /*20f0*/  BSYNC.RECONVERGENT B1 ;  /* 0x0000000000017941 */ /* 0x000fea0003800200 */
.L_x_208:
        /* <DEDUP_REMOVED lines=14> */
[----:B--2---:R-:W-:-:S04]  /*21e0*/  FSETP.GEU.AND P0, PT, R26, R25, PT ;  /* 0x000000191a00720b */ /* 0x004fc80003f0e000 */
[----:B------:R-:W-:-:S13]  /*21f0*/  FSETP.NEU.OR P2, PT, R26, R25, !P0 ;  /* 0x000000191a00720b */ /* 0x000fda000474d400 */
[----:B------:R-:W-:-:S05]  /*2200*/  @!P2 VIMNMX R4, PT, PT, R9, R4, PT ;  /* 0x000000040904a248 */ /* 0x000fca0003fe0100 */
[----:B------:R-:W-:-:S07]  /*2210*/  @P0 IMAD.MOV.U32 R5, RZ, RZ, R4 ;  /* 0x000000ffff050224 */ /* 0x000fce00078e0004 */
.L_x_211:
[----:B------:R-:W-:Y:S05]  /*2220*/  BSYNC.RECONVERGENT B1 ;  /* 0x0000000000017941 */ /* 0x000fea0003800200 */
.L_x_210:
        /* <DEDUP_REMOVED lines=18> */
.L_x_213:
[----:B------:R-:W-:Y:S05]  /*2350*/  BSYNC.RECONVERGENT B1 ;  /* 0x0000000000017941 */ /* 0x000fea0003800200 */
.L_x_212:
        /* <DEDUP_REMOVED lines=18> */
.L_x_215:
[----:B------:R-:W-:Y:S05]  /*2480*/  BSYNC.RECONVERGENT B1 ;  /* 0x0000000000017941 */ /* 0x000fea0003800200 */
.L_x_214:
        /* <DEDUP_REMOVED lines=18> */
.L_x_217:
[----:B------:R-:W-:Y:S05]  /*25b0*/  BSYNC.RECONVERGENT B1 ;  /* 0x0000000000017941 */ /* 0x000fea0003800200 */
.L_x_216:
        /* <DEDUP_REMOVED lines=18> */
.L_x_219:
[----:B------:R-:W-:Y:S05]  /*26e0*/  BSYNC.RECONVERGENT B1 ;  /* 0x0000000000017941 */ /* 0x000fea0003800200 */
.L_x_218:
        /* <DEDUP_REMOVED lines=18> */
.L_x_221:
[----:B------:R-:W-:Y:S05]  /*2810*/  BSYNC.RECONVERGENT B1 ;  /* 0x0000000000017941 */ /* 0x000fea0003800200 */
.L_x_220:
        /* <DEDUP_REMOVED lines=18> */
.L_x_223:
[----:B------:R-:W-:Y:S05]  /*2940*/  BSYNC.RECONVERGENT B1 ;  /* 0x0000000000017941 */ /* 0x000fea0003800200 */
.L_x_222:
        /* <DEDUP_REMOVED lines=18> */
.L_x_225:
[----:B------:R-:W-:Y:S05]  /*2a70*/  BSYNC.RECONVERGENT B1 ;  /* 0x0000000000017941 */ /* 0x000fea0003800200 */
.L_x_224:
        /* <DEDUP_REMOVED lines=20> */
.L_x_227:
[----:B------:R-:W-:Y:S05]  /*2bc0*/  BSYNC.RECONVERGENT B1 ;  /* 0x0000000000017941 */ /* 0x000fea0003800200 */
.L_x_226:
[----:B------:R-:W-:-:S04]  /*2bd0*/  IMAD.MOV.U32 R4, RZ, RZ, R8 ;  /* 0x000000ffff047224 */ /* 0x000fc800078e0008 */
        /* <DEDUP_REMOVED lines=15> */
.L_x_205:
[----:B------:R-:W-:Y:S05]  /*2cd0*/  BSYNC.RECONVERGENT B0 ;  /* 0x0000000000007941 */ /* 0x000fea0003800200 */
.L_x_204:
[----:B------:R-:W2:Y:S04]  /*2ce0*/  LDG.E R10, desc[UR4][R10.64] ;  /* 0x000000040a0a7981 */ /* 0x000ea8000c1e1900 */
[----:B------:R-:W3:Y:S04]  /*2cf0*/  LDG.E R13, desc[UR4][R12.64] ;  /* 0x000000040c0d7981 */ /* 0x000ee8000c1e1900 */
[----:B------:R-:W4:Y:S04]  /*2d00*/  LDG.E R4, desc[UR4][R14.64+0x4] ;  /* 0x000004040e047981 */ /* 0x000f28000c1e1900 */
[----:B------:R-:W5:Y:S04]  /*2d10*/  LDG.E R16, desc[UR4][R14.64+0x8] ;  /* 0x000008040e107981 */ /* 0x000f68000c1e1900 */
[----:B------:R-:W5:Y:S01]  /*2d20*/  LDG.E R18, desc[UR4][R14.64] ;  /* 0x000000040e127981 */ /* 0x000f62000c1e1900 */
[----:B------:R-:W-:Y:S01]  /*2d30*/  IABS R20, R5 ;  /* 0x0000000500147213 */ /* 0x000fe20000000000 */
[----:B------:R-:W-:Y:S01]  /*2d40*/  BSSY.RECONVERGENT B0, `(.L_x_228) ;  /* 0x00000ce000007945 */ /* 0x000fe20003800200 */
[----:B--2---:R-:W-:-:S02]  /*2d50*/  IABS R8, R10 ;  /* 0x0000000a00087213 */ /* 0x004fc40000000000 */
[----:B------:R-:W-:Y:S02]  /*2d60*/  IABS R23, R10 ;  /* 0x0000000a00177213 */ /* 0x000fe40000000000 */
[----:B------:R-:W0:Y:S01]  /*2d70*/  I2F.RP R19, R8 ;  /* 0x0000000800137306 */ /* 0x000e220000209400 */
[-C--:B---3--:R-:W-:Y:S01]  /*2d80*/  IMAD R12, R10, R13.reuse, RZ ;  /* 0x0000000d0a0c7224 */ /* 0x088fe200078e02ff */
[----:B------:R-:W-:Y:S01]  /*2d90*/  IABS R11, R13 ;  /* 0x0000000d000b7213 */ /* 0x000fe20000000000 */
[----:B------:R-:W-:-:S05]  /*2da0*/  IMAD.MOV R27, RZ, RZ, -R23 ;  /* 0x000000ffff1b7224 */ /* 0x000fca00078e0a17 */
[----:B------:R-:W1:Y:S08]  /*2db0*/  I2F.RP R9, R11 ;  /* 0x0000000b00097306 */ /* 0x000e700000209400 */
[----:B0-----:R-:W0:Y:S08]  /*2dc0*/  MUFU.RCP R19, R19 ;  /* 0x0000001300137308 */ /* 0x001e300000001000 */
[----:B-1----:R-:W-:Y:S01]  /*2dd0*/  MUFU.RCP R9, R9 ;  /* 0x0000000900097308 */ /* 0x002fe20000001000 */
[----:B0-----:R-:W-:Y:S01]  /*2de0*/  VIADD R2, R19, 0xffffffe ;  /* 0x0ffffffe13027836 */ /* 0x001fe20000000000 */
[----:B------:R-:W-:-:S06]  /*2df0*/  IABS R19, R12 ;  /* 0x0000000c00137213 */ /* 0x000fcc0000000000 */
[----:B------:R0:W1:Y:S08]  /*2e00*/  F2I.FTZ.U32.TRUNC.NTZ R3, R2 ;  /* 0x0000000200037305 */ /* 0x000070000021f000 */
[----:B------:R-:W2:Y:S01]  /*2e10*/  I2F.RP R22, R19 ;  /* 0x0000001300167306 */ /* 0x000ea20000209400 */
[----:B0-----:R-:W-:Y:S02]  /*2e20*/  IMAD.MOV.U32 R2, RZ, RZ, RZ ;  /* 0x000000ffff027224 */ /* 0x001fe400078e00ff */
[----:B-1----:R-:W-:-:S04]  /*2e30*/  IMAD.MOV R21, RZ, RZ, -R3 ;  /* 0x000000ffff157224 */ /* 0x002fc800078e0a03 */
[----:B------:R-:W-:-:S04]  /*2e40*/  IMAD R21, R21, R8, RZ ;  /* 0x0000000815157224 */ /* 0x000fc800078e02ff */
[----:B------:R-:W-:Y:S01]  /*2e50*/  IMAD.HI.U32 R3, R3, R21, R2 ;  /* 0x0000001503037227 */ /* 0x000fe200078e0002 */
[----:B--2---:R-:W0:Y:S01]  /*2e60*/  MUFU.RCP R22, R22 ;  /* 0x0000001600167308 */ /* 0x004e220000001000 */
[----:B------:R-:W-:-:S04]  /*2e70*/  LOP3.LUT R2, R5, R10, RZ, 0x3c, !PT ;  /* 0x0000000a05027212 */ /* 0x000fc800078e3cff */
[----:B------:R-:W-:Y:S01]  /*2e80*/  IMAD.HI.U32 R21, R3, R20, RZ ;  /* 0x0000001403157227 */ /* 0x000fe200078e00ff */
[----:B------:R-:W-:-:S03]  /*2e90*/  ISETP.GE.AND P3, PT, R2, RZ, PT ;  /* 0x000000ff0200720c */ /* 0x000fc60003f66270 */
[----:B------:R-:W-:-:S04]  /*2ea0*/  IMAD.HI.U32 R23, R3, R0, RZ ;  /* 0x0000000003177227 */ /* 0x000fc800078e00ff */
[-C--:B------:R-:W-:Y:S02]  /*2eb0*/  IMAD R25, R21, R27.reuse, R20 ;  /* 0x0000001b15197224 */ /* 0x080fe400078e0214 */
[----:B------:R-:W-:Y:S02]  /*2ec0*/  IMAD R27, R23, R27, R0 ;  /* 0x0000001b171b7224 */ /* 0x000fe400078e0200 */
[----:B------:R-:W-:Y:S01]  /*2ed0*/  VIADD R3, R9, 0xffffffe ;  /* 0x0ffffffe09037836 */ /* 0x000fe20000000000 */
[----:B------:R-:W-:Y:S01]  /*2ee0*/  ISETP.GT.U32.AND P2, PT, R8, R25, PT ;  /* 0x000000190800720c */ /* 0x000fe20003f44070 */
[----:B0-----:R-:W-:Y:S01]  /*2ef0*/  VIADD R9, R22, 0xffffffe ;  /* 0x0ffffffe16097836 */ /* 0x001fe20000000000 */
[----:B------:R-:W-:Y:S02]  /*2f00*/  ISETP.GT.U32.AND P4, PT, R8, R27, PT ;  /* 0x0000001b0800720c */ /* 0x000fe40003f84070 */
[----:B------:R-:W-:Y:S01]  /*2f10*/  LOP3.LUT R22, RZ, R10, RZ, 0x33, !PT ;  /* 0x0000000aff167212 */ /* 0x000fe200078e33ff */
[----:B------:R-:W0:Y:S08]  /*2f20*/  F2I.FTZ.U32.TRUNC.NTZ R3, R3 ;  /* 0x0000000300037305 */ /* 0x000e30000021f000 */
[--C-:B------:R-:W-:Y:S01]  /*2f30*/  @!P2 IMAD.IADD R25, R25, 0x1, -R8.reuse ;  /* 0x000000011919a824 */ /* 0x100fe200078e0a08 */
[----:B------:R-:W1:Y:S01]  /*2f40*/  F2I.FTZ.U32.TRUNC.NTZ R9, R9 ;  /* 0x0000000900097305 */ /* 0x000e62000021f000 */
[----:B------:R-:W-:-:S02]  /*2f50*/  @!P4 IMAD.IADD R27, R27, 0x1, -R8 ;  /* 0x000000011b1bc824 */ /* 0x000fc400078e0a08 */
[----:B------:R-:W-:Y:S01]  /*2f60*/  @!P2 VIADD R21, R21, 0x1 ;  /* 0x000000011515a836 */ /* 0x000fe20000000000 */
[-C--:B------:R-:W-:Y:S01]  /*2f70*/  ISETP.GE.U32.AND P0, PT, R25, R8.reuse, PT ;  /* 0x000000081900720c */ /* 0x080fe20003f06070 */
[----:B------:R-:W-:Y:S01]  /*2f80*/  @!P4 VIADD R23, R23, 0x1 ;  /* 0x000000011717c836 */ /* 0x000fe20000000000 */
[----:B------:R-:W-:Y:S01]  /*2f90*/  ISETP.GE.U32.AND P1, PT, R27, R8, PT ;  /* 0x000000081b00720c */ /* 0x000fe20003f26070 */
[----:B0-----:R-:W-:Y:S01]  /*2fa0*/  IMAD.MOV R2, RZ, RZ, -R3 ;  /* 0x000000ffff027224 */ /* 0x001fe200078e0a03 */
[----:B------:R-:W-:-:S03]  /*2fb0*/  LOP3.LUT R8, R17, R10, RZ, 0x3c, !PT ;  /* 0x0000000a11087212 */ /* 0x000fc600078e3cff */
[----:B------:R-:W-:Y:S01]  /*2fc0*/  IMAD R25, R2, R11, RZ ;  /* 0x0000000b02197224 */ /* 0x000fe200078e02ff */
[----:B------:R-:W-:Y:S01]  /*2fd0*/  ISETP.GE.AND P5, PT, R8, RZ, PT ;  /* 0x000000ff0800720c */ /* 0x000fe20003fa6270 */
[----:B------:R-:W-:Y:S02]  /*2fe0*/  IMAD.MOV.U32 R2, RZ, RZ, RZ ;  /* 0x000000ffff027224 */ /* 0x000fe400078e00ff */
[----:B-1----:R-:W-:Y:S02]  /*2ff0*/  IMAD.MOV R8, RZ, RZ, -R9 ;  /* 0x000000ffff087224 */ /* 0x002fe400078e0a09 */
[----:B------:R-:W-:Y:S01]  /*3000*/  @P0 VIADD R21, R21, 0x1 ;  /* 0x0000000115150836 */ /* 0x000fe20000000000 */
[----:B------:R-:W-:Y:S01]  /*3010*/  ISETP.NE.AND P0, PT, R10, RZ, PT ;  /* 0x000000ff0a00720c */ /* 0x000fe20003f05270 */
[----:B------:R-:W-:Y:S02]  /*3020*/  @P1 VIADD R23, R23, 0x1 ;  /* 0x0000000117171836 */ /* 0x000fe40000000000 */
[----:B------:R-:W-:-:S02]  /*3030*/  @!P3 IMAD.MOV R21, RZ, RZ, -R21 ;  /* 0x000000ffff15b224 */ /* 0x000fc400078e0a15 */
[----:B------:R-:W-:Y:S02]  /*3040*/  IMAD R27, R8, R19, RZ ;  /* 0x00000013081b7224 */ /* 0x000fe400078e02ff */
[----:B------:R-:W-:Y:S01]  /*3050*/  @!P5 IMAD.MOV R23, RZ, RZ, -R23 ;  /* 0x000000ffff17d224 */ /* 0x000fe200078e0a17 */
[----:B------:R-:W-:Y:S01]  /*3060*/  SEL R21, R22, R21, !P0 ;  /* 0x0000001516157207 */ /* 0x000fe20004000000 */
[----:B------:R-:W-:-:S03]  /*3070*/  IMAD.MOV.U32 R8, RZ, RZ, RZ ;  /* 0x000000ffff087224 */ /* 0x000fc600078e00ff */
[----:B------:R-:W-:Y:S01]  /*3080*/  SEL R22, R22, R23, !P0 ;  /* 0x0000001716167207 */ /* 0x000fe20004000000 */
[----:B------:R-:W-:Y:S01]  /*3090*/  IMAD.HI.U32 R23, R3, R25, R2 ;  /* 0x0000001903177227 */ /* 0x000fe200078e0002 */
[----:B------:R-:W-:Y:S02]  /*30a0*/  IABS R2, R13 ;  /* 0x0000000d00027213 */ /* 0x000fe40000000000 */
[----:B------:R-:W-:Y:S01]  /*30b0*/  IABS R24, R22 ;  /* 0x0000001600187213 */ /* 0x000fe20000000000 */
[----:B------:R-:W-:Y:S01]  /*30c0*/  IMAD.HI.U32 R3, R9, R27, R8 ;  /* 0x0000001b09037227 */ /* 0x000fe200078e0008 */
[----:B------:R-:W-:Y:S02]  /*30d0*/  IABS R8, R21 ;  /* 0x0000001500087213 */ /* 0x000fe40000000000 */
[----:B------:R-:W-:Y:S01]  /*30e0*/  IABS R25, R12 ;  /* 0x0000000c00197213 */ /* 0x000fe20000000000 */
[----:B------:R-:W-:Y:S01]  /*30f0*/  IMAD.MOV R9, RZ, RZ, -R2 ;  /* 0x000000ffff097224 */ /* 0x000fe200078e0a02 */
[----:B------:R-:W-:Y:S01]  /*3100*/  ISETP.GE.AND P4, PT, R21, RZ, PT ;  /* 0x000000ff1500720c */ /* 0x000fe20003f86270 */
[----:B------:R-:W-:-:S04]  /*3110*/  IMAD.HI.U32 R2, R23, R8, RZ ;  /* 0x0000000817027227 */ /* 0x000fc800078e00ff */
[----:B------:R-:W-:Y:S02]  /*3120*/  IMAD R2, R2, R9, R8 ;  /* 0x0000000902027224 */ /* 0x000fe400078e0208 */
[----:B------:R-:W-:-:S03]  /*3130*/  IMAD.HI.U32 R8, R23, R24, RZ ;  /* 0x0000001817087227 */ /* 0x000fc600078e00ff */
[----:B------:R-:W-:Y:S01]  /*3140*/  ISETP.GT.U32.AND P0, PT, R11, R2, PT ;  /* 0x000000020b00720c */ /* 0x000fe20003f04070 */
[----:B------:R-:W-:Y:S02]  /*3150*/  IMAD R8, R8, R9, R24 ;  /* 0x0000000908087224 */ /* 0x000fe400078e0218 */
[----:B------:R-:W-:Y:S02]  /*3160*/  IMAD.MOV R23, RZ, RZ, -R25 ;  /* 0x000000ffff177224 */ /* 0x000fe400078e0a19 */
[----:B------:R-:W-:Y:S01]  /*3170*/  IMAD.HI.U32 R9, R3, R20, RZ ;  /* 0x0000001403097227 */ /* 0x000fe200078e00ff */
[----:B------:R-:W-:-:S03]  /*3180*/  ISETP.GT.U32.AND P1, PT, R11, R8, PT ;  /* 0x000000080b00720c */ /* 0x000fc60003f24070 */
[----:B------:R-:W-:-:S04]  /*3190*/  IMAD.HI.U32 R3, R3, R0, RZ ;  /* 0x0000000003037227 */ /* 0x000fc800078e00ff */
[-C--:B------:R-:W-:Y:S02]  /*31a0*/  IMAD R20, R9, R23.reuse, R20 ;  /* 0x0000001709147224 */ /* 0x080fe400078e0214 */
[----:B------:R-:W-:Y:S02]  /*31b0*/  IMAD R0, R3, R23, R0 ;  /* 0x0000001703007224 */ /* 0x000fe400078e0200 */
[--C-:B------:R-:W-:Y:S01]  /*31c0*/  @!P0 IMAD.IADD R2, R2, 0x1, -R11.reuse ;  /* 0x0000000102028824 */ /* 0x100fe200078e0a0b */
[C---:B------:R-:W-:Y:S01]  /*31d0*/  ISETP.GT.U32.AND P5, PT, R19.reuse, R20, PT ;  /* 0x000000141300720c */ /* 0x040fe20003fa4070 */
[----:B------:R-:W-:Y:S01]  /*31e0*/  @!P1 IMAD.IADD R8, R8, 0x1, -R11 ;  /* 0x0000000108089824 */ /* 0x000fe200078e0a0b */
[----:B------:R-:W-:Y:S01]  /*31f0*/  ISETP.GT.U32.AND P6, PT, R19, R0, PT ;  /* 0x000000001300720c */ /* 0x000fe20003fc4070 */
[----:B------:R-:W-:Y:S01]  /*3200*/  IMAD.MOV R21, RZ, RZ, -R21 ;  /* 0x000000ffff157224 */ /* 0x000fe200078e0a15 */
[C---:B------:R-:W-:Y:S02]  /*3210*/  ISETP.GT.U32.AND P2, PT, R11.reuse, R2, PT ;  /* 0x000000020b00720c */ /* 0x040fe40003f44070 */
[----:B------:R-:W-:-:S02]  /*3220*/  ISETP.GT.U32.AND P0, PT, R11, R8, PT ;  /* 0x000000080b00720c */ /* 0x000fc40003f04070 */
[----:B------:R-:W-:Y:S01]  /*3230*/  ISETP.GE.AND P1, PT, R22, RZ, PT ;  /* 0x000000ff1600720c */ /* 0x000fe20003f26270 */
[----:B------:R-:W-:-:S04]  /*3240*/  IMAD R22, R10, R22, -R17 ;  /* 0x000000160a167224 */ /* 0x000fc800078e0a11 */
[--C-:B------:R-:W-:Y:S02]  /*3250*/  @!P5 IMAD.IADD R20, R20, 0x1, -R19.reuse ;  /* 0x000000011414d824 */ /* 0x100fe400078e0a13 */
[----:B------:R-:W-:Y:S02]  /*3260*/  @!P6 IMAD.IADD R0, R0, 0x1, -R19 ;  /* 0x000000010000e824 */ /* 0x000fe400078e0a13 */
[--C-:B------:R-:W-:Y:S01]  /*3270*/  @!P2 IMAD.IADD R2, R2, 0x1, -R11.reuse ;  /* 0x000000010202a824 */ /* 0x100fe200078e0a0b */
[-C--:B------:R-:W-:Y:S01]  /*3280*/  ISETP.GE.U32.AND P3, PT, R20, R19.reuse, PT ;  /* 0x000000131400720c */ /* 0x080fe20003f66070 */
[----:B------:R-:W-:Y:S01]  /*3290*/  @!P0 IMAD.IADD R8, R8, 0x1, -R11 ;  /* 0x0000000108088824 */ /* 0x000fe200078e0a0b */
[-C--:B------:R-:W-:Y:S01]  /*32a0*/  LOP3.LUT R20, R5, R12.reuse, RZ, 0x3c, !PT ;  /* 0x0000000c05147212 */ /* 0x080fe200078e3cff */
[----:B------:R-:W-:Y:S01]  /*32b0*/  @!P6 VIADD R3, R3, 0x1 ;  /* 0x000000010303e836 */ /* 0x000fe20000000000 */
[----:B------:R-:W-:Y:S01]  /*32c0*/  ISETP.GE.U32.AND P2, PT, R0, R19, PT ;  /* 0x000000130000720c */ /* 0x000fe20003f46070 */
[----:B------:R-:W-:Y:S01]  /*32d0*/  @!P5 VIADD R9, R9, 0x1 ;  /* 0x000000010909d836 */ /* 0x000fe20000000000 */
[-C--:B------:R-:W-:Y:S01]  /*32e0*/  LOP3.LUT R0, R17, R12.reuse, RZ, 0x3c, !PT ;  /* 0x0000000c11007212 */ /* 0x080fe200078e3cff */
[----:B------:R-:W-:Y:S01]  /*32f0*/  @!P4 IMAD.MOV R2, RZ, RZ, -R2 ;  /* 0x000000ffff02c224 */ /* 0x000fe200078e0a02 */
[----:B------:R-:W-:Y:S01]  /*3300*/  ISETP.GE.AND P0, PT, R20, RZ, PT ;  /* 0x000000ff1400720c */ /* 0x000fe20003f06270 */
[----:B------:R-:W-:Y:S01]  /*3310*/  @!P1 IMAD.MOV R8, RZ, RZ, -R8 ;  /* 0x000000ffff089224 */ /* 0x000fe200078e0a08 */
[----:B------:R-:W-:Y:S01]  /*3320*/  ISETP.GE.AND P6, PT, R0, RZ, PT ;  /* 0x000000ff0000720c */ /* 0x000fe20003fc6270 */
[----:B------:R-:W-:Y:S01]  /*3330*/  IMAD R5, R10, R21, R5 ;  /* 0x000000150a057224 */ /* 0x000fe200078e0205 */
[----:B------:R-:W-:Y:S01]  /*3340*/  ISETP.NE.AND P4, PT, R13, RZ, PT ;  /* 0x000000ff0d00720c */ /* 0x000fe20003f85270 */
[----:B------:R-:W-:Y:S01]  /*3350*/  @P3 VIADD R9, R9, 0x1 ;  /* 0x0000000109093836 */ /* 0x000fe20000000000 */
[----:B------:R-:W-:Y:S01]  /*3360*/  LOP3.LUT R13, RZ, R13, RZ, 0x33, !PT ;  /* 0x0000000dff0d7212 */ /* 0x000fe200078e33ff */
[----:B------:R-:W-:Y:S01]  /*3370*/  IMAD.IADD R5, R5, 0x1, R22 ;  /* 0x0000000105057824 */ /* 0x000fe200078e0216 */
[----:B------:R-:W-:Y:S01]  /*3380*/  ISETP.NE.AND P1, PT, R12, RZ, PT ;  /* 0x000000ff0c00720c */ /* 0x000fe20003f25270 */
[----:B------:R-:W-:Y:S01]  /*3390*/  @P2 VIADD R3, R3, 0x1 ;  /* 0x0000000103032836 */ /* 0x000fe20000000000 */
[----:B------:R-:W-:-:S02]  /*33a0*/  LOP3.LUT R12, RZ, R12, RZ, 0x33, !PT ;  /* 0x0000000cff0c7212 */ /* 0x000fc400078e33ff */
[C---:B------:R-:W-:Y:S01]  /*33b0*/  SEL R11, R13.reuse, R2, !P4 ;  /* 0x000000020d0b7207 */ /* 0x040fe20006000000 */
[----:B------:R-:W-:Y:S01]  /*33c0*/  @!P0 IMAD.MOV R9, RZ, RZ, -R9 ;  /* 0x000000ffff098224 */ /* 0x000fe200078e0a09 */
[----:B------:R-:W-:Y:S01]  /*33d0*/  SEL R8, R13, R8, !P4 ;  /* 0x000000080d087207 */ /* 0x000fe20006000000 */
[----:B------:R-:W-:-:S03]  /*33e0*/  @!P6 IMAD.MOV R3, RZ, RZ, -R3 ;  /* 0x000000ffff03e224 */ /* 0x000fc600078e0a03 */
[C---:B------:R-:W-:Y:S02]  /*33f0*/  SEL R0, R12.reuse, R9, !P1 ;  /* 0x000000090c007207 */ /* 0x040fe40004800000 */
[----:B------:R-:W-:Y:S01]  /*3400*/  SEL R9, R12, R3, !P1 ;  /* 0x000000030c097207 */ /* 0x000fe20004800000 */
[----:B------:R-:W-:Y:S02]  /*3410*/  IMAD.IADD R3, R11, 0x1, -R8 ;  /* 0x000000010b037824 */ /* 0x000fe400078e0a08 */
[----:B------:R-:W-:Y:S02]  /*3420*/  IMAD.MOV.U32 R11, RZ, RZ, 0x1 ;  /* 0x00000001ff0b7424 */ /* 0x000fe400078e00ff */
[----:B------:R-:W-:Y:S01]  /*3430*/  IMAD.IADD R9, R0, 0x1, -R9 ;  /* 0x0000000100097824 */ /* 0x000fe200078e0a09 */
[----:B----4-:R-:W-:-:S04]  /*3440*/  ISETP.NE.AND P0, PT, R4, R3, PT ;  /* 0x000000030400720c */ /* 0x010fc80003f05270 */
[----:B-----5:R-:W-:Y:S02]  /*3450*/  ISETP.EQ.AND P1, PT, R16, R9, PT ;  /* 0x000000091000720c */ /* 0x020fe40003f22270 */
[----:B------:R-:W-:-:S13]  /*3460*/  ISETP.EQ.AND P0, PT, R18, R5, !P0 ;  /* 0x000000051200720c */ /* 0x000fda0004702270 */
        /* <DEDUP_REMOVED lines=84> */
[----:B--2---:R-:W-:Y:S01]  /*39b0*/  ISETP.NE.AND P0, PT, R4, R9, PT ;  /* 0x000000090400720c */ /* 0x004fe20003f05270 */
[----:B------:R-:W-:Y:S01]  /*39c0*/  IMAD.MOV.U32 R4, RZ, RZ, -0x1 ;  /* 0xffffffffff047424 */ /* 0x000fe200078e00ff */
[----:B---3--:R-:W-:-:S04]  /*39d0*/  ISETP.NE.AND P1, PT, R2, R3, PT ;  /* 0x000000030200720c */ /* 0x008fc80003f25270 */
[----:B------:R-:W-:Y:S02]  /*39e0*/  SEL R2, R4, 0xc, P0 ;  /* 0x0000000c04027807 */ /* 0x000fe40000000000 */
[----:B----4-:R-:W-:Y:S02]  /*39f0*/  ISETP.NE.AND P0, PT, R0, R5, PT ;  /* 0x000000050000720c */ /* 0x010fe40003f05270 */
[----:B------:R-:W-:-:S04]  /*3a00*/  SEL R2, R2, 0xffffffff, !P1 ;  /* 0xffffffff02027807 */ /* 0x000fc80004800000 */
[----:B------:R-:W-:-:S07]  /*3a10*/  SEL R11, R2, 0xffffffff, !P0 ;  /* 0xffffffff020b7807 */ /* 0x000fce0004000000 */
.L_x_229:
[----:B------:R-:W-:Y:S05]  /*3a20*/  BSYNC.RECONVERGENT B0 ;  /* 0x0000000000007941 */ /* 0x000fea0003800200 */
.L_x_228:
[----:B------:R-:W-:-:S05]  /*3a30*/  IMAD.WIDE R6, R17, 0x4, R6 ;  /* 0x0000000411067825 */ /* 0x000fca00078e0206 */
[----:B------:R-:W-:Y:S01]  /*3a40*/  STG.E desc[UR4][R6.64], R11 ;  /* 0x0000000b06007986 */ /* 0x000fe2000c101904 */
[----:B------:R-:W-:Y:S05]  /*3a50*/  EXIT ;  /* 0x000000000000794d */ /* 0x000fea0003800000 */
.L_x_230:
        /* <DEDUP_REMOVED lines=10> */
.L_x_243:


//--------------------- .nv.global.init           --------------------------
	.section	.nv.global.init,"aw",@progbits
	.align	4
.nv.global.init:
	.type		maxNeighbors,@object
	.size		maxNeighbors,(direction_to_index_mapping - maxNeighbors)
maxNeighbors:
        /*0000*/ 	.byte	0x0c, 0x00, 0x00, 0x00
	.type		direction_to_index_mapping,@object
	.size		direction_to_index_mapping,(directions1 - direction_to_index_mapping)
direction_to_index_mapping:
        /*0004*/ 	.byte	0x00, 0x00, 0x00, 0x00, 0x01, 0x00, 0x00, 0x00, 0x00, 0x00, 0x00, 0x00, 0x00, 0x00, 0x00, 0x00
        /* <DEDUP_REMOVED lines=8> */
	.type		directions1,@object
	.size		directions1,($str$2 - directions1)
directions1:
        /* <DEDUP_REMOVED lines=9> */
	.type		$str$2,@object
	.size		$str$2,($str$3 - $str$2)
$str$2:
        /*0124*/ 	.byte	0x25, 0x64, 0x20, 0x25, 0x66, 0x0a, 0x00
	.type		$str$3,@object
	.size		$str$3,($str$1 - $str$3)
$str$3:
        /*012b*/ 	.byte	0x25, 0x66, 0x20, 0x25, 0x66, 0x20, 0x0a, 0x00
	.type		$str$1,@object
	.size		$str$1,($str - $str$1)
$str$1:
        /*0133*/ 	.byte	0x25, 0x64, 0x2c, 0x20, 0x25, 0x66, 0x0a, 0x00
	.type		$str,@object
	.size		$str,($str$4 - $str)
$str:
        /*013b*/ 	.byte	0xe6, 0x94, 0xb9, 0xe5, 0x8f, 0x98, 0xe5, 0x89, 0x8d, 0x00
	.type		$str$4,@object
	.size		$str$4,(.L_30 - $str$4)
$str$4:
        /*0145*/ 	.byte	0xe6, 0x94, 0xb9, 0xe5, 0x8f, 0x98, 0xe5, 0x90, 0x8e, 0x00
.L_30:


//--------------------- .nv.shared.reserved.0     --------------------------
	.section	.nv.shared.reserved.0,"aw",@nobits
	.weak		__nv_reservedSMEM_offset_0_alias
	.size		__nv_reservedSMEM_offset_0_alias, 0, 64
	.other		__nv_reservedSMEM_offset_0_alias,@"STO_CUDA_RESERVED_SHARED STV_DEFAULT"
__nv_reservedSMEM_offset_0_alias:
	.zero		0
	.zero		64


//--------------------- .nv.global                --------------------------
	.section	.nv.global,"aw",@nobits
	.align	8
.nv.global:
	.type		or_mini,@object
	.size		or_mini,(adjacency - or_mini)
or_mini:
	.zero		8
	.type		adjacency,@object
	.size		adjacency,(de_direction_ds - adjacency)
adjacency:
	.zero		8
	.type		de_direction_ds,@object
	.size		de_direction_ds,(maxi - de_direction_ds)
de_direction_ds:
	.zero		8
	.type		maxi,@object
	.size		maxi,(decp_data - maxi)
maxi:
	.zero		8
	.type		decp_data,@object
	.size		decp_data,(all_min - decp_data)
decp_data:
	.zero		8
	.type		all_min,@object
	.size		all_min,(input_data - all_min)
all_min:
	.zero		8
	.type		input_data,@object
	.size		input_data,(decp_data_copy - input_data)
input_data:
	.zero		8
	.type		decp_data_copy,@object
	.size		decp_data_copy,(or_maxi - decp_data_copy)
decp_data_copy:
	.zero		8
	.type		or_maxi,@object
	.size		or_maxi,(unsigned_n - or_maxi)
or_maxi:
	.zero		8
	.type		unsigned_n,@object
	.size		unsigned_n,(de_direction_as - unsigned_n)
unsigned_n:
	.zero		8
	.type		de_direction_as,@object
	.size		de_direction_as,(lowgradientindices - de_direction_as)
de_direction_as:
	.zero		8
	.type		lowgradientindices,@object
	.size		lowgradientindices,(mini - lowgradientindices)
lowgradientindices:
	.zero		8
	.type		mini,@object
	.size		mini,(all_max - mini)
mini:
	.zero		8
	.type		all_max,@object
	.size		all_max,(width - all_max)
all_max:
	.zero		8
	.type		width,@object
	.size		width,(count_max - width)
width:
	.zero		4
	.type		count_max,@object
	.size		count_max,(bound - count_max)
count_max:
	.zero		4
	.type		bound,@object
	.size		bound,(depth - bound)
bound:
	.zero		4
	.type		depth,@object
	.size		depth,(count_f_max - depth)
depth:
	.zero		4
	.type		count_f_max,@object
	.size		count_f_max,(num - count_f_max)
count_f_max:
	.zero		4
	.type		num,@object
	.size		num,(count_f_min - num)
num:
	.zero		4
	.type		count_f_min,@object
	.size		count_f_min,(height - count_f_min)
count_f_min:
	.zero		4
	.type		height,@object
	.size		height,(count_min - height)
height:
	.zero		4
	.type		count_min,@object
	.size		count_min,(.L_12 - count_min)
count_min:
	.zero		4
.L_12:


//--------------------- .nv.constant0._Z19initializeWithIndexPiii --------------------------
	.section	.nv.constant0._Z19initializeWithIndexPiii,"a",@progbits
	.sectionflags	@""
	.align	4
.nv.constant0._Z19initializeWithIndexPiii:
	.zero		912


//--------------------- .nv.constant0._Z17copyDeviceToArrayPiS_ --------------------------
	.section	.nv.constant0._Z17copyDeviceToArrayPiS_,"a",@progbits
	.sectionflags	@""
	.align	4
.nv.constant0._Z17copyDeviceToArrayPiS_:
	.zero		912


//--------------------- .nv.constant0._Z8getlabelPiS_S_i --------------------------
	.section	.nv.constant0._Z8getlabelPiS_S_i,"a",@progbits
	.sectionflags	@""
	.align	4
.nv.constant0._Z8getlabelPiS_S_i:
	.zero		924


//--------------------- .nv.constant0._Z24copyDeviceVarToDeviceMemPiS_ --------------------------
	.section	.nv.constant0._Z24copyDeviceVarToDeviceMemPiS_,"a",@progbits
	.sectionflags	@""
	.align	4
.nv.constant0._Z24copyDeviceVarToDeviceMemPiS_:
	.zero		912


//--------------------- .nv.constant0._Z9addKernelPi --------------------------
	.section	.nv.constant0._Z9addKernelPi,"a",@progbits
	.sectionflags	@""
	.align	4
.nv.constant0._Z9addKernelPi:
	.zero		904


//--------------------- .nv.constant0._Z18fix_maxi_critical1i --------------------------
	.section	.nv.constant0._Z18fix_maxi_critical1i,"a",@progbits
	.sectionflags	@""
	.align	4
.nv.constant0._Z18fix_maxi_critical1i:
	.zero		900


//--------------------- .nv.constant0._Z20allocateDeviceMemoryv --------------------------
	.section	.nv.constant0._Z20allocateDeviceMemoryv,"a",@progbits
	.sectionflags	@""
	.align	4
.nv.constant0._Z20allocateDeviceMemoryv:
	.zero		896


//--------------------- .nv.constant0._Z16computeAdjacencyv --------------------------
	.section	.nv.constant0._Z16computeAdjacencyv,"a",@progbits
	.sectionflags	@""
	.align	4
.nv.constant0._Z16computeAdjacencyv:
	.zero		896


//--------------------- .nv.constant0._Z17freeDeviceMemory1v --------------------------
	.section	.nv.constant0._Z17freeDeviceMemory1v,"a",@progbits
	.sectionflags	@""
	.align	4
.nv.constant0._Z17freeDeviceMemory1v:
	.zero		896


//--------------------- .nv.constant0._Z16freeDeviceMemoryv --------------------------
	.section	.nv.constant0._Z16freeDeviceMemoryv,"a",@progbits
	.sectionflags	@""
	.align	4
.nv.constant0._Z16freeDeviceMemoryv:
	.zero		896


//--------------------- .nv.constant0._Z10iscriticlev --------------------------
	.section	.nv.constant0._Z10iscriticlev,"a",@progbits
	.sectionflags	@""
	.align	4
.nv.constant0._Z10iscriticlev:
	.zero		896


//--------------------- .nv.constant0._Z18checkElementKernelPiiiPb --------------------------
	.section	.nv.constant0._Z18checkElementKernelPiiiPb,"a",@progbits
	.sectionflags	@""
	.align	4
.nv.constant0._Z18checkElementKernelPiiiPb:
	.zero		920


//--------------------- .nv.constant0._Z14find_directioni --------------------------
	.section	.nv.constant0._Z14find_directioni,"a",@progbits
	.sectionflags	@""
	.align	4
.nv.constant0._Z14find_directioni:
	.zero		900


//--------------------- SYMBOLS --------------------------

	.type		.nv.reservedSmem.offset0,@object
	.size		.nv.reservedSmem.offset0,0x4
	.type		vprintf,@function
	.type		malloc,@function
	.type		free,@function
